	.target	sm_80

	.elftype	@"ET_EXEC"


//--------------------- .note.nv.tkinfo           --------------------------
	.section	.note.nv.tkinfo,"",@"SHT_NOTE"
	.sectionflags	@"SHF_NOTE_NV_TKINFO"
	.tkinfo
        /*0018*/ 	.word	0x00000002
        /*0030*/ 	.string	""
        /*0030*/ 	.string	"ptxas"
        /*0030*/ 	.string	"Cuda compilation tools, release 13.0, V13.0.88"
        /*0030*/ 	.string	"Build cuda_13.0.r13.0/compiler.36424714_0"
        /*0030*/ 	.string	"-v  -suppress-debug-info  -lineinfo  -arch sm_80 "



//--------------------- .note.nv.cuinfo           --------------------------
	.section	.note.nv.cuinfo,"",@"SHT_NOTE"
	.sectionflags	@"SHF_NOTE_NV_CUINFO"
        /*0018*/ 	.short	0x0002
        /*001a*/ 	.short	0x0050
        /*001c*/ 	.short	0x0082
	.zero		2


//--------------------- .nv.info                  --------------------------
	.section	.nv.info,"",@"SHT_CUDA_INFO"
	.align	4


	//----- nvinfo : EIATTR_REGCOUNT
	.align		4
        /*0000*/ 	.byte	0x04, 0x2f
        /*0002*/ 	.short	(.L_1 - .L_0)
	.align		4
.L_0:
        /*0004*/ 	.word	index@(matmul_kernel)
        /*0008*/ 	.word	0x00000020


	//----- nvinfo : EIATTR_FRAME_SIZE
	.align		4
.L_1:
        /*000c*/ 	.byte	0x04, 0x11
        /*000e*/ 	.short	(.L_3 - .L_2)
	.align		4
.L_2:
        /*0010*/ 	.word	index@(matmul_kernel)
        /*0014*/ 	.word	0x00001438


	//----- nvinfo : EIATTR_MIN_STACK_SIZE
	.align		4
.L_3:
        /*0018*/ 	.byte	0x04, 0x12
        /*001a*/ 	.short	(.L_5 - .L_4)
	.align		4
.L_4:
        /*001c*/ 	.word	index@(matmul_kernel)
        /*0020*/ 	.word	0x00001438
.L_5:


//--------------------- .nv.info.matmul_kernel    --------------------------
	.section	.nv.info.matmul_kernel,"",@"SHT_CUDA_INFO"
	.sectionflags	@""
	.align	4


	//----- nvinfo : EIATTR_CUDA_API_VERSION
	.align		4
        /*0000*/ 	.byte	0x04, 0x37
        /*0002*/ 	.short	(.L_7 - .L_6)
.L_6:
        /*0004*/ 	.word	0x00000082


	//----- nvinfo : EIATTR_SW2861232_WAR
	.align		4
.L_7:
        /*0008*/ 	.byte	0x01, 0x35
	.zero		2


	//----- nvinfo : EIATTR_PARAM_CBANK
	.align		4
        /*000c*/ 	.byte	0x04, 0x0a
        /*000e*/ 	.short	(.L_9 - .L_8)
	.align		4
.L_8:
        /*0010*/ 	.word	index@(.nv.constant0.matmul_kernel)
        /*0014*/ 	.short	0x0160
        /*0016*/ 	.short	0x0050


	//----- nvinfo : EIATTR_CBANK_PARAM_SIZE
	.align		4
.L_9:
        /*0018*/ 	.byte	0x03, 0x19
        /*001a*/ 	.short	0x0050


	//----- nvinfo : EIATTR_KPARAM_INFO
	.align		4
        /*001c*/ 	.byte	0x04, 0x17
        /*001e*/ 	.short	(.L_11 - .L_10)
.L_10:
        /*0020*/ 	.word	0x00000000
        /*0024*/ 	.short	0x000d
        /*0026*/ 	.short	0x0048
        /*0028*/ 	.byte	0x00, 0xf4, 0x21, 0x00


	//----- nvinfo : EIATTR_KPARAM_INFO
	.align		4
.L_11:
        /*002c*/ 	.byte	0x04, 0x17
        /*002e*/ 	.short	(.L_13 - .L_12)
.L_12:
        /*0030*/ 	.word	0x00000000
        /*0034*/ 	.short	0x000c
        /*0036*/ 	.short	0x0040
        /*0038*/ 	.byte	0x00, 0xf4, 0x21, 0x00


	//----- nvinfo : EIATTR_KPARAM_INFO
	.align		4
.L_13:
        /*003c*/ 	.byte	0x04, 0x17
        /*003e*/ 	.short	(.L_15 - .L_14)
.L_14:
        /*0040*/ 	.word	0x00000000
        /*0044*/ 	.short	0x000b
        /*0046*/ 	.short	0x0038
        /*0048*/ 	.byte	0x00, 0xf0, 0x11, 0x00


	//----- nvinfo : EIATTR_KPARAM_INFO
	.align		4
.L_15:
        /*004c*/ 	.byte	0x04, 0x17
        /*004e*/ 	.short	(.L_17 - .L_16)
.L_16:
        /*0050*/ 	.word	0x00000000
        /*0054*/ 	.short	0x000a
        /*0056*/ 	.short	0x0034
        /*0058*/ 	.byte	0x00, 0xf0, 0x11, 0x00


	//----- nvinfo : EIATTR_KPARAM_INFO
	.align		4
.L_17:
        /*005c*/ 	.byte	0x04, 0x17
        /*005e*/ 	.short	(.L_19 - .L_18)
.L_18:
        /*0060*/ 	.word	0x00000000
        /*0064*/ 	.short	0x0009
        /*0066*/ 	.short	0x0030
        /*0068*/ 	.byte	0x00, 0xf0, 0x11, 0x00


	//----- nvinfo : EIATTR_KPARAM_INFO
	.align		4
.L_19:
        /*006c*/ 	.byte	0x04, 0x17
        /*006e*/ 	.short	(.L_21 - .L_20)
.L_20:
        /*0070*/ 	.word	0x00000000
        /*0074*/ 	.short	0x0008
        /*0076*/ 	.short	0x002c
        /*0078*/ 	.byte	0x00, 0xf0, 0x11, 0x00


	//----- nvinfo : EIATTR_KPARAM_INFO
	.align		4
.L_21:
        /*007c*/ 	.byte	0x04, 0x17
        /*007e*/ 	.short	(.L_23 - .L_22)
.L_22:
        /*0080*/ 	.word	0x00000000
        /*0084*/ 	.short	0x0007
        /*0086*/ 	.short	0x0028
        /*0088*/ 	.byte	0x00, 0xf0, 0x11, 0x00


	//----- nvinfo : EIATTR_KPARAM_INFO
	.align		4
.L_23:
        /*008c*/ 	.byte	0x04, 0x17
        /*008e*/ 	.short	(.L_25 - .L_24)
.L_24:
        /*0090*/ 	.word	0x00000000
        /*0094*/ 	.short	0x0006
        /*0096*/ 	.short	0x0024
        /*0098*/ 	.byte	0x00, 0xf0, 0x11, 0x00


	//----- nvinfo : EIATTR_KPARAM_INFO
	.align		4
.L_25:
        /*009c*/ 	.byte	0x04, 0x17
        /*009e*/ 	.short	(.L_27 - .L_26)
.L_26:
        /*00a0*/ 	.word	0x00000000
        /*00a4*/ 	.short	0x0005
        /*00a6*/ 	.short	0x0020
        /*00a8*/ 	.byte	0x00, 0xf0, 0x11, 0x00


	//----- nvinfo : EIATTR_KPARAM_INFO
	.align		4
.L_27:
        /*00ac*/ 	.byte	0x04, 0x17
        /*00ae*/ 	.short	(.L_29 - .L_28)
.L_28:
        /*00b0*/ 	.word	0x00000000
        /*00b4*/ 	.short	0x0004
        /*00b6*/ 	.short	0x001c
        /*00b8*/ 	.byte	0x00, 0xf0, 0x11, 0x00


	//----- nvinfo : EIATTR_KPARAM_INFO
	.align		4
.L_29:
        /*00bc*/ 	.byte	0x04, 0x17
        /*00be*/ 	.short	(.L_31 - .L_30)
.L_30:
        /*00c0*/ 	.word	0x00000000
        /*00c4*/ 	.short	0x0003
        /*00c6*/ 	.short	0x0018
        /*00c8*/ 	.byte	0x00, 0xf0, 0x11, 0x00


	//----- nvinfo : EIATTR_KPARAM_INFO
	.align		4
.L_31:
        /*00cc*/ 	.byte	0x04, 0x17
        /*00ce*/ 	.short	(.L_33 - .L_32)
.L_32:
        /*00d0*/ 	.word	0x00000000
        /*00d4*/ 	.short	0x0002
        /*00d6*/ 	.short	0x0010
        /*00d8*/ 	.byte	0x00, 0xf4, 0x21, 0x00


	//----- nvinfo : EIATTR_KPARAM_INFO
	.align		4
.L_33:
        /*00dc*/ 	.byte	0x04, 0x17
        /*00de*/ 	.short	(.L_35 - .L_34)
.L_34:
        /*00e0*/ 	.word	0x00000000
        /*00e4*/ 	.short	0x0001
        /*00e6*/ 	.short	0x0008
        /*00e8*/ 	.byte	0x00, 0xf4, 0x21, 0x00


	//----- nvinfo : EIATTR_KPARAM_INFO
	.align		4
.L_35:
        /*00ec*/ 	.byte	0x04, 0x17
        /*00ee*/ 	.short	(.L_37 - .L_36)
.L_36:
        /*00f0*/ 	.word	0x00000000
        /*00f4*/ 	.short	0x0000
        /*00f6*/ 	.short	0x0000
        /*00f8*/ 	.byte	0x00, 0xf4, 0x21, 0x00


	//----- nvinfo : EIATTR_MAXREG_COUNT
	.align		4
.L_37:
        /*00fc*/ 	.byte	0x03, 0x1b
        /*00fe*/ 	.short	0x00ff


	//----- nvinfo : EIATTR_NUM_BARRIERS
	.align		4
        /*0100*/ 	.byte	0x02, 0x4c
        /*0102*/ 	.byte	0x01
	.zero		1


	//----- nvinfo : EIATTR_ANNOTATIONS
	.align		4
        /*0104*/ 	.byte	0x04, 0x55
        /*0106*/ 	.short	(.L_39 - .L_38)


	//   ....[0]....
.L_38:
        /*0108*/ 	.word	0x00000001
        /*010c*/ 	.byte	0x60, 0x05, 0x00, 0x00, 0x01, 0x00, 0x00, 0x00, 0x90, 0x05, 0x00, 0x00, 0x01, 0x00, 0x00, 0x00
        /* <DEDUP_REMOVED lines=2800> */
        /*b01c*/ 	.byte	0xf0, 0x1e, 0x03, 0x00


	//----- nvinfo : EIATTR_MERCURY_ISA_VERSION
	.align		4
.L_39:
        /*b020*/ 	.byte	0x03, 0x5f
        /*b022*/ 	.short	0x0000


	//----- nvinfo : EIATTR_EXIT_INSTR_OFFSETS
	.align		4
        /*b024*/ 	.byte	0x04, 0x1c
        /*b026*/ 	.short	(.L_41 - .L_40)


	//   ....[0]....
.L_40:
        /*b028*/ 	.word	0x00032240


	//   ....[1]....
        /*b02c*/ 	.word	0x00032270


	//----- nvinfo : EIATTR_REQNTID
	.align		4
.L_41:
        /*b030*/ 	.byte	0x04, 0x10
        /*b032*/ 	.short	(.L_43 - .L_42)
.L_42:
        /*b034*/ 	.word	0x00000080
        /*b038*/ 	.word	0x00000001
        /*b03c*/ 	.word	0x00000001
.L_43:


//--------------------- .nv.callgraph             --------------------------
	.section	.nv.callgraph,"",@"SHT_CUDA_CALLGRAPH"
	.align	4
	.sectionentsize	8
	.align		4
        /*0000*/ 	.word	0x00000000
	.align		4
        /*0004*/ 	.word	0xffffffff
	.align		4
        /*0008*/ 	.word	0x00000000
	.align		4
        /*000c*/ 	.word	0xfffffffe
	.align		4
        /*0010*/ 	.word	0x00000000
	.align		4
        /*0014*/ 	.word	0xfffffffd
	.align		4
        /*0018*/ 	.word	0x00000000
	.align		4
        /*001c*/ 	.word	0xfffffffc


//--------------------- .nv.rel.action            --------------------------
	.section	.nv.rel.action,"",@"SHT_CUDA_RELOCINFO"
	.align	8
	.sectionentsize	8
        /*0000*/ 	.byte	0x73, 0x00, 0x00, 0x00, 0x00, 0x00, 0x00, 0x00, 0x00, 0x00, 0x00, 0x11, 0x25, 0x00, 0x05, 0x36


//--------------------- .nv.constant0.matmul_kernel --------------------------
	.section	.nv.constant0.matmul_kernel,"a",@progbits
	.sectionflags	@""
	.align	4
.nv.constant0.matmul_kernel:
	.zero		432


//--------------------- .text.matmul_kernel       --------------------------
	.section	.text.matmul_kernel,"ax",@progbits
	.sectioninfo	@"SHI_REGISTERS=32"
	.align	128
        .global         matmul_kernel
        .type           matmul_kernel,@function
        .size           matmul_kernel,(.L_x_5 - matmul_kernel)
        .other          matmul_kernel,@"STO_CUDA_ENTRY STV_DEFAULT"
matmul_kernel:
.text.matmul_kernel:
[----:B------:R-:W-:-:S03]  /*0000*/  IMAD.MOV.U32 R1, RZ, RZ, c[0x0][0x28] ;  /* 0x00000a00ff017624 */ /* 0x000fc600078e00ff */
[----:B------:R-:W-:Y:S01]  /*0010*/  IMAD.MOV.U32 R0, RZ, RZ, c[0x0][0x17c] ;  /* 0x00005f00ff007624 */ /* 0x000fe200078e00ff */
[----:B------:R-:W0:Y:S01]  /*0020*/  S2R R29, SR_TID.X ;  /* 0x00000000001d7919 */ /* 0x000e220000002100 */
[----:B------:R-:W-:Y:S01]  /*0030*/  IADD3 R1, R1, -0x1438, RZ ;  /* 0xffffebc801017810 */ /* 0x000fe20007ffe0ff */
[----:B------:R-:W-:Y:S02]  /*0040*/  ULDC.64 UR10, c[0x0][0x118] ;  /* 0x00004600000a7ab9 */ /* 0x000fe40000000a00 */
[----:B------:R-:W-:-:S04]  /*0050*/  IADD3 R0, R0, 0x1ff, RZ ;  /* 0x000001ff00007810 */ /* 0x000fc80007ffe0ff */
[----:B------:R-:W-:-:S04]  /*0060*/  SHF.R.S32.HI R3, RZ, 0x1f, R0 ;  /* 0x0000001fff037819 */ /* 0x000fc80000011400 */
[----:B------:R-:W-:-:S04]  /*0070*/  LEA.HI R3, R3, R0, RZ, 0x9 ;  /* 0x0000000003037211 */ /* 0x000fc800078f48ff */
[----:B------:R-:W-:Y:S02]  /*0080*/  SHF.R.S32.HI R0, RZ, 0x9, R3 ;  /* 0x00000009ff007819 */ /* 0x000fe40000011403 */
[----:B------:R-:W1:Y:S03]  /*0090*/  S2R R3, SR_CTAID.X ;  /* 0x0000000000037919 */ /* 0x000e660000002500 */
[----:B------:R-:W-:-:S05]  /*00a0*/  IMAD.SHL.U32 R0, R0, 0x8, RZ ;  /* 0x0000000800007824 */ /* 0x000fca00078e00ff */
[-C--:B------:R-:W-:Y:S02]  /*00b0*/  IABS R7, R0.reuse ;  /* 0x0000000000077213 */ /* 0x080fe40000000000 */
[----:B------:R-:W-:Y:S02]  /*00c0*/  IABS R10, R0 ;  /* 0x00000000000a7213 */ /* 0x000fe40000000000 */
[----:B------:R-:W2:Y:S01]  /*00d0*/  I2F.RP R2, R7 ;  /* 0x0000000700027306 */ /* 0x000ea20000209400 */
[----:B-1----:R-:W-:-:S07]  /*00e0*/  IABS R8, R3 ;  /* 0x0000000300087213 */ /* 0x002fce0000000000 */
[----:B--2---:R-:W1:Y:S02]  /*00f0*/  MUFU.RCP R2, R2 ;  /* 0x0000000200027308 */ /* 0x004e640000001000 */
[----:B-1----:R-:W-:Y:S01]  /*0100*/  IADD3 R4, R2, 0xffffffe, RZ ;  /* 0x0ffffffe02047810 */ /* 0x002fe20007ffe0ff */
[----:B------:R-:W-:-:S05]  /*0110*/  IMAD.MOV R2, RZ, RZ, -R10 ;  /* 0x000000ffff027224 */ /* 0x000fca00078e0a0a */
[----:B------:R1:W2:Y:S02]  /*0120*/  F2I.FTZ.U32.TRUNC.NTZ R5, R4 ;  /* 0x0000000400057305 */ /* 0x0002a4000021f000 */
[----:B-1----:R-:W-:Y:S02]  /*0130*/  IMAD.MOV.U32 R4, RZ, RZ, RZ ;  /* 0x000000ffff047224 */ /* 0x002fe400078e00ff */
[----:B--2---:R-:W-:-:S04]  /*0140*/  IMAD.MOV R6, RZ, RZ, -R5 ;  /* 0x000000ffff067224 */ /* 0x004fc800078e0a05 */
[----:B------:R-:W-:Y:S02]  /*0150*/  IMAD R9, R6, R7, RZ ;  /* 0x0000000706097224 */ /* 0x000fe400078e02ff */
[----:B------:R-:W-:Y:S02]  /*0160*/  IMAD.MOV.U32 R6, RZ, RZ, R8 ;  /* 0x000000ffff067224 */ /* 0x000fe400078e0008 */
[----:B------:R-:W-:-:S06]  /*0170*/  IMAD.HI.U32 R5, R5, R9, R4 ;  /* 0x0000000905057227 */ /* 0x000fcc00078e0004 */
[----:B------:R-:W-:-:S04]  /*0180*/  IMAD.HI.U32 R5, R5, R6, RZ ;  /* 0x0000000605057227 */ /* 0x000fc800078e00ff */
[----:B------:R-:W-:-:S05]  /*0190*/  IMAD R2, R5, R2, R6 ;  /* 0x0000000205027224 */ /* 0x000fca00078e0206 */
[----:B------:R-:W-:-:S13]  /*01a0*/  ISETP.GT.U32.AND P1, PT, R7, R2, PT ;  /* 0x000000020700720c */ /* 0x000fda0003f24070 */
[----:B------:R-:W-:Y:S01]  /*01b0*/  @!P1 IMAD.IADD R2, R2, 0x1, -R7 ;  /* 0x0000000102029824 */ /* 0x000fe200078e0a07 */
[----:B------:R-:W-:Y:S02]  /*01c0*/  @!P1 IADD3 R5, R5, 0x1, RZ ;  /* 0x0000000105059810 */ /* 0x000fe40007ffe0ff */
[----:B------:R-:W-:Y:S02]  /*01d0*/  ISETP.NE.AND P1, PT, R0, RZ, PT ;  /* 0x000000ff0000720c */ /* 0x000fe40003f25270 */
[----:B------:R-:W-:Y:S02]  /*01e0*/  ISETP.GE.U32.AND P0, PT, R2, R7, PT ;  /* 0x000000070200720c */ /* 0x000fe40003f06070 */
[----:B------:R-:W-:-:S04]  /*01f0*/  LOP3.LUT R2, R3, R0, RZ, 0x3c, !PT ;  /* 0x0000000003027212 */ /* 0x000fc800078e3cff */
[----:B------:R-:W-:Y:S01]  /*0200*/  ISETP.GE.AND P2, PT, R2, RZ, PT ;  /* 0x000000ff0200720c */ /* 0x000fe20003f46270 */
[----:B------:R-:W-:-:S05]  /*0210*/  IMAD.MOV.U32 R2, RZ, RZ, c[0x0][0x178] ;  /* 0x00005e00ff027624 */ /* 0x000fca00078e00ff */
[----:B------:R-:W-:Y:S02]  /*0220*/  IADD3 R2, R2, 0xf, RZ ;  /* 0x0000000f02027810 */ /* 0x000fe40007ffe0ff */
[----:B------:R-:W-:-:S05]  /*0230*/  @P0 IADD3 R5, R5, 0x1, RZ ;  /* 0x0000000105050810 */ /* 0x000fca0007ffe0ff */
[----:B------:R-:W-:Y:S01]  /*0240*/  IMAD.MOV.U32 R4, RZ, RZ, R5 ;  /* 0x000000ffff047224 */ /* 0x000fe200078e0005 */
[----:B------:R-:W-:-:S03]  /*0250*/  SHF.R.S32.HI R5, RZ, 0x1f, R2 ;  /* 0x0000001fff057819 */ /* 0x000fc60000011402 */
[----:B------:R-:W-:Y:S01]  /*0260*/  @!P2 IMAD.MOV R4, RZ, RZ, -R4 ;  /* 0x000000ffff04a224 */ /* 0x000fe200078e0a04 */
[----:B------:R-:W-:Y:S02]  /*0270*/  @!P1 LOP3.LUT R4, RZ, R0, RZ, 0x33, !PT ;  /* 0x00000000ff049212 */ /* 0x000fe400078e33ff */
[----:B------:R-:W-:-:S03]  /*0280*/  LEA.HI R5, R5, R2, RZ, 0x4 ;  /* 0x0000000205057211 */ /* 0x000fc600078f20ff */
[----:B------:R-:W-:Y:S02]  /*0290*/  IMAD.SHL.U32 R2, R4, 0x8, RZ ;  /* 0x0000000804027824 */ /* 0x000fe400078e00ff */
[----:B------:R-:W-:-:S03]  /*02a0*/  IMAD.MOV R4, RZ, RZ, -R4 ;  /* 0x000000ffff047224 */ /* 0x000fc600078e0a04 */
[----:B------:R-:W-:Y:S01]  /*02b0*/  LEA.HI.SX32 R5, R5, -R2, 0x1c ;  /* 0x8000000205057211 */ /* 0x000fe200078fe2ff */
[----:B------:R-:W-:Y:S02]  /*02c0*/  IMAD R11, R0, R4, R3 ;  /* 0x00000004000b7224 */ /* 0x000fe400078e0203 */
[----:B------:R-:W-:Y:S01]  /*02d0*/  IMAD.MOV.U32 R4, RZ, RZ, RZ ;  /* 0x000000ffff047224 */ /* 0x000fe200078e00ff */
[----:B------:R-:W-:-:S04]  /*02e0*/  IMNMX R8, R5, 0x8, PT ;  /* 0x0000000805087817 */ /* 0x000fc80003800200 */
[----:B------:R-:W-:-:S04]  /*02f0*/  IABS R7, R8 ;  /* 0x0000000800077213 */ /* 0x000fc80000000000 */
[----:B------:R-:W1:Y:S08]  /*0300*/  I2F.RP R6, R7 ;  /* 0x0000000700067306 */ /* 0x000e700000209400 */
[----:B-1----:R-:W1:Y:S02]  /*0310*/  MUFU.RCP R6, R6 ;  /* 0x0000000600067308 */ /* 0x002e640000001000 */
[----:B-1----:R-:W-:-:S06]  /*0320*/  IADD3 R5, R6, 0xffffffe, RZ ;  /* 0x0ffffffe06057810 */ /* 0x002fcc0007ffe0ff */
[----:B------:R-:W1:Y:S02]  /*0330*/  F2I.FTZ.U32.TRUNC.NTZ R5, R5 ;  /* 0x0000000500057305 */ /* 0x000e64000021f000 */
[----:B-1----:R-:W-:-:S04]  /*0340*/  IMAD.MOV R9, RZ, RZ, -R5 ;  /* 0x000000ffff097224 */ /* 0x002fc800078e0a05 */
[----:B------:R-:W-:Y:S01]  /*0350*/  IMAD.MOV.U32 R0, RZ, RZ, R9 ;  /* 0x000000ffff007224 */ /* 0x000fe200078e0009 */
[----:B------:R-:W-:-:S03]  /*0360*/  IABS R9, R11 ;  /* 0x0000000b00097213 */ /* 0x000fc60000000000 */
[----:B------:R-:W-:Y:S01]  /*0370*/  IMAD R3, R0, R7, RZ ;  /* 0x0000000700037224 */ /* 0x000fe200078e02ff */
[----:B------:R-:W-:-:S03]  /*0380*/  IABS R0, R8 ;  /* 0x0000000800007213 */ /* 0x000fc60000000000 */
[----:B------:R-:W-:Y:S01]  /*0390*/  IMAD.HI.U32 R4, R5, R3, R4 ;  /* 0x0000000305047227 */ /* 0x000fe200078e0004 */
[----:B0-----:R-:W-:-:S03]  /*03a0*/  SHF.R.U32.HI R5, RZ, 0x4, R29 ;  /* 0x00000004ff057819 */ /* 0x001fc6000001161d */
[----:B------:R-:W-:Y:S01]  /*03b0*/  IMAD.MOV R0, RZ, RZ, -R0 ;  /* 0x000000ffff007224 */ /* 0x000fe200078e0a00 */
[----:B------:R-:W-:Y:S01]  /*03c0*/  SGXT.U32 R12, R5, 0x3 ;  /* 0x00000003050c781a */ /* 0x000fe20000000000 */
[----:B------:R-:W-:-:S03]  /*03d0*/  IMAD.HI.U32 R4, R4, R9, RZ ;  /* 0x0000000904047227 */ /* 0x000fc600078e00ff */
[----:B------:R-:W-:Y:S01]  /*03e0*/  LOP3.LUT R5, R12, 0x10, RZ, 0xfc, !PT ;  /* 0x000000100c057812 */ /* 0x000fe200078efcff */
[----:B------:R-:W-:Y:S01]  /*03f0*/  IMAD R0, R4, R0, R9 ;  /* 0x0000000004007224 */ /* 0x000fe200078e0209 */
[----:B------:R-:W-:-:S04]  /*0400*/  LOP3.LUT R5, R12, 0x28, RZ, 0xfc, !PT ;  /* 0x000000280c057812 */ /* 0x000fc800078efcff */
[----:B------:R-:W-:-:S13]  /*0410*/  ISETP.GT.U32.AND P1, PT, R7, R0, PT ;  /* 0x000000000700720c */ /* 0x000fda0003f24070 */
[----:B------:R-:W-:Y:S01]  /*0420*/  @!P1 IMAD.IADD R0, R0, 0x1, -R7 ;  /* 0x0000000100009824 */ /* 0x000fe200078e0a07 */
[----:B------:R-:W-:Y:S02]  /*0430*/  @!P1 IADD3 R4, R4, 0x1, RZ ;  /* 0x0000000104049810 */ /* 0x000fe40007ffe0ff */
[----:B------:R-:W-:Y:S02]  /*0440*/  ISETP.NE.AND P1, PT, R8, RZ, PT ;  /* 0x000000ff0800720c */ /* 0x000fe40003f25270 */
[----:B------:R-:W-:Y:S02]  /*0450*/  ISETP.GE.U32.AND P0, PT, R0, R7, PT ;  /* 0x000000070000720c */ /* 0x000fe40003f06070 */
[----:B------:R-:W-:-:S04]  /*0460*/  LOP3.LUT R0, R11, R8, RZ, 0x3c, !PT ;  /* 0x000000080b007212 */ /* 0x000fc800078e3cff */
[----:B------:R-:W-:Y:S01]  /*0470*/  ISETP.GE.AND P2, PT, R0, RZ, PT ;  /* 0x000000ff0000720c */ /* 0x000fe20003f46270 */
[----:B------:R-:W-:-:S05]  /*0480*/  IMAD.MOV.U32 R0, RZ, RZ, 0x3f ;  /* 0x0000003fff007424 */ /* 0x000fca00078e00ff */
[----:B------:R-:W-:Y:S02]  /*0490*/  IADD3 R0, R0, c[0x0][0x180], RZ ;  /* 0x0000600000007a10 */ /* 0x000fe40007ffe0ff */
[----:B------:R-:W-:Y:S02]  /*04a0*/  @P0 IADD3 R4, R4, 0x1, RZ ;  /* 0x0000000104040810 */ /* 0x000fe40007ffe0ff */
[----:B------:R-:W-:-:S03]  /*04b0*/  ISETP.GT.AND P0, PT, R0, 0x3f, PT ;  /* 0x0000003f0000780c */ /* 0x000fc60003f04270 */
[----:B------:R-:W-:Y:S01]  /*04c0*/  @!P2 IMAD.MOV R4, RZ, RZ, -R4 ;  /* 0x000000ffff04a224 */ /* 0x000fe200078e0a04 */
[----:B------:R-:W-:-:S05]  /*04d0*/  @!P1 LOP3.LUT R4, RZ, R8, RZ, 0x33, !PT ;  /* 0x00000008ff049212 */ /* 0x000fca00078e33ff */
[----:B------:R-:W-:-:S04]  /*04e0*/  IMAD.MOV R3, RZ, RZ, -R4 ;  /* 0x000000ffff037224 */ /* 0x000fc800078e0a04 */
[----:B------:R-:W-:-:S04]  /*04f0*/  IMAD R3, R8, R3, R11 ;  /* 0x0000000308037224 */ /* 0x000fc800078e020b */
[----:B------:R-:W-:Y:S01]  /*0500*/  IMAD.IADD R3, R2, 0x1, R3 ;  /* 0x0000000102037824 */ /* 0x000fe200078e0203 */
[----:B------:R-:W-:-:S05]  /*0510*/  LOP3.LUT R2, R29, 0xf, RZ, 0xc0, !PT ;  /* 0x0000000f1d027812 */ /* 0x000fca00078ec0ff */
[----:B------:R-:W-:Y:S01]  /*0520*/  IMAD R28, R3, 0x10, R2 ;  /* 0x00000010031c7824 */ /* 0x000fe200078e0202 */
[C---:B------:R-:W-:Y:S02]  /*0530*/  LOP3.LUT R2, R12.reuse, 0x8, RZ, 0xfc, !PT ;  /* 0x000000080c027812 */ /* 0x040fe400078efcff */
[----:B------:R-:W-:Y:S01]  /*0540*/  LOP3.LUT R2, R12, 0x20, RZ, 0xfc, !PT ;  /* 0x000000200c027812 */ /* 0x000fe200078efcff */
[----:B------:R-:W-:Y:S01]  /*0550*/  IMAD.SHL.U32 R2, R4, 0x200, RZ ;  /* 0x0000020004027824 */ /* 0x000fe200078e00ff */
[----:B------:R0:W-:Y:S01]  /*0560*/  STL [R1+0xb0c], R28 ;  /* 0x000b0c1c01007387 */ /* 0x0001e20000100800 */
[C---:B------:R-:W-:Y:S02]  /*0570*/  LOP3.LUT R3, R12.reuse, 0x18, RZ, 0xfc, !PT ;  /* 0x000000180c037812 */ /* 0x040fe400078efcff */
[----:B------:R-:W-:Y:S01]  /*0580*/  LOP3.LUT R3, R12, 0x30, RZ, 0xfc, !PT ;  /* 0x000000300c037812 */ /* 0x000fe200078efcff */
[----:B------:R0:W-:Y:S01]  /*0590*/  STL [R1+0x278], R2 ;  /* 0x0002780201007387 */ /* 0x0001e20000100800 */
[----:B------:R-:W-:Y:S05]  /*05a0*/  @P0 BRA `(.L_x_0) ;  /* 0x000001a000000947 */ /* 0x000fea0003800000 */
[C---:B0-----:R-:W-:Y:S01]  /*05b0*/  IMAD.SHL.U32 R2, R29.reuse, 0x10, RZ ;  /* 0x000000101d027824 */ /* 0x041fe200078e00ff */
[----:B------:R-:W-:Y:S01]  /*05c0*/  CS2R R24, SRZ ;  /* 0x0000000000187805 */ /* 0x000fe2000001ff00 */
[----:B------:R-:W-:Y:S01]  /*05d0*/  IMAD.SHL.U32 R0, R29, 0x20, RZ ;  /* 0x000000201d007824 */ /* 0x000fe200078e00ff */
[----:B------:R-:W-:Y:S01]  /*05e0*/  CS2R R26, SRZ ;  /* 0x00000000001a7805 */ /* 0x000fe2000001ff00 */
[----:B------:R-:W-:Y:S01]  /*05f0*/  CS2R R20, SRZ ;  /* 0x0000000000147805 */ /* 0x000fe2000001ff00 */
[----:B------:R0:W-:Y:S01]  /*0600*/  STL [R1+0xb08], R2 ;  /* 0x000b080201007387 */ /* 0x0001e20000100800 */
[----:B------:R-:W-:Y:S01]  /*0610*/  CS2R R22, SRZ ;  /* 0x0000000000167805 */ /* 0x000fe2000001ff00 */
[----:B------:R-:W-:Y:S01]  /*0620*/  LOP3.LUT R0, R0, 0x60, RZ, 0xc0, !PT ;  /* 0x0000006000007812 */ /* 0x000fe200078ec0ff */
[----:B------:R-:W-:Y:S01]  /*0630*/  CS2R R16, SRZ ;  /* 0x0000000000107805 */ /* 0x000fe2000001ff00 */
[----:B------:R0:W-:Y:S01]  /*0640*/  STL [R1], RZ ;  /* 0x000000ff01007387 */ /* 0x0001e20000100800 */
[----:B------:R-:W-:Y:S01]  /*0650*/  CS2R R18, SRZ ;  /* 0x0000000000127805 */ /* 0x000fe2000001ff00 */
[----:B------:R-:W-:Y:S01]  /*0660*/  CS2R R12, SRZ ;  /* 0x00000000000c7805 */ /* 0x000fe2000001ff00 */
[----:B------:R-:W-:Y:S01]  /*0670*/  CS2R R14, SRZ ;  /* 0x00000000000e7805 */ /* 0x000fe2000001ff00 */
[----:B------:R0:W-:Y:S01]  /*0680*/  STL [R1+0x4], RZ ;  /* 0x000004ff01007387 */ /* 0x0001e20000100800 */
[----:B------:R-:W-:Y:S01]  /*0690*/  CS2R R8, SRZ ;  /* 0x0000000000087805 */ /* 0x000fe2000001ff00 */
[----:B------:R-:W-:Y:S01]  /*06a0*/  CS2R R10, SRZ ;  /* 0x00000000000a7805 */ /* 0x000fe2000001ff00 */
[----:B------:R-:W-:Y:S01]  /*06b0*/  CS2R R4, SRZ ;  /* 0x0000000000047805 */ /* 0x000fe2000001ff00 */
[----:B------:R0:W-:Y:S01]  /*06c0*/  STL [R1+0x8], RZ ;  /* 0x000008ff01007387 */ /* 0x0001e20000100800 */
[----:B------:R-:W-:-:S03]  /*06d0*/  CS2R R6, SRZ ;  /* 0x0000000000067805 */ /* 0x000fc6000001ff00 */
[----:B------:R0:W-:Y:S04]  /*06e0*/  STL [R1+0xc], RZ ;  /* 0x00000cff01007387 */ /* 0x0001e80000100800 */
[----:B------:R0:W-:Y:S04]  /*06f0*/  STL [R1+0x10], RZ ;  /* 0x000010ff01007387 */ /* 0x0001e80000100800 */
[----:B------:R0:W-:Y:S04]  /*0700*/  STL [R1+0x14], RZ ;  /* 0x000014ff01007387 */ /* 0x0001e80000100800 */
[----:B------:R0:W-:Y:S04]  /*0710*/  STL [R1+0x18], RZ ;  /* 0x000018ff01007387 */ /* 0x0001e80000100800 */
[----:B------:R0:W-:Y:S04]  /*0720*/  STL [R1+0x1c], RZ ;  /* 0x00001cff01007387 */ /* 0x0001e80000100800 */
[----:B------:R0:W-:Y:S01]  /*0730*/  STL [R1+0xb04], R0 ;  /* 0x000b040001007387 */ /* 0x0001e20000100800 */
[----:B------:R-:W-:Y:S05]  /*0740*/  BRA `(.L_x_1) ;  /* 0x0002f61000007947 */ /* 0x000fea0003800000 */
.L_x_0:
[----:B------:R-:W-:Y:S01]  /*0750*/  IABS R25, c[0x0][0x17c] ;  /* 0x00005f0000197a13 */ /* 0x000fe20000000000 */
[----:B------:R-:W-:Y:S01]  /*0760*/  IMAD.MOV.U32 R7, RZ, RZ, R2 ;  /* 0x000000ffff077224 */ /* 0x000fe200078e0002 */
[----:B------:R-:W-:Y:S01]  /*0770*/  SHF.R.U32.HI R22, RZ, 0x6, R29 ;  /* 0x00000006ff167819 */ /* 0x000fe2000001161d */
[C---:B------:R-:W-:Y:S01]  /*0780*/  IMAD.SHL.U32 R24, R29.reuse, 0x20, RZ ;  /* 0x000000201d187824 */ /* 0x040fe200078e00ff */
[----:B------:R-:W1:Y:S01]  /*0790*/  I2F.RP R4, R25 ;  /* 0x0000001900047306 */ /* 0x000e620000209400 */
[----:B------:R-:W-:Y:S01]  /*07a0*/  SHF.R.S32.HI R5, RZ, 0x1f, R0 ;  /* 0x0000001fff057819 */ /* 0x000fe20000011400 */
[----:B------:R-:W-:Y:S01]  /*07b0*/  IMAD.SHL.U32 R21, R29, 0x2, RZ ;  /* 0x000000021d157824 */ /* 0x000fe200078e00ff */
[----:B------:R-:W-:Y:S01]  /*07c0*/  SGXT.U32 R22, R22, 0x1 ;  /* 0x000000011616781a */ /* 0x000fe20000000000 */
[----:B------:R-:W-:Y:S01]  /*07d0*/  ULDC.64 UR6, c[0x0][0x188] ;  /* 0x0000620000067ab9 */ /* 0x000fe20000000a00 */
[----:B------:R-:W-:-:S02]  /*07e0*/  LEA.HI R0, R5, R0, RZ, 0x6 ;  /* 0x0000000005007211 */ /* 0x000fc400078f30ff */
[----:B------:R-:W-:Y:S02]  /*07f0*/  LOP3.LUT R22, R7, R22, RZ, 0xfc, !PT ;  /* 0x0000001607167212 */ /* 0x000fe400078efcff */
[----:B------:R-:W-:Y:S01]  /*0800*/  LOP3.LUT R7, R29, 0x3f, RZ, 0xc0, !PT ;  /* 0x0000003f1d077812 */ /* 0x000fe200078ec0ff */
[----:B------:R2:W-:Y:S01]  /*0810*/  STL [R1+0xb10], R0 ;  /* 0x000b100001007387 */ /* 0x0005e20000100800 */
[C---:B------:R-:W-:Y:S02]  /*0820*/  LOP3.LUT R8, R22.reuse, 0x1fe, RZ, 0xfc, !PT ;  /* 0x000001fe16087812 */ /* 0x040fe400078efcff */
[----:B------:R-:W-:Y:S01]  /*0830*/  LOP3.LUT R6, R22, 0x1fc, RZ, 0xfc, !PT ;  /* 0x000001fc16067812 */ /* 0x000fe200078efcff */
[----:B------:R-:W-:Y:S01]  /*0840*/  IMAD.SHL.U32 R7, R7, 0x2, RZ ;  /* 0x0000000207077824 */ /* 0x000fe200078e00ff */
[----:B------:R-:W-:Y:S01]  /*0850*/  LOP3.LUT R5, R24, 0xc00, RZ, 0xc0, !PT ;  /* 0x00000c0018057812 */ /* 0x000fe200078ec0ff */
[----:B-1----:R-:W1:Y:S01]  /*0860*/  MUFU.RCP R4, R4 ;  /* 0x0000000400047308 */ /* 0x002e620000001000 */
[----:B------:R-:W-:-:S02]  /*0870*/  IABS R12, R6 ;  /* 0x00000006000c7213 */ /* 0x000fc40000000000 */
[----:B------:R-:W-:Y:S02]  /*0880*/  ISETP.GE.AND P4, PT, R6, RZ, PT ;  /* 0x000000ff0600720c */ /* 0x000fe40003f86270 */
[----:B--2---:R-:W-:Y:S02]  /*0890*/  SHF.R.S32.HI R0, RZ, 0x6, R29 ;  /* 0x00000006ff007819 */ /* 0x004fe4000001141d */
[----:B------:R-:W-:Y:S02]  /*08a0*/  ISETP.GE.AND P0, PT, R8, RZ, PT ;  /* 0x000000ff0800720c */ /* 0x000fe40003f06270 */
[----:B------:R-:W-:Y:S02]  /*08b0*/  SGXT R0, R0, 0x1 ;  /* 0x000000010000781a */ /* 0x000fe40000000200 */
[----:B------:R-:W-:Y:S02]  /*08c0*/  LOP3.LUT R16, R22, 0x1d0, RZ, 0xfc, !PT ;  /* 0x000001d016107812 */ /* 0x000fe400078efcff */
[----:B------:R-:W-:-:S02]  /*08d0*/  LOP3.LUT R0, R7, 0x90, R0, 0x78, !PT ;  /* 0x0000009007007812 */ /* 0x000fc400078e7800 */
[----:B------:R-:W-:Y:S02]  /*08e0*/  LOP3.LUT R17, R22, 0x1ce, RZ, 0xfc, !PT ;  /* 0x000001ce16117812 */ /* 0x000fe400078efcff */
[----:B01----:R-:W-:Y:S01]  /*08f0*/  IADD3 R2, R4, 0xffffffe, RZ ;  /* 0x0ffffffe04027810 */ /* 0x003fe20007ffe0ff */
[----:B------:R0:W-:Y:S01]  /*0900*/  STL [R1+0xb2c], R0 ;  /* 0x000b2c0001007387 */ /* 0x0001e20000100800 */
[----:B------:R-:W-:Y:S02]  /*0910*/  LOP3.LUT R4, R22, 0x1fa, RZ, 0xfc, !PT ;  /* 0x000001fa16047812 */ /* 0x000fe400078efcff */
[----:B------:R1:W2:Y:S01]  /*0920*/  F2I.FTZ.U32.TRUNC.NTZ R3, R2 ;  /* 0x0000000200037305 */ /* 0x0002a2000021f000 */
[----:B------:R-:W-:Y:S02]  /*0930*/  IABS R18, R17 ;  /* 0x0000001100127213 */ /* 0x000fe40000000000 */
[----:B------:R-:W-:Y:S01]  /*0940*/  IABS R9, R4 ;  /* 0x0000000400097213 */ /* 0x000fe20000000000 */
[----:B-1----:R-:W-:-:S02]  /*0950*/  IMAD.MOV.U32 R2, RZ, RZ, RZ ;  /* 0x000000ffff027224 */ /* 0x002fc400078e00ff */
[----:B--2---:R-:W-:-:S04]  /*0960*/  IMAD.MOV R10, RZ, RZ, -R3 ;  /* 0x000000ffff0a7224 */ /* 0x004fc800078e0a03 */
[----:B------:R-:W-:Y:S01]  /*0970*/  IMAD R23, R10, R25, RZ ;  /* 0x000000190a177224 */ /* 0x000fe200078e02ff */
[----:B------:R-:W-:Y:S02]  /*0980*/  IABS R10, R8 ;  /* 0x00000008000a7213 */ /* 0x000fe40000000000 */
[----:B------:R-:W-:Y:S01]  /*0990*/  LOP3.LUT R8, R22, 0x1f4, RZ, 0xfc, !PT ;  /* 0x000001f416087812 */ /* 0x000fe200078efcff */
[----:B------:R-:W-:-:S06]  /*09a0*/  IMAD.HI.U32 R23, R3, R23, R2 ;  /* 0x0000001703177227 */ /* 0x000fcc00078e0002 */
[----:B------:R-:W-:-:S04]  /*09b0*/  IMAD.HI.U32 R2, R23, R10, RZ ;  /* 0x0000000a17027227 */ /* 0x000fc800078e00ff */
[----:B------:R-:W-:-:S04]  /*09c0*/  IMAD.HI.U32 R11, R23, R9, RZ ;  /* 0x00000009170b7227 */ /* 0x000fc800078e00ff */
[----:B------:R-:W-:Y:S02]  /*09d0*/  IMAD.MOV R2, RZ, RZ, -R2 ;  /* 0x000000ffff027224 */ /* 0x000fe400078e0a02 */
[----:B------:R-:W-:Y:S02]  /*09e0*/  IMAD.MOV R11, RZ, RZ, -R11 ;  /* 0x000000ffff0b7224 */ /* 0x000fe400078e0a0b */
[----:B------:R-:W-:Y:S01]  /*09f0*/  IMAD R13, R25, R2, R10 ;  /* 0x00000002190d7224 */ /* 0x000fe200078e020a */
[----:B------:R-:W-:Y:S01]  /*0a00*/  LOP3.LUT R10, R29, 0x7, RZ, 0xc0, !PT ;  /* 0x000000071d0a7812 */ /* 0x000fe200078ec0ff */
[----:B------:R-:W-:Y:S02]  /*0a10*/  IMAD R9, R25, R11, R9 ;  /* 0x0000000b19097224 */ /* 0x000fe400078e0209 */
[----:B------:R-:W-:Y:S01]  /*0a20*/  IMAD.HI.U32 R3, R23, R12, RZ ;  /* 0x0000000c17037227 */ /* 0x000fe200078e00ff */
[C---:B------:R-:W-:Y:S02]  /*0a30*/  ISETP.GT.U32.AND P1, PT, R25.reuse, R13, PT ;  /* 0x0000000d1900720c */ /* 0x040fe40003f24070 */
[----:B------:R-:W-:Y:S01]  /*0a40*/  ISETP.GT.U32.AND P5, PT, R25, R9, PT ;  /* 0x000000091900720c */ /* 0x000fe20003fa4070 */
[----:B------:R-:W-:Y:S01]  /*0a50*/  IMAD R2, R10, 0x80, R5 ;  /* 0x000000800a027824 */ /* 0x000fe200078e0205 */
[----:B------:R-:W-:Y:S01]  /*0a60*/  LOP3.LUT R5, R22, 0x1f8, RZ, 0xfc, !PT ;  /* 0x000001f816057812 */ /* 0x000fe200078efcff */
[----:B------:R-:W-:-:S02]  /*0a70*/  IMAD.SHL.U32 R10, R10, 0x10, RZ ;  /* 0x000000100a0a7824 */ /* 0x000fc400078e00ff */
[----:B------:R-:W-:Y:S01]  /*0a80*/  IMAD.MOV R3, RZ, RZ, -R3 ;  /* 0x000000ffff037224 */ /* 0x000fe200078e0a03 */
[----:B------:R-:W-:Y:S01]  /*0a90*/  IABS R7, R5 ;  /* 0x0000000500077213 */ /* 0x000fe20000000000 */
[----:B------:R-:W-:Y:S01]  /*0aa0*/  IMAD.HI.U32 R19, R23, R18, RZ ;  /* 0x0000001217137227 */ /* 0x000fe200078e00ff */
[----:B------:R-:W-:Y:S02]  /*0ab0*/  LOP3.LUT R10, R10, 0x30, R21, 0x78, !PT ;  /* 0x000000300a0a7812 */ /* 0x000fe400078e7815 */
[----:B------:R-:W-:Y:S01]  /*0ac0*/  ISETP.GE.AND P6, PT, R5, RZ, PT ;  /* 0x000000ff0500720c */ /* 0x000fe20003fc6270 */
[----:B------:R-:W-:Y:S01]  /*0ad0*/  IMAD R3, R25, R3, R12 ;  /* 0x0000000319037224 */ /* 0x000fe200078e020c */
[----:B------:R-:W-:Y:S01]  /*0ae0*/  LOP3.LUT R5, R22, 0x1f0, RZ, 0xfc, !PT ;  /* 0x000001f016057812 */ /* 0x000fe200078efcff */
[----:B0-----:R-:W-:Y:S01]  /*0af0*/  IMAD.IADD R0, R2, 0x1, R10 ;  /* 0x0000000102007824 */ /* 0x001fe200078e020a */
[----:B------:R-:W-:Y:S01]  /*0b00*/  LOP3.LUT R2, R22, 0x1f6, RZ, 0xfc, !PT ;  /* 0x000001f616027812 */ /* 0x000fe200078efcff */
[--C-:B------:R-:W-:Y:S01]  /*0b10*/  @!P5 IMAD.IADD R9, R9, 0x1, -R25.reuse ;  /* 0x000000010909d824 */ /* 0x100fe200078e0a19 */
[----:B------:R-:W-:Y:S01]  /*0b20*/  ISETP.GT.U32.AND P2, PT, R25, R3, PT ;  /* 0x000000031900720c */ /* 0x000fe20003f44070 */
[----:B------:R-:W-:Y:S01]  /*0b30*/  @!P1 IMAD.IADD R13, R13, 0x1, -R25 ;  /* 0x000000010d0d9824 */ /* 0x000fe200078e0a19 */
[----:B------:R-:W-:Y:S01]  /*0b40*/  IABS R11, R2 ;  /* 0x00000002000b7213 */ /* 0x000fe20000000000 */
[----:B------:R-:W-:Y:S01]  /*0b50*/  IMAD.HI.U32 R6, R23, R7, RZ ;  /* 0x0000000717067227 */ /* 0x000fe200078e00ff */
[----:B------:R-:W-:Y:S01]  /*0b60*/  ISETP.GE.AND P1, PT, R4, RZ, PT ;  /* 0x000000ff0400720c */ /* 0x000fe20003f26270 */
[----:B------:R0:W-:Y:S01]  /*0b70*/  STL [R1+0x270], R0 ;  /* 0x0002700001007387 */ /* 0x0001e20000100800 */
[----:B------:R-:W-:Y:S01]  /*0b80*/  ISETP.GT.U32.AND P5, PT, R25, R9, PT ;  /* 0x000000091900720c */ /* 0x000fe20003fa4070 */
[----:B------:R-:W-:Y:S01]  /*0b90*/  IMAD.HI.U32 R4, R23, R11, RZ ;  /* 0x0000000b17047227 */ /* 0x000fe200078e00ff */
[----:B------:R-:W-:-:S02]  /*0ba0*/  ISETP.GT.U32.AND P3, PT, R25, R13, PT ;  /* 0x0000000d1900720c */ /* 0x000fc40003f64070 */
[----:B------:R-:W-:Y:S01]  /*0bb0*/  IABS R10, R8 ;  /* 0x00000008000a7213 */ /* 0x000fe20000000000 */
[----:B------:R-:W-:Y:S02]  /*0bc0*/  IMAD.MOV R4, RZ, RZ, -R4 ;  /* 0x000000ffff047224 */ /* 0x000fe400078e0a04 */
[----:B------:R-:W-:Y:S02]  /*0bd0*/  IMAD.MOV R6, RZ, RZ, -R6 ;  /* 0x000000ffff067224 */ /* 0x000fe400078e0a06 */
[----:B------:R-:W-:Y:S02]  /*0be0*/  @!P2 IMAD.IADD R3, R3, 0x1, -R25 ;  /* 0x000000010303a824 */ /* 0x000fe400078e0a19 */
[C---:B------:R-:W-:Y:S01]  /*0bf0*/  IMAD R11, R25.reuse, R4, R11 ;  /* 0x00000004190b7224 */ /* 0x040fe200078e020b */
[----:B------:R-:W-:Y:S01]  /*0c00*/  LOP3.LUT R4, R22, 0x1f2, RZ, 0xfc, !PT ;  /* 0x000001f216047812 */ /* 0x000fe200078efcff */
[C---:B------:R-:W-:Y:S01]  /*0c10*/  IMAD R7, R25.reuse, R6, R7 ;  /* 0x0000000619077224 */ /* 0x040fe200078e0207 */
[----:B------:R-:W-:Y:S01]  /*0c20*/  ISETP.GT.U32.AND P2, PT, R25, R3, PT ;  /* 0x000000031900720c */ /* 0x000fe20003f44070 */
[--C-:B------:R-:W-:Y:S01]  /*0c30*/  @!P5 IMAD.IADD R9, R9, 0x1, -R25.reuse ;  /* 0x000000010909d824 */ /* 0x100fe200078e0a19 */
[----:B------:R-:W-:Y:S01]  /*0c40*/  ISETP.GT.U32.AND P5, PT, R25, R11, PT ;  /* 0x0000000b1900720c */ /* 0x000fe20003fa4070 */
[----:B------:R-:W-:Y:S01]  /*0c50*/  @!P3 IMAD.IADD R13, R13, 0x1, -R25 ;  /* 0x000000010d0db824 */ /* 0x000fe200078e0a19 */
[----:B------:R-:W-:Y:S01]  /*0c60*/  ISETP.GT.U32.AND P3, PT, R25, R7, PT ;  /* 0x000000071900720c */ /* 0x000fe20003f64070 */
[----:B------:R-:W-:Y:S01]  /*0c70*/  IMAD.HI.U32 R12, R23, R10, RZ ;  /* 0x0000000a170c7227 */ /* 0x000fe200078e00ff */
[----:B------:R-:W-:-:S03]  /*0c80*/  IABS R6, R5 ;  /* 0x0000000500067213 */ /* 0x000fc60000000000 */
[----:B0-----:R-:W-:Y:S02]  /*0c90*/  IMAD.MOV.U32 R0, RZ, RZ, R13 ;  /* 0x000000ffff007224 */ /* 0x001fe400078e000d */
[----:B------:R-:W-:Y:S02]  /*0ca0*/  IMAD.MOV R12, RZ, RZ, -R12 ;  /* 0x000000ffff0c7224 */ /* 0x000fe400078e0a0c */
[----:B------:R-:W-:Y:S02]  /*0cb0*/  @!P0 IMAD.MOV R0, RZ, RZ, -R0 ;  /* 0x000000ffff008224 */ /* 0x000fe400078e0a00 */
[--C-:B------:R-:W-:Y:S01]  /*0cc0*/  @!P2 IMAD.IADD R3, R3, 0x1, -R25.reuse ;  /* 0x000000010303a824 */ /* 0x100fe200078e0a19 */
[----:B------:R-:W-:Y:S01]  /*0cd0*/  ISETP.GE.AND P2, PT, R2, RZ, PT ;  /* 0x000000ff0200720c */ /* 0x000fe20003f46270 */
[--C-:B------:R-:W-:Y:S01]  /*0ce0*/  @!P5 IMAD.IADD R11, R11, 0x1, -R25.reuse ;  /* 0x000000010b0bd824 */ /* 0x100fe200078e0a19 */
[----:B------:R-:W-:Y:S01]  /*0cf0*/  IABS R2, R4 ;  /* 0x0000000400027213 */ /* 0x000fe20000000000 */
[----:B------:R-:W-:Y:S01]  /*0d00*/  @!P3 IMAD.IADD R7, R7, 0x1, -R25 ;  /* 0x000000010707b824 */ /* 0x000fe200078e0a19 */
[----:B------:R0:W-:Y:S01]  /*0d10*/  STL [R1+0x7c], R0 ;  /* 0x00007c0001007387 */ /* 0x0001e20000100800 */
[C---:B------:R-:W-:Y:S01]  /*0d20*/  IMAD R10, R25.reuse, R12, R10 ;  /* 0x0000000c190a7224 */ /* 0x040fe200078e020a */
[----:B------:R-:W-:Y:S01]  /*0d30*/  ISETP.GE.AND P3, PT, R8, RZ, PT ;  /* 0x000000ff0800720c */ /* 0x000fe20003f66270 */
[----:B------:R-:W-:Y:S01]  /*0d40*/  IMAD.MOV.U32 R13, RZ, RZ, R3 ;  /* 0x000000ffff0d7224 */ /* 0x000fe200078e0003 */
[----:B------:R-:W-:Y:S01]  /*0d50*/  ISETP.GT.U32.AND P5, PT, R25, R11, PT ;  /* 0x0000000b1900720c */ /* 0x000fe20003fa4070 */
[----:B------:R-:W-:Y:S01]  /*0d60*/  IMAD.HI.U32 R8, R23, R2, RZ ;  /* 0x0000000217087227 */ /* 0x000fe200078e00ff */
[----:B------:R-:W-:-:S03]  /*0d70*/  ISETP.GT.U32.AND P0, PT, R25, R7, PT ;  /* 0x000000071900720c */ /* 0x000fc60003f04070 */
[----:B------:R-:W-:Y:S01]  /*0d80*/  @!P4 IMAD.MOV R13, RZ, RZ, -R13 ;  /* 0x000000ffff0dc224 */ /* 0x000fe200078e0a0d */
[----:B------:R-:W-:Y:S01]  /*0d90*/  ISETP.GT.U32.AND P4, PT, R25, R10, PT ;  /* 0x0000000a1900720c */ /* 0x000fe20003f84070 */
[----:B0-----:R-:W-:Y:S02]  /*0da0*/  IMAD.MOV.U32 R0, RZ, RZ, R9 ;  /* 0x000000ffff007224 */ /* 0x001fe400078e0009 */
[----:B------:R-:W-:Y:S01]  /*0db0*/  IMAD.HI.U32 R3, R23, R6, RZ ;  /* 0x0000000617037227 */ /* 0x000fe200078e00ff */
[----:B------:R0:W-:Y:S03]  /*0dc0*/  STL [R1+0x58], R13 ;  /* 0x0000580d01007387 */ /* 0x0001e60000100800 */
[----:B------:R-:W-:Y:S01]  /*0dd0*/  @!P1 IMAD.MOV R0, RZ, RZ, -R0 ;  /* 0x000000ffff009224 */ /* 0x000fe200078e0a00 */
[----:B------:R-:W-:Y:S01]  /*0de0*/  ISETP.GE.AND P1, PT, R4, RZ, PT ;  /* 0x000000ff0400720c */ /* 0x000fe20003f26270 */
[----:B------:R-:W-:Y:S01]  /*0df0*/  IMAD.MOV R4, RZ, RZ, -R8 ;  /* 0x000000ffff047224 */ /* 0x000fe200078e0a08 */
[C---:B------:R-:W-:Y:S01]  /*0e00*/  LOP3.LUT R8, R22.reuse, 0x1ee, RZ, 0xfc, !PT ;  /* 0x000001ee16087812 */ /* 0x040fe200078efcff */
[----:B------:R-:W-:Y:S01]  /*0e10*/  @!P5 IMAD.IADD R11, R11, 0x1, -R25 ;  /* 0x000000010b0bd824 */ /* 0x000fe200078e0a19 */
[----:B------:R1:W-:Y:S01]  /*0e20*/  STL [R1+0x38], R0 ;  /* 0x0000380001007387 */ /* 0x0003e20000100800 */
[----:B------:R-:W-:Y:S01]  /*0e30*/  IMAD R2, R25, R4, R2 ;  /* 0x0000000419027224 */ /* 0x000fe200078e0202 */
[C---:B------:R-:W-:Y:S01]  /*0e40*/  LOP3.LUT R4, R22.reuse, 0x1ec, RZ, 0xfc, !PT ;  /* 0x000001ec16047812 */ /* 0x040fe200078efcff */
[----:B------:R-:W-:Y:S01]  /*0e50*/  IMAD.MOV R3, RZ, RZ, -R3 ;  /* 0x000000ffff037224 */ /* 0x000fe200078e0a03 */
[----:B0-----:R-:W-:Y:S01]  /*0e60*/  LOP3.LUT R13, R22, 0x1e8, RZ, 0xfc, !PT ;  /* 0x000001e8160d7812 */ /* 0x001fe200078efcff */
[--C-:B------:R-:W-:Y:S01]  /*0e70*/  @!P0 IMAD.IADD R7, R7, 0x1, -R25.reuse ;  /* 0x0000000107078824 */ /* 0x100fe200078e0a19 */
[C---:B------:R-:W-:Y:S01]  /*0e80*/  ISETP.GT.U32.AND P5, PT, R25.reuse, R2, PT ;  /* 0x000000021900720c */ /* 0x040fe20003fa4070 */
[----:B------:R-:W-:Y:S01]  /*0e90*/  @!P4 IMAD.IADD R10, R10, 0x1, -R25 ;  /* 0x000000010a0ac824 */ /* 0x000fe200078e0a19 */
[----:B------:R-:W-:Y:S01]  /*0ea0*/  IABS R9, R4 ;  /* 0x0000000400097213 */ /* 0x000fe20000000000 */
[----:B------:R-:W-:Y:S01]  /*0eb0*/  IMAD R6, R25, R3, R6 ;  /* 0x0000000319067224 */ /* 0x000fe200078e0206 */
[----:B------:R-:W-:Y:S01]  /*0ec0*/  ISETP.GE.AND P0, PT, R5, RZ, PT ;  /* 0x000000ff0500720c */ /* 0x000fe20003f06270 */
[----:B------:R-:W-:Y:S01]  /*0ed0*/  IMAD.MOV.U32 R12, RZ, RZ, R7 ;  /* 0x000000ffff0c7224 */ /* 0x000fe200078e0007 */
[C---:B------:R-:W-:Y:S01]  /*0ee0*/  ISETP.GT.U32.AND P4, PT, R25.reuse, R10, PT ;  /* 0x0000000a1900720c */ /* 0x040fe20003f84070 */
[----:B-1----:R-:W-:Y:S01]  /*0ef0*/  IMAD.MOV.U32 R0, RZ, RZ, R11 ;  /* 0x000000ffff007224 */ /* 0x002fe200078e000b */
[----:B------:R-:W-:Y:S01]  /*0f00*/  IABS R5, R8 ;  /* 0x0000000800057213 */ /* 0x000fe20000000000 */
[----:B------:R-:W-:Y:S01]  /*0f10*/  @!P6 IMAD.MOV R12, RZ, RZ, -R12 ;  /* 0x000000ffff0ce224 */ /* 0x000fe200078e0a0c */
[----:B------:R-:W-:Y:S01]  /*0f20*/  ISETP.GT.U32.AND P6, PT, R25, R6, PT ;  /* 0x000000061900720c */ /* 0x000fe20003fc4070 */
[----:B------:R-:W-:Y:S01]  /*0f30*/  @!P2 IMAD.MOV R0, RZ, RZ, -R0 ;  /* 0x000000ffff00a224 */ /* 0x000fe200078e0a00 */
[----:B------:R-:W-:Y:S01]  /*0f40*/  ISETP.GE.AND P2, PT, R8, RZ, PT ;  /* 0x000000ff0800720c */ /* 0x000fe20003f46270 */
[----:B------:R-:W-:Y:S01]  /*0f50*/  @!P5 IMAD.IADD R2, R2, 0x1, -R25 ;  /* 0x000000010202d824 */ /* 0x000fe200078e0a19 */
[----:B------:R-:W-:Y:S01]  /*0f60*/  STL [R1+0x3a0], R12 ;  /* 0x0003a00c01007387 */ /* 0x000fe20000100800 */
[----:B------:R-:W-:Y:S01]  /*0f70*/  IMAD.MOV.U32 R8, RZ, RZ, R9 ;  /* 0x000000ffff087224 */ /* 0x000fe200078e0009 */
[----:B------:R-:W-:Y:S01]  /*0f80*/  LOP3.LUT R3, R22, 0x1ea, RZ, 0xfc, !PT ;  /* 0x000001ea16037812 */ /* 0x000fe200078efcff */
[----:B------:R-:W-:Y:S01]  /*0f90*/  IMAD.HI.U32 R11, R23, R5, RZ ;  /* 0x00000005170b7227 */ /* 0x000fe200078e00ff */
[----:B------:R-:W-:Y:S01]  /*0fa0*/  ISETP.GT.U32.AND P5, PT, R25, R2, PT ;  /* 0x000000021900720c */ /* 0x000fe20003fa4070 */
[----:B------:R0:W-:Y:S01]  /*0fb0*/  STL [R1+0x3b0], R0 ;  /* 0x0003b00001007387 */ /* 0x0001e20000100800 */
[----:B------:R-:W-:Y:S01]  /*0fc0*/  IABS R7, R3 ;  /* 0x0000000300077213 */ /* 0x000fe20000000000 */
[--C-:B------:R-:W-:Y:S01]  /*0fd0*/  @!P4 IMAD.IADD R10, R10, 0x1, -R25.reuse ;  /* 0x000000010a0ac824 */ /* 0x100fe200078e0a19 */
[----:B------:R-:W-:Y:S01]  /*0fe0*/  ISETP.GE.AND P4, PT, R4, RZ, PT ;  /* 0x000000ff0400720c */ /* 0x000fe20003f86270 */
[----:B------:R-:W-:-:S02]  /*0ff0*/  @!P6 IMAD.IADD R6, R6, 0x1, -R25 ;  /* 0x000000010606e824 */ /* 0x000fc400078e0a19 */
[----:B------:R-:W-:-:S03]  /*1000*/  IMAD.HI.U32 R4, R23, R8, RZ ;  /* 0x0000000817047227 */ /* 0x000fc600078e00ff */
[----:B------:R-:W-:Y:S01]  /*1010*/  ISETP.GT.U32.AND P6, PT, R25, R6, PT ;  /* 0x000000061900720c */ /* 0x000fe20003fc4070 */
[----:B0-----:R-:W-:Y:S01]  /*1020*/  IMAD.MOV.U32 R0, RZ, RZ, R10 ;  /* 0x000000ffff007224 */ /* 0x001fe200078e000a */
[C---:B------:R-:W-:Y:S01]  /*1030*/  LOP3.LUT R10, R22.reuse, 0x1e2, RZ, 0xfc, !PT ;  /* 0x000001e2160a7812 */ /* 0x040fe200078efcff */
[----:B------:R-:W-:Y:S02]  /*1040*/  IMAD.MOV R11, RZ, RZ, -R11 ;  /* 0x000000ffff0b7224 */ /* 0x000fe400078e0a0b */
[----:B------:R-:W-:Y:S01]  /*1050*/  @!P3 IMAD.MOV R0, RZ, RZ, -R0 ;  /* 0x000000ffff00b224 */ /* 0x000fe200078e0a00 */
[----:B------:R-:W-:Y:S01]  /*1060*/  ISETP.GE.AND P3, PT, R3, RZ, PT ;  /* 0x000000ff0300720c */ /* 0x000fe20003f66270 */
[----:B------:R-:W-:Y:S01]  /*1070*/  IMAD.MOV R4, RZ, RZ, -R4 ;  /* 0x000000ffff047224 */ /* 0x000fe200078e0a04 */
[----:B------:R-:W-:Y:S01]  /*1080*/  LOP3.LUT R3, R22, 0x1e4, RZ, 0xfc, !PT ;  /* 0x000001e416037812 */ /* 0x000fe200078efcff */
[----:B------:R-:W-:Y:S01]  /*1090*/  @!P5 IMAD.IADD R2, R2, 0x1, -R25 ;  /* 0x000000010202d824 */ /* 0x000fe200078e0a19 */
[----:B------:R0:W-:Y:S01]  /*10a0*/  STL [R1+0x3b4], R0 ;  /* 0x0003b40001007387 */ /* 0x0001e20000100800 */
[C---:B------:R-:W-:Y:S01]  /*10b0*/  IMAD R5, R25.reuse, R11, R5 ;  /* 0x0000000b19057224 */ /* 0x040fe200078e0205 */
[----:B------:R-:W-:Y:S01]  /*10c0*/  LOP3.LUT R11, R22, 0x1e6, RZ, 0xfc, !PT ;  /* 0x000001e6160b7812 */ /* 0x000fe200078efcff */
[----:B------:R-:W-:Y:S01]  /*10d0*/  IMAD R8, R25, R4, R8 ;  /* 0x0000000419087224 */ /* 0x000fe200078e0208 */
[----:B------:R-:W-:Y:S01]  /*10e0*/  IABS R4, R3 ;  /* 0x0000000300047213 */ /* 0x000fe20000000000 */
[----:B------:R-:W-:Y:S01]  /*10f0*/  IMAD.HI.U32 R9, R23, R7, RZ ;  /* 0x0000000717097227 */ /* 0x000fe200078e00ff */
[----:B------:R-:W-:-:S02]  /*1100*/  ISETP.GT.U32.AND P5, PT, R25, R5, PT ;  /* 0x000000051900720c */ /* 0x000fc40003fa4070 */
[----:B------:R-:W-:Y:S01]  /*1110*/  IABS R12, R11 ;  /* 0x0000000b000c7213 */ /* 0x000fe20000000000 */
[----:B------:R-:W-:Y:S02]  /*1120*/  IMAD.MOV R9, RZ, RZ, -R9 ;  /* 0x000000ffff097224 */ /* 0x000fe400078e0a09 */
[----:B0-----:R-:W-:Y:S01]  /*1130*/  IMAD.MOV.U32 R0, RZ, RZ, R2 ;  /* 0x000000ffff007224 */ /* 0x001fe200078e0002 */
[----:B------:R-:W-:Y:S01]  /*1140*/  IABS R2, R10 ;  /* 0x0000000a00027213 */ /* 0x000fe20000000000 */
[----:B------:R-:W-:Y:S01]  /*1150*/  @!P6 IMAD.IADD R6, R6, 0x1, -R25 ;  /* 0x000000010606e824 */ /* 0x000fe200078e0a19 */
[----:B------:R-:W-:Y:S01]  /*1160*/  ISETP.GE.AND P6, PT, R13, RZ, PT ;  /* 0x000000ff0d00720c */ /* 0x000fe20003fc6270 */
[----:B------:R-:W-:Y:S01]  /*1170*/  @!P1 IMAD.MOV R0, RZ, RZ, -R0 ;  /* 0x000000ffff009224 */ /* 0x000fe200078e0a00 */
[C---:B------:R-:W-:Y:S01]  /*1180*/  ISETP.GT.U32.AND P1, PT, R25.reuse, R8, PT ;  /* 0x000000081900720c */ /* 0x040fe20003f24070 */
[----:B------:R-:W-:Y:S01]  /*1190*/  IMAD R7, R25, R9, R7 ;  /* 0x0000000919077224 */ /* 0x000fe200078e0207 */
[----:B------:R-:W-:Y:S01]  /*11a0*/  IABS R13, R13 ;  /* 0x0000000d000d7213 */ /* 0x000fe20000000000 */
[----:B------:R-:W-:Y:S01]  /*11b0*/  @!P5 IMAD.IADD R5, R5, 0x1, -R25 ;  /* 0x000000010505d824 */ /* 0x000fe200078e0a19 */
[----:B------:R0:W-:Y:S01]  /*11c0*/  STL [R1+0x3b8], R0 ;  /* 0x0003b80001007387 */ /* 0x0001e20000100800 */
[----:B------:R-:W-:-:S03]  /*11d0*/  IMAD.HI.U32 R9, R23, R12, RZ ;  /* 0x0000000c17097227 */ /* 0x000fc600078e00ff */
[----:B------:R-:W-:Y:S01]  /*11e0*/  ISETP.GT.U32.AND P5, PT, R25, R5, PT ;  /* 0x000000051900720c */ /* 0x000fe20003fa4070 */
[----:B------:R-:W-:-:S04]  /*11f0*/  IMAD.HI.U32 R14, R23, R13, RZ ;  /* 0x0000000d170e7227 */ /* 0x000fc800078e00ff */
[--C-:B------:R-:W-:Y:S02]  /*1200*/  @!P1 IMAD.IADD R8, R8, 0x1, -R25.reuse ;  /* 0x0000000108089824 */ /* 0x100fe400078e0a19 */
[----:B0-----:R-:W-:Y:S02]  /*1210*/  IMAD.MOV.U32 R0, RZ, RZ, R6 ;  /* 0x000000ffff007224 */ /* 0x001fe400078e0006 */
[----:B------:R-:W-:Y:S01]  /*1220*/  IMAD.MOV R14, RZ, RZ, -R14 ;  /* 0x000000ffff0e7224 */ /* 0x000fe200078e0a0e */
[C---:B------:R-:W-:Y:S01]  /*1230*/  ISETP.GT.U32.AND P1, PT, R25.reuse, R8, PT ;  /* 0x000000081900720c */ /* 0x040fe20003f24070 */
[----:B------:R-:W-:Y:S01]  /*1240*/  @!P0 IMAD.MOV R0, RZ, RZ, -R0 ;  /* 0x000000ffff008224 */ /* 0x000fe200078e0a00 */
[----:B------:R-:W-:Y:S01]  /*1250*/  ISETP.GT.U32.AND P0, PT, R25, R7, PT ;  /* 0x000000071900720c */ /* 0x000fe20003f04070 */
[----:B------:R-:W-:Y:S01]  /*1260*/  @!P5 IMAD.IADD R5, R5, 0x1, -R25 ;  /* 0x000000010505d824 */ /* 0x000fe200078e0a19 */
[----:B------:R-:W-:Y:S01]  /*1270*/  ISETP.GE.AND P5, PT, R11, RZ, PT ;  /* 0x000000ff0b00720c */ /* 0x000fe20003fa6270 */
[----:B------:R-:W-:Y:S01]  /*1280*/  IMAD R11, R25, R14, R13 ;  /* 0x0000000e190b7224 */ /* 0x000fe200078e020d */
[----:B------:R0:W-:Y:S01]  /*1290*/  STL [R1+0x3bc], R0 ;  /* 0x0003bc0001007387 */ /* 0x0001e20000100800 */
[----:B------:R-:W-:-:S02]  /*12a0*/  IMAD.MOV R9, RZ, RZ, -R9 ;  /* 0x000000ffff097224 */ /* 0x000fc400078e0a09 */
[----:B------:R-:W-:Y:S02]  /*12b0*/  IMAD.MOV.U32 R15, RZ, RZ, R5 ;  /* 0x000000ffff0f7224 */ /* 0x000fe400078e0005 */
[C---:B------:R-:W-:Y:S02]  /*12c0*/  IMAD R12, R25.reuse, R9, R12 ;  /* 0x00000009190c7224 */ /* 0x040fe400078e020c */
[--C-:B------:R-:W-:Y:S01]  /*12d0*/  @!P1 IMAD.IADD R8, R8, 0x1, -R25.reuse ;  /* 0x0000000108089824 */ /* 0x100fe200078e0a19 */
[----:B------:R-:W-:Y:S01]  /*12e0*/  ISETP.GT.U32.AND P1, PT, R25, R11, PT ;  /* 0x0000000b1900720c */ /* 0x000fe20003f24070 */
[----:B------:R-:W-:Y:S02]  /*12f0*/  @!P0 IMAD.IADD R7, R7, 0x1, -R25 ;  /* 0x0000000107078824 */ /* 0x000fe400078e0a19 */
[----:B0-----:R-:W-:Y:S02]  /*1300*/  IMAD.MOV.U32 R0, RZ, RZ, R8 ;  /* 0x000000ffff007224 */ /* 0x001fe400078e0008 */
[----:B------:R-:W-:Y:S01]  /*1310*/  IMAD.HI.U32 R9, R23, R2, RZ ;  /* 0x0000000217097227 */ /* 0x000fe200078e00ff */
[----:B------:R-:W-:-:S03]  /*1320*/  ISETP.GT.U32.AND P0, PT, R25, R7, PT ;  /* 0x000000071900720c */ /* 0x000fc60003f04070 */
[----:B------:R-:W-:Y:S01]  /*1330*/  @!P2 IMAD.MOV R15, RZ, RZ, -R15 ;  /* 0x000000ffff0fa224 */ /* 0x000fe200078e0a0f */
[----:B------:R-:W-:Y:S01]  /*1340*/  ISETP.GT.U32.AND P2, PT, R25, R12, PT ;  /* 0x0000000c1900720c */ /* 0x000fe20003f44070 */
[----:B------:R-:W-:Y:S01]  /*1350*/  @!P4 IMAD.MOV R0, RZ, RZ, -R0 ;  /* 0x000000ffff00c224 */ /* 0x000fe200078e0a00 */
[----:B------:R-:W-:Y:S01]  /*1360*/  ISETP.GE.AND P4, PT, R3, RZ, PT ;  /* 0x000000ff0300720c */ /* 0x000fe20003f86270 */
[----:B------:R-:W-:Y:S01]  /*1370*/  IMAD.MOV R5, RZ, RZ, -R9 ;  /* 0x000000ffff057224 */ /* 0x000fe200078e0a09 */
[----:B------:R0:W-:Y:S01]  /*1380*/  STL [R1+0x3c0], R15 ;  /* 0x0003c00f01007387 */ /* 0x0001e20000100800 */
[----:B------:R-:W-:-:S03]  /*1390*/  IMAD.HI.U32 R6, R23, R4, RZ ;  /* 0x0000000417067227 */ /* 0x000fc600078e00ff */
[----:B------:R1:W-:Y:S01]  /*13a0*/  STL [R1+0x3c4], R0 ;  /* 0x0003c40001007387 */ /* 0x0003e20000100800 */
[--C-:B------:R-:W-:Y:S02]  /*13b0*/  @!P0 IMAD.IADD R7, R7, 0x1, -R25.reuse ;  /* 0x0000000107078824 */ /* 0x100fe400078e0a19 */
[----:B------:R-:W-:Y:S01]  /*13c0*/  IMAD R2, R25, R5, R2 ;  /* 0x0000000519027224 */ /* 0x000fe200078e0202 */
[C---:B------:R-:W-:Y:S01]  /*13d0*/  LOP3.LUT R5, R22.reuse, 0x1de, RZ, 0xfc, !PT ;  /* 0x000001de16057812 */ /* 0x040fe200078efcff */
[--C-:B------:R-:W-:Y:S01]  /*13e0*/  @!P1 IMAD.IADD R11, R11, 0x1, -R25.reuse ;  /* 0x000000010b0b9824 */ /* 0x100fe200078e0a19 */
[----:B0-----:R-:W-:Y:S01]  /*13f0*/  LOP3.LUT R15, R22, 0x1d2, RZ, 0xfc, !PT ;  /* 0x000001d2160f7812 */ /* 0x001fe200078efcff */
[----:B------:R-:W-:Y:S02]  /*1400*/  IMAD.MOV R6, RZ, RZ, -R6 ;  /* 0x000000ffff067224 */ /* 0x000fe400078e0a06 */
[----:B------:R-:W-:Y:S01]  /*1410*/  @!P2 IMAD.IADD R12, R12, 0x1, -R25 ;  /* 0x000000010c0ca824 */ /* 0x000fe200078e0a19 */
[C---:B------:R-:W-:Y:S01]  /*1420*/  ISETP.GT.U32.AND P1, PT, R25.reuse, R11, PT ;  /* 0x0000000b1900720c */ /* 0x040fe20003f24070 */
[----:B-1----:R-:W-:Y:S01]  /*1430*/  IMAD.MOV.U32 R0, RZ, RZ, R7 ;  /* 0x000000ffff007224 */ /* 0x002fe200078e0007 */
[----:B------:R-:W-:Y:S01]  /*1440*/  IABS R7, R5 ;  /* 0x0000000500077213 */ /* 0x000fe20000000000 */
[C---:B------:R-:W-:Y:S01]  /*1450*/  IMAD R3, R25.reuse, R6, R4 ;  /* 0x0000000619037224 */ /* 0x040fe200078e0204 */
[----:B------:R-:W-:Y:S01]  /*1460*/  LOP3.LUT R4, R22, 0x1e0, RZ, 0xfc, !PT ;  /* 0x000001e016047812 */ /* 0x000fe200078efcff */
[----:B------:R-:W-:Y:S01]  /*1470*/  @!P3 IMAD.MOV R0, RZ, RZ, -R0 ;  /* 0x000000ffff00b224 */ /* 0x000fe200078e0a00 */
[----:B------:R-:W-:Y:S01]  /*1480*/  ISETP.GT.U32.AND P3, PT, R25, R2, PT ;  /* 0x000000021900720c */ /* 0x000fe20003f64070 */
[----:B------:R-:W-:Y:S01]  /*1490*/  IMAD.MOV R19, RZ, RZ, -R19 ;  /* 0x000000ffff137224 */ /* 0x000fe200078e0a13 */
[----:B------:R-:W-:-:S02]  /*14a0*/  IABS R8, R4 ;  /* 0x0000000400087213 */ /* 0x000fc40000000000 */
[C---:B------:R-:W-:Y:S01]  /*14b0*/  ISETP.GT.U32.AND P0, PT, R25.reuse, R3, PT ;  /* 0x000000031900720c */ /* 0x040fe20003f04070 */
[----:B------:R0:W-:Y:S01]  /*14c0*/  STL [R1+0x3e0], R0 ;  /* 0x0003e00001007387 */ /* 0x0001e20000100800 */
[----:B------:R-:W-:Y:S01]  /*14d0*/  ISETP.GT.U32.AND P2, PT, R25, R12, PT ;  /* 0x0000000c1900720c */ /* 0x000fe20003f44070 */
[----:B------:R-:W-:Y:S01]  /*14e0*/  IMAD.HI.U32 R13, R23, R8, RZ ;  /* 0x00000008170d7227 */ /* 0x000fe200078e00ff */
[----:B------:R-:W-:-:S03]  /*14f0*/  LOP3.LUT R6, R22, 0x1dc, RZ, 0xfc, !PT ;  /* 0x000001dc16067812 */ /* 0x000fc600078efcff */
[--C-:B------:R-:W-:Y:S01]  /*1500*/  @!P1 IMAD.IADD R11, R11, 0x1, -R25.reuse ;  /* 0x000000010b0b9824 */ /* 0x100fe200078e0a19 */
[----:B------:R-:W-:Y:S01]  /*1510*/  ISETP.GE.AND P1, PT, R10, RZ, PT ;  /* 0x000000ff0a00720c */ /* 0x000fe20003f26270 */
[----:B------:R-:W-:Y:S01]  /*1520*/  @!P3 IMAD.IADD R2, R2, 0x1, -R25 ;  /* 0x000000010202b824 */ /* 0x000fe200078e0a19 */
[----:B------:R-:W-:Y:S01]  /*1530*/  IABS R9, R6 ;  /* 0x0000000600097213 */ /* 0x000fe20000000000 */
[----:B------:R-:W-:Y:S02]  /*1540*/  IMAD.MOV R13, RZ, RZ, -R13 ;  /* 0x000000ffff0d7224 */ /* 0x000fe400078e0a0d */
[----:B------:R-:W-:Y:S01]  /*1550*/  IMAD.HI.U32 R10, R23, R7, RZ ;  /* 0x00000007170a7227 */ /* 0x000fe200078e00ff */
[----:B------:R-:W-:-:S03]  /*1560*/  ISETP.GT.U32.AND P3, PT, R25, R2, PT ;  /* 0x000000021900720c */ /* 0x000fc60003f64070 */
[--C-:B------:R-:W-:Y:S02]  /*1570*/  @!P0 IMAD.IADD R3, R3, 0x1, -R25.reuse ;  /* 0x0000000103038824 */ /* 0x100fe400078e0a19 */
[C---:B------:R-:W-:Y:S02]  /*1580*/  IMAD R8, R25.reuse, R13, R8 ;  /* 0x0000000d19087224 */ /* 0x040fe400078e0208 */
[----:B------:R-:W-:Y:S01]  /*1590*/  IMAD.MOV R10, RZ, RZ, -R10 ;  /* 0x000000ffff0a7224 */ /* 0x000fe200078e0a0a */
[C---:B------:R-:W-:Y:S01]  /*15a0*/  ISETP.GT.U32.AND P0, PT, R25.reuse, R3, PT ;  /* 0x000000031900720c */ /* 0x040fe20003f04070 */
[----:B------:R-:W-:Y:S01]  /*15b0*/  @!P2 IMAD.IADD R12, R12, 0x1, -R25 ;  /* 0x000000010c0ca824 */ /* 0x000fe200078e0a19 */
[C---:B------:R-:W-:Y:S01]  /*15c0*/  ISETP.GT.U32.AND P2, PT, R25.reuse, R8, PT ;  /* 0x000000081900720c */ /* 0x040fe20003f44070 */
[----:B------:R-:W-:Y:S02]  /*15d0*/  IMAD R7, R25, R10, R7 ;  /* 0x0000000a19077224 */ /* 0x000fe400078e0207 */
[----:B------:R-:W-:-:S02]  /*15e0*/  @!P3 IMAD.IADD R2, R2, 0x1, -R25 ;  /* 0x000000010202b824 */ /* 0x000fc400078e0a19 */
[----:B------:R-:W-:Y:S01]  /*15f0*/  IMAD.MOV.U32 R14, RZ, RZ, R11 ;  /* 0x000000ffff0e7224 */ /* 0x000fe200078e000b */
[----:B------:R-:W-:Y:S01]  /*1600*/  ISETP.GT.U32.AND P3, PT, R25, R7, PT ;  /* 0x000000071900720c */ /* 0x000fe20003f64070 */
[----:B0-----:R-:W-:Y:S02]  /*1610*/  IMAD.MOV.U32 R0, RZ, RZ, R12 ;  /* 0x000000ffff007224 */ /* 0x001fe400078e000c */
[----:B------:R-:W-:Y:S01]  /*1620*/  @!P6 IMAD.MOV R14, RZ, RZ, -R14 ;  /* 0x000000ffff0ee224 */ /* 0x000fe200078e0a0e */
[----:B------:R-:W-:Y:S01]  /*1630*/  ISETP.GE.AND P6, PT, R4, RZ, PT ;  /* 0x000000ff0400720c */ /* 0x000fe20003fc6270 */
[----:B------:R-:W-:Y:S01]  /*1640*/  @!P5 IMAD.MOV R0, RZ, RZ, -R0 ;  /* 0x000000ffff00d224 */ /* 0x000fe200078e0a00 */
[----:B------:R-:W-:Y:S01]  /*1650*/  LOP3.LUT R4, R22, 0x1da, RZ, 0xfc, !PT ;  /* 0x000001da16047812 */ /* 0x000fe200078efcff */
[--C-:B------:R-:W-:Y:S01]  /*1660*/  @!P0 IMAD.IADD R3, R3, 0x1, -R25.reuse ;  /* 0x0000000103038824 */ /* 0x100fe200078e0a19 */
[----:B------:R0:W-:Y:S01]  /*1670*/  STL [R1+0x3c8], R14 ;  /* 0x0003c80e01007387 */ /* 0x0001e20000100800 */
[----:B------:R-:W-:Y:S01]  /*1680*/  @!P2 IMAD.IADD R8, R8, 0x1, -R25 ;  /* 0x000000010808a824 */ /* 0x000fe200078e0a19 */
[----:B------:R-:W-:Y:S01]  /*1690*/  ISETP.GE.AND P0, PT, R6, RZ, PT ;  /* 0x000000ff0600720c */ /* 0x000fe20003f06270 */
[----:B------:R-:W-:Y:S01]  /*16a0*/  IMAD.MOV.U32 R12, RZ, RZ, R3 ;  /* 0x000000ffff0c7224 */ /* 0x000fe200078e0003 */
[----:B------:R1:W-:Y:S01]  /*16b0*/  STL [R1+0x3d4], R0 ;  /* 0x0003d40001007387 */ /* 0x0003e20000100800 */
[----:B------:R-:W-:Y:S01]  /*16c0*/  @!P3 IMAD.IADD R7, R7, 0x1, -R25 ;  /* 0x000000010707b824 */ /* 0x000fe200078e0a19 */
[----:B------:R-:W-:Y:S01]  /*16d0*/  ISETP.GT.U32.AND P2, PT, R25, R8, PT ;  /* 0x000000081900720c */ /* 0x000fe20003f44070 */
[----:B------:R-:W-:Y:S01]  /*16e0*/  IMAD.HI.U32 R11, R23, R9, RZ ;  /* 0x00000009170b7227 */ /* 0x000fe200078e00ff */
[----:B------:R-:W-:-:S02]  /*16f0*/  LOP3.LUT R3, R22, 0x1d8, RZ, 0xfc, !PT ;  /* 0x000001d816037812 */ /* 0x000fc400078efcff */
[C---:B------:R-:W-:Y:S01]  /*1700*/  ISETP.GT.U32.AND P3, PT, R25.reuse, R7, PT ;  /* 0x000000071900720c */ /* 0x040fe20003f64070 */
[----:B------:R-:W-:Y:S01]  /*1710*/  IMAD.MOV R11, RZ, RZ, -R11 ;  /* 0x000000ffff0b7224 */ /* 0x000fe200078e0a0b */
[----:B0-----:R-:W-:Y:S01]  /*1720*/  IABS R14, R3 ;  /* 0x00000003000e7213 */ /* 0x001fe20000000000 */
[----:B------:R-:W-:Y:S01]  /*1730*/  @!P4 IMAD.MOV R12, RZ, RZ, -R12 ;  /* 0x000000ffff0cc224 */ /* 0x000fe200078e0a0c */
[----:B------:R-:W-:Y:S01]  /*1740*/  ISETP.GE.AND P4, PT, R4, RZ, PT ;  /* 0x000000ff0400720c */ /* 0x000fe20003f86270 */
[----:B-1----:R-:W-:Y:S01]  /*1750*/  IMAD.MOV.U32 R0, RZ, RZ, R2 ;  /* 0x000000ffff007224 */ /* 0x002fe200078e0002 */
[----:B------:R-:W-:Y:S01]  /*1760*/  IABS R2, R4 ;  /* 0x0000000400027213 */ /* 0x000fe20000000000 */
[----:B------:R-:W-:Y:S01]  /*1770*/  IMAD R9, R25, R11, R9 ;  /* 0x0000000b19097224 */ /* 0x000fe200078e0209 */
[C---:B------:R-:W-:Y:S01]  /*1780*/  LOP3.LUT R4, R22.reuse, 0x1d6, RZ, 0xfc, !PT ;  /* 0x000001d616047812 */ /* 0x040fe200078efcff */
[----:B------:R-:W-:Y:S01]  /*1790*/  @!P1 IMAD.MOV R0, RZ, RZ, -R0 ;  /* 0x000000ffff009224 */ /* 0x000fe200078e0a00 */
[----:B------:R-:W-:Y:S01]  /*17a0*/  ISETP.GE.AND P1, PT, R3, RZ, PT ;  /* 0x000000ff0300720c */ /* 0x000fe20003f26270 */
[----:B------:R-:W-:Y:S01]  /*17b0*/  IMAD.HI.U32 R6, R23, R2, RZ ;  /* 0x0000000217067227 */ /* 0x000fe200078e00ff */
[----:B------:R-:W-:Y:S01]  /*17c0*/  ISETP.GE.AND P5, PT, R5, RZ, PT ;  /* 0x000000ff0500720c */ /* 0x000fe20003fa6270 */
[----:B------:R0:W-:Y:S01]  /*17d0*/  STL [R1+0x3d8], R12 ;  /* 0x0003d80c01007387 */ /* 0x0001e20000100800 */
[----:B------:R-:W-:Y:S01]  /*17e0*/  LOP3.LUT R5, R22, 0x1d4, RZ, 0xfc, !PT ;  /* 0x000001d416057812 */ /* 0x000fe200078efcff */
[----:B------:R-:W-:Y:S01]  /*17f0*/  IMAD.HI.U32 R3, R23, R14, RZ ;  /* 0x0000000e17037227 */ /* 0x000fe200078e00ff */
[----:B------:R-:W-:Y:S01]  /*1800*/  IABS R13, R4 ;  /* 0x00000004000d7213 */ /* 0x000fe20000000000 */
[----:B------:R-:W-:Y:S01]  /*1810*/  STL [R1+0x3dc], R0 ;  /* 0x0003dc0001007387 */ /* 0x000fe20000100800 */
[----:B------:R-:W-:Y:S01]  /*1820*/  IABS R11, R15 ;  /* 0x0000000f000b7213 */ /* 0x000fe20000000000 */
[----:B------:R-:W-:-:S02]  /*1830*/  IMAD.MOV R6, RZ, RZ, -R6 ;  /* 0x000000ffff067224 */ /* 0x000fc400078e0a06 */
[----:B------:R-:W-:Y:S01]  /*1840*/  @!P2 IMAD.IADD R8, R8, 0x1, -R25 ;  /* 0x000000010808a824 */ /* 0x000fe200078e0a19 */
[C---:B------:R-:W-:Y:S01]  /*1850*/  ISETP.GT.U32.AND P2, PT, R25.reuse, R9, PT ;  /* 0x000000091900720c */ /* 0x040fe20003f44070 */
[----:B------:R-:W-:Y:S01]  /*1860*/  IMAD.MOV R3, RZ, RZ, -R3 ;  /* 0x000000ffff037224 */ /* 0x000fe200078e0a03 */
[----:B0-----:R-:W-:Y:S01]  /*1870*/  IABS R12, R5 ;  /* 0x00000005000c7213 */ /* 0x001fe20000000000 */
[C---:B------:R-:W-:Y:S02]  /*1880*/  IMAD R2, R25.reuse, R6, R2 ;  /* 0x0000000619027224 */ /* 0x040fe400078e0202 */
[----:B------:R-:W-:Y:S02]  /*1890*/  IMAD R14, R25, R3, R14 ;  /* 0x00000003190e7224 */ /* 0x000fe400078e020e */
[----:B------:R-:W-:Y:S01]  /*18a0*/  @!P3 IMAD.IADD R7, R7, 0x1, -R25 ;  /* 0x000000010707b824 */ /* 0x000fe200078e0a19 */
[----:B------:R-:W-:Y:S01]  /*18b0*/  ISETP.GT.U32.AND P3, PT, R25, R2, PT ;  /* 0x000000021900720c */ /* 0x000fe20003f64070 */
[----:B------:R-:W-:-:S02]  /*18c0*/  IMAD.MOV.U32 R10, RZ, RZ, R8 ;  /* 0x000000ffff0a7224 */ /* 0x000fc400078e0008 */
[----:B------:R-:W-:-:S04]  /*18d0*/  IMAD.HI.U32 R6, R23, R13, RZ ;  /* 0x0000000d17067227 */ /* 0x000fc800078e00ff */
[----:B------:R-:W-:Y:S01]  /*18e0*/  @!P6 IMAD.MOV R10, RZ, RZ, -R10 ;  /* 0x000000ffff0ae224 */ /* 0x000fe200078e0a0a */
[----:B------:R-:W-:Y:S01]  /*18f0*/  ISETP.GT.U32.AND P6, PT, R25, R14, PT ;  /* 0x0000000e1900720c */ /* 0x000fe20003fc4070 */
[----:B------:R-:W-:-:S03]  /*1900*/  IMAD.HI.U32 R3, R23, R12, RZ ;  /* 0x0000000c17037227 */ /* 0x000fc600078e00ff */
[----:B------:R0:W-:Y:S01]  /*1910*/  STL [R1+0x3cc], R10 ;  /* 0x0003cc0a01007387 */ /* 0x0001e20000100800 */
[--C-:B------:R-:W-:Y:S02]  /*1920*/  @!P3 IMAD.IADD R2, R2, 0x1, -R25.reuse ;  /* 0x000000010202b824 */ /* 0x100fe400078e0a19 */
[----:B------:R-:W-:Y:S02]  /*1930*/  IMAD.MOV R6, RZ, RZ, -R6 ;  /* 0x000000ffff067224 */ /* 0x000fe400078e0a06 */
[----:B------:R-:W-:Y:S01]  /*1940*/  @!P2 IMAD.IADD R9, R9, 0x1, -R25 ;  /* 0x000000010909a824 */ /* 0x000fe200078e0a19 */
[C---:B------:R-:W-:Y:S01]  /*1950*/  ISETP.GT.U32.AND P3, PT, R25.reuse, R2, PT ;  /* 0x000000021900720c */ /* 0x040fe20003f64070 */
[----:B------:R-:W-:Y:S02]  /*1960*/  IMAD.MOV R3, RZ, RZ, -R3 ;  /* 0x000000ffff037224 */ /* 0x000fe400078e0a03 */
[----:B------:R-:W-:Y:S01]  /*1970*/  @!P6 IMAD.IADD R14, R14, 0x1, -R25 ;  /* 0x000000010e0ee824 */ /* 0x000fe200078e0a19 */
[C---:B------:R-:W-:Y:S01]  /*1980*/  ISETP.GT.U32.AND P2, PT, R25.reuse, R9, PT ;  /* 0x000000091900720c */ /* 0x040fe20003f44070 */
[C---:B------:R-:W-:Y:S01]  /*1990*/  IMAD R13, R25.reuse, R6, R13 ;  /* 0x00000006190d7224 */ /* 0x040fe200078e020d */
[----:B0-----:R-:W-:Y:S01]  /*19a0*/  IABS R10, R16 ;  /* 0x00000010000a7213 */ /* 0x001fe20000000000 */
[C---:B------:R-:W-:Y:S01]  /*19b0*/  IMAD R12, R25.reuse, R3, R12 ;  /* 0x00000003190c7224 */ /* 0x040fe200078e020c */
[----:B------:R-:W-:Y:S01]  /*19c0*/  ISETP.GT.U32.AND P6, PT, R25, R14, PT ;  /* 0x0000000e1900720c */ /* 0x000fe20003fc4070 */
[----:B------:R-:W-:Y:S01]  /*19d0*/  IMAD.HI.U32 R6, R23, R11, RZ ;  /* 0x0000000b17067227 */ /* 0x000fe200078e00ff */
[----:B------:R-:W-:-:S03]  /*19e0*/  LOP3.LUT R3, R22, 0x1cc, RZ, 0xfc, !PT ;  /* 0x000001cc16037812 */ /* 0x000fc600078efcff */
[----:B------:R-:W-:Y:S01]  /*19f0*/  @!P3 IMAD.IADD R2, R2, 0x1, -R25 ;  /* 0x000000010202b824 */ /* 0x000fe200078e0a19 */
[----:B------:R-:W-:Y:S01]  /*1a00*/  ISETP.GT.U32.AND P3, PT, R25, R13, PT ;  /* 0x0000000d1900720c */ /* 0x000fe20003f64070 */
[----:B------:R-:W-:Y:S01]  /*1a10*/  IMAD.MOV.U32 R0, RZ, RZ, R7 ;  /* 0x000000ffff007224 */ /* 0x000fe200078e0007 */
[----:B------:R-:W-:Y:S01]  /*1a20*/  LOP3.LUT R7, R22, 0x1ca, RZ, 0xfc, !PT ;  /* 0x000001ca16077812 */ /* 0x000fe200078efcff */
[----:B------:R-:W-:Y:S02]  /*1a30*/  IMAD.MOV R6, RZ, RZ, -R6 ;  /* 0x000000ffff067224 */ /* 0x000fe400078e0a06 */
[----:B------:R-:W-:-:S04]  /*1a40*/  IMAD.HI.U32 R20, R23, R10, RZ ;  /* 0x0000000a17147227 */ /* 0x000fc800078e00ff */
[----:B------:R-:W-:Y:S01]  /*1a50*/  @!P6 IMAD.IADD R14, R14, 0x1, -R25 ;  /* 0x000000010e0ee824 */ /* 0x000fe200078e0a19 */
[C---:B------:R-:W-:Y:S01]  /*1a60*/  ISETP.GT.U32.AND P6, PT, R25.reuse, R12, PT ;  /* 0x0000000c1900720c */ /* 0x040fe20003fc4070 */
[----:B------:R-:W-:Y:S01]  /*1a70*/  @!P5 IMAD.MOV R0, RZ, RZ, -R0 ;  /* 0x000000ffff00d224 */ /* 0x000fe200078e0a00 */
[----:B------:R-:W-:Y:S01]  /*1a80*/  ISETP.GE.AND P5, PT, R4, RZ, PT ;  /* 0x000000ff0400720c */ /* 0x000fe20003fa6270 */
[----:B------:R-:W-:Y:S01]  /*1a90*/  IMAD R11, R25, R6, R11 ;  /* 0x00000006190b7224 */ /* 0x000fe200078e020b */
[----:B------:R-:W-:Y:S01]  /*1aa0*/  IABS R4, R7 ;  /* 0x0000000700047213 */ /* 0x000fe20000000000 */
[----:B------:R-:W-:Y:S01]  /*1ab0*/  IMAD.MOV R20, RZ, RZ, -R20 ;  /* 0x000000ffff147224 */ /* 0x000fe200078e0a14 */
[----:B------:R0:W-:Y:S01]  /*1ac0*/  STL [R1+0x3d0], R0 ;  /* 0x0003d00001007387 */ /* 0x0001e20000100800 */
[--C-:B------:R-:W-:Y:S01]  /*1ad0*/  @!P2 IMAD.IADD R9, R9, 0x1, -R25.reuse ;  /* 0x000000010909a824 */ /* 0x100fe200078e0a19 */
[----:B------:R-:W-:Y:S01]  /*1ae0*/  ISETP.GE.AND P2, PT, R5, RZ, PT ;  /* 0x000000ff0500720c */ /* 0x000fe20003f46270 */
[--C-:B------:R-:W-:Y:S01]  /*1af0*/  @!P3 IMAD.IADD R13, R13, 0x1, -R25.reuse ;  /* 0x000000010d0db824 */ /* 0x100fe200078e0a19 */
[C---:B------:R-:W-:Y:S01]  /*1b00*/  ISETP.GT.U32.AND P3, PT, R25.reuse, R11, PT ;  /* 0x0000000b1900720c */ /* 0x040fe20003f64070 */
[----:B------:R-:W-:Y:S01]  /*1b10*/  IMAD R10, R25, R20, R10 ;  /* 0x00000014190a7224 */ /* 0x000fe200078e020a */
[----:B------:R-:W-:Y:S01]  /*1b20*/  IABS R5, R3 ;  /* 0x0000000300057213 */ /* 0x000fe20000000000 */
[----:B------:R-:W-:-:S02]  /*1b30*/  @!P6 IMAD.IADD R12, R12, 0x1, -R25 ;  /* 0x000000010c0ce824 */ /* 0x000fc400078e0a19 */
[----:B------:R-:W-:Y:S01]  /*1b40*/  IMAD.HI.U32 R8, R23, R4, RZ ;  /* 0x0000000417087227 */ /* 0x000fe200078e00ff */
[----:B------:R-:W-:-:S03]  /*1b50*/  ISETP.GT.U32.AND P6, PT, R25, R10, PT ;  /* 0x0000000a1900720c */ /* 0x000fc60003fc4070 */
[----:B0-----:R-:W-:Y:S01]  /*1b60*/  IMAD.MOV.U32 R0, RZ, RZ, R9 ;  /* 0x000000ffff007224 */ /* 0x001fe200078e0009 */
[----:B------:R-:W-:Y:S01]  /*1b70*/  LOP3.LUT R9, R22, 0x1c6, RZ, 0xfc, !PT ;  /* 0x000001c616097812 */ /* 0x000fe200078efcff */
[----:B------:R-:W-:-:S04]  /*1b80*/  IMAD.HI.U32 R6, R23, R5, RZ ;  /* 0x0000000517067227 */ /* 0x000fc800078e00ff */
[----:B------:R-:W-:Y:S01]  /*1b90*/  @!P0 IMAD.MOV R0, RZ, RZ, -R0 ;  /* 0x000000ffff008224 */ /* 0x000fe200078e0a00 */
[----:B------:R-:W-:Y:S01]  /*1ba0*/  ISETP.GT.U32.AND P0, PT, R25, R12, PT ;  /* 0x0000000c1900720c */ /* 0x000fe20003f04070 */
[--C-:B------:R-:W-:Y:S01]  /*1bb0*/  @!P3 IMAD.IADD R11, R11, 0x1, -R25.reuse ;  /* 0x000000010b0bb824 */ /* 0x100fe200078e0a19 */
[C---:B------:R-:W-:Y:S01]  /*1bc0*/  ISETP.GT.U32.AND P3, PT, R25.reuse, R13, PT ;  /* 0x0000000d1900720c */ /* 0x040fe20003f64070 */
[----:B------:R-:W-:Y:S01]  /*1bd0*/  @!P6 IMAD.IADD R10, R10, 0x1, -R25 ;  /* 0x000000010a0ae824 */ /* 0x000fe200078e0a19 */
[----:B------:R0:W-:Y:S01]  /*1be0*/  STL [R1+0x3ac], R0 ;  /* 0x0003ac0001007387 */ /* 0x0001e20000100800 */
[----:B------:R-:W-:Y:S01]  /*1bf0*/  IMAD.MOV R20, RZ, RZ, -R6 ;  /* 0x000000ffff147224 */ /* 0x000fe200078e0a06 */
[C---:B------:R-:W-:Y:S01]  /*1c00*/  ISETP.GT.U32.AND P6, PT, R25.reuse, R11, PT ;  /* 0x0000000b1900720c */ /* 0x040fe20003fc4070 */
[C---:B------:R-:W-:Y:S02]  /*1c10*/  IMAD R6, R25.reuse, R19, R18 ;  /* 0x0000001319067224 */ /* 0x040fe400078e0212 */
[----:B------:R-:W-:Y:S01]  /*1c20*/  IMAD.MOV R18, RZ, RZ, -R8 ;  /* 0x000000ffff127224 */ /* 0x000fe200078e0a08 */
[----:B------:R-:W-:Y:S01]  /*1c30*/  LOP3.LUT R8, R22, 0x1c8, RZ, 0xfc, !PT ;  /* 0x000001c816087812 */ /* 0x000fe200078efcff */
[----:B------:R-:W-:-:S02]  /*1c40*/  IMAD R5, R25, R20, R5 ;  /* 0x0000001419057224 */ /* 0x000fc400078e0205 */
[----:B------:R-:W-:Y:S01]  /*1c50*/  IMAD R4, R25, R18, R4 ;  /* 0x0000001219047224 */ /* 0x000fe200078e0204 */
[----:B------:R-:W-:Y:S01]  /*1c60*/  IABS R18, R8 ;  /* 0x0000000800127213 */ /* 0x000fe20000000000 */
[----:B0-----:R-:W-:Y:S01]  /*1c70*/  IMAD.MOV.U32 R0, RZ, RZ, R2 ;  /* 0x000000ffff007224 */ /* 0x001fe200078e0002 */
[----:B------:R-:W-:Y:S01]  /*1c80*/  IABS R2, R9 ;  /* 0x0000000900027213 */ /* 0x000fe20000000000 */
[--C-:B------:R-:W-:Y:S01]  /*1c90*/  @!P3 IMAD.IADD R13, R13, 0x1, -R25.reuse ;  /* 0x000000010d0db824 */ /* 0x100fe200078e0a19 */
[C---:B------:R-:W-:Y:S01]  /*1ca0*/  ISETP.GT.U32.AND P3, PT, R25.reuse, R5, PT ;  /* 0x000000051900720c */ /* 0x040fe20003f64070 */
[----:B------:R-:W-:Y:S01]  /*1cb0*/  @!P4 IMAD.MOV R0, RZ, RZ, -R0 ;  /* 0x000000ffff00c224 */ /* 0x000fe200078e0a00 */
[----:B------:R-:W-:Y:S01]  /*1cc0*/  ISETP.GT.U32.AND P4, PT, R25, R10, PT ;  /* 0x0000000a1900720c */ /* 0x000fe20003f84070 */
[--C-:B------:R-:W-:Y:S01]  /*1cd0*/  @!P6 IMAD.IADD R11, R11, 0x1, -R25.reuse ;  /* 0x000000010b0be824 */ /* 0x100fe200078e0a19 */
[----:B------:R-:W-:Y:S01]  /*1ce0*/  ISETP.GT.U32.AND P6, PT, R25, R4, PT ;  /* 0x000000041900720c */ /* 0x000fe20003fc4070 */
[----:B------:R-:W-:Y:S01]  /*1cf0*/  @!P0 IMAD.IADD R12, R12, 0x1, -R25 ;  /* 0x000000010c0c8824 */ /* 0x000fe200078e0a19 */
[----:B------:R0:W-:Y:S01]  /*1d00*/  STL [R1+0x3a8], R0 ;  /* 0x0003a80001007387 */ /* 0x0001e20000100800 */
[----:B------:R-:W-:Y:S01]  /*1d10*/  IMAD.MOV.U32 R19, RZ, RZ, R13 ;  /* 0x000000ffff137224 */ /* 0x000fe200078e000d */
[----:B------:R-:W-:Y:S01]  /*1d20*/  ISETP.GE.AND P0, PT, R15, RZ, PT ;  /* 0x000000ff0f00720c */ /* 0x000fe20003f06270 */
[----:B------:R-:W-:Y:S01]  /*1d30*/  IMAD.HI.U32 R15, R23, R18, RZ ;  /* 0x00000012170f7227 */ /* 0x000fe200078e00ff */
[----:B------:R-:W-:-:S03]  /*1d40*/  LOP3.LUT R13, R22, 0x1c4, RZ, 0xfc, !PT ;  /* 0x000001c4160d7812 */ /* 0x000fc600078efcff */
[--C-:B------:R-:W-:Y:S01]  /*1d50*/  @!P3 IMAD.IADD R5, R5, 0x1, -R25.reuse ;  /* 0x000000010505b824 */ /* 0x100fe200078e0a19 */
[----:B------:R-:W-:Y:S01]  /*1d60*/  ISETP.GE.AND P3, PT, R3, RZ, PT ;  /* 0x000000ff0300720c */ /* 0x000fe20003f66270 */
[----:B------:R-:W-:Y:S01]  /*1d70*/  @!P4 IMAD.IADD R10, R10, 0x1, -R25 ;  /* 0x000000010a0ac824 */ /* 0x000fe200078e0a19 */
[----:B------:R-:W-:Y:S01]  /*1d80*/  ISETP.GE.AND P4, PT, R16, RZ, PT ;  /* 0x000000ff1000720c */ /* 0x000fe20003f86270 */
[----:B0-----:R-:W-:Y:S02]  /*1d90*/  IMAD.MOV.U32 R0, RZ, RZ, R14 ;  /* 0x000000ffff007224 */ /* 0x001fe400078e000e */
[----:B------:R-:W-:Y:S02]  /*1da0*/  @!P5 IMAD.MOV R19, RZ, RZ, -R19 ;  /* 0x000000ffff13d224 */ /* 0x000fe400078e0a13 */
[----:B------:R-:W-:Y:S01]  /*1db0*/  @!P1 IMAD.MOV R0, RZ, RZ, -R0 ;  /* 0x000000ffff009224 */ /* 0x000fe200078e0a00 */
[----:B------:R-:W-:Y:S01]  /*1dc0*/  ISETP.GT.U32.AND P1, PT, R25, R6, PT ;  /* 0x000000061900720c */ /* 0x000fe20003f24070 */
[----:B------:R-:W-:-:S03]  /*1dd0*/  IMAD.HI.U32 R14, R23, R2, RZ ;  /* 0x00000002170e7227 */ /* 0x000fc600078e00ff */
[----:B------:R0:W-:Y:S01]  /*1de0*/  STL [R1+0x3a4], R0 ;  /* 0x0003a40001007387 */ /* 0x0001e20000100800 */
[----:B------:R-:W-:Y:S02]  /*1df0*/  @!P6 IMAD.IADD R4, R4, 0x1, -R25 ;  /* 0x000000010404e824 */ /* 0x000fe400078e0a19 */
[----:B------:R-:W-:Y:S01]  /*1e00*/  IMAD.MOV R15, RZ, RZ, -R15 ;  /* 0x000000ffff0f7224 */ /* 0x000fe200078e0a0f */
[----:B------:R-:W-:Y:S01]  /*1e10*/  STL [R1+0x20], R19 ;  /* 0x0000201301007387 */ /* 0x000fe20000100800 */
[----:B------:R-:W-:Y:S01]  /*1e20*/  IMAD.MOV R14, RZ, RZ, -R14 ;  /* 0x000000ffff0e7224 */ /* 0x000fe200078e0a0e */
[C---:B------:R-:W-:Y:S01]  /*1e30*/  ISETP.GT.U32.AND P6, PT, R25.reuse, R4, PT ;  /* 0x000000041900720c */ /* 0x040fe20003fc4070 */
[----:B------:R-:W-:Y:S02]  /*1e40*/  IMAD R3, R25, R15, R18 ;  /* 0x0000000f19037224 */ /* 0x000fe400078e0212 */
[----:B------:R-:W-:Y:S01]  /*1e50*/  @!P1 IMAD.IADD R6, R6, 0x1, -R25 ;  /* 0x0000000106069824 */ /* 0x000fe200078e0a19 */
[----:B------:R-:W-:Y:S01]  /*1e60*/  ISETP.GE.AND P1, PT, R17, RZ, PT ;  /* 0x000000ff1100720c */ /* 0x000fe20003f26270 */
[----:B0-----:R-:W-:-:S02]  /*1e70*/  IMAD.MOV.U32 R0, RZ, RZ, R12 ;  /* 0x000000ffff007224 */ /* 0x001fc400078e000c */
[----:B------:R-:W-:Y:S01]  /*1e80*/  IMAD.MOV.U32 R12, RZ, RZ, R11 ;  /* 0x000000ffff0c7224 */ /* 0x000fe200078e000b */
[C---:B------:R-:W-:Y:S01]  /*1e90*/  ISETP.GT.U32.AND P5, PT, R25.reuse, R6, PT ;  /* 0x000000061900720c */ /* 0x040fe20003fa4070 */
[----:B------:R-:W-:Y:S01]  /*1ea0*/  @!P2 IMAD.MOV R0, RZ, RZ, -R0 ;  /* 0x000000ffff00a224 */ /* 0x000fe200078e0a00 */
[C---:B------:R-:W-:Y:S01]  /*1eb0*/  ISETP.GT.U32.AND P2, PT, R25.reuse, R5, PT ;  /* 0x000000051900720c */ /* 0x040fe20003f44070 */
[C---:B------:R-:W-:Y:S01]  /*1ec0*/  IMAD R2, R25.reuse, R14, R2 ;  /* 0x0000000e19027224 */ /* 0x040fe200078e0202 */
[----:B------:R-:W-:Y:S01]  /*1ed0*/  LOP3.LUT R11, R22, 0x1c2, RZ, 0xfc, !PT ;  /* 0x000001c2160b7812 */ /* 0x000fe200078efcff */
[----:B------:R-:W-:Y:S01]  /*1ee0*/  @!P0 IMAD.MOV R12, RZ, RZ, -R12 ;  /* 0x000000ffff0c8224 */ /* 0x000fe200078e0a0c */
[----:B------:R0:W-:Y:S01]  /*1ef0*/  STL [R1+0x1c], R0 ;  /* 0x00001c0001007387 */ /* 0x0001e20000100800 */
[----:B------:R-:W-:Y:S01]  /*1f00*/  ISETP.GT.U32.AND P0, PT, R25, R3, PT ;  /* 0x000000031900720c */ /* 0x000fe20003f04070 */
[--C-:B------:R-:W-:Y:S01]  /*1f10*/  @!P6 IMAD.IADD R4, R4, 0x1, -R25.reuse ;  /* 0x000000010404e824 */ /* 0x100fe200078e0a19 */
[----:B------:R-:W-:Y:S01]  /*1f20*/  ISETP.GE.AND P6, PT, R9, RZ, PT ;  /* 0x000000ff0900720c */ /* 0x000fe20003fc6270 */
[----:B------:R1:W-:Y:S03]  /*1f30*/  STL [R1+0x18], R12 ;  /* 0x0000180c01007387 */ /* 0x0003e60000100800 */
[--C-:B------:R-:W-:Y:S01]  /*1f40*/  @!P5 IMAD.IADD R6, R6, 0x1, -R25.reuse ;  /* 0x000000010606d824 */ /* 0x100fe200078e0a19 */
[----:B------:R-:W-:Y:S01]  /*1f50*/  ISETP.GT.U32.AND P5, PT, R25, R2, PT ;  /* 0x000000021900720c */ /* 0x000fe20003fa4070 */
[----:B------:R-:W-:Y:S01]  /*1f60*/  @!P2 IMAD.IADD R5, R5, 0x1, -R25 ;  /* 0x000000010505a824 */ /* 0x000fe200078e0a19 */
[----:B------:R-:W-:Y:S01]  /*1f70*/  ISETP.GE.AND P2, PT, R8, RZ, PT ;  /* 0x000000ff0800720c */ /* 0x000fe20003f46270 */
[----:B0-----:R-:W-:Y:S01]  /*1f80*/  IMAD.MOV.U32 R0, RZ, RZ, R10 ;  /* 0x000000ffff007224 */ /* 0x001fe200078e000a */
[----:B------:R-:W-:Y:S01]  /*1f90*/  IABS R10, R11 ;  /* 0x0000000b000a7213 */ /* 0x000fe20000000000 */
[----:B-1----:R-:W-:-:S02]  /*1fa0*/  IMAD.MOV.U32 R12, RZ, RZ, R6 ;  /* 0x000000ffff0c7224 */ /* 0x002fc400078e0006 */
[----:B------:R-:W-:Y:S01]  /*1fb0*/  @!P4 IMAD.MOV R0, RZ, RZ, -R0 ;  /* 0x000000ffff00c224 */ /* 0x000fe200078e0a00 */
[----:B------:R-:W-:Y:S01]  /*1fc0*/  ISETP.GE.AND P4, PT, R7, RZ, PT ;  /* 0x000000ff0700720c */ /* 0x000fe20003f86270 */
[----:B------:R-:W-:Y:S01]  /*1fd0*/  @!P1 IMAD.MOV R12, RZ, RZ, -R12 ;  /* 0x000000ffff0c9224 */ /* 0x000fe200078e0a0c */
[----:B------:R-:W-:Y:S01]  /*1fe0*/  IABS R7, R13 ;  /* 0x0000000d00077213 */ /* 0x000fe20000000000 */
[--C-:B------:R-:W-:Y:S01]  /*1ff0*/  @!P0 IMAD.IADD R3, R3, 0x1, -R25.reuse ;  /* 0x0000000103038824 */ /* 0x100fe200078e0a19 */
[----:B------:R0:W-:Y:S01]  /*2000*/  STL [R1+0x14], R0 ;  /* 0x0000140001007387 */ /* 0x0001e20000100800 */
[----:B------:R-:W-:Y:S01]  /*2010*/  @!P5 IMAD.IADD R2, R2, 0x1, -R25 ;  /* 0x000000010202d824 */ /* 0x000fe200078e0a19 */
[----:B------:R-:W-:Y:S01]  /*2020*/  ISETP.GE.AND P0, PT, R13, RZ, PT ;  /* 0x000000ff0d00720c */ /* 0x000fe20003f06270 */
[----:B------:R-:W-:Y:S01]  /*2030*/  IMAD.HI.U32 R9, R23, R7, RZ ;  /* 0x0000000717097227 */ /* 0x000fe200078e00ff */
[----:B------:R1:W-:Y:S01]  /*2040*/  STL [R1+0x338], R12 ;  /* 0x0003380c01007387 */ /* 0x0003e20000100800 */
[----:B------:R-:W-:-:S02]  /*2050*/  ISETP.GT.U32.AND P1, PT, R25, R3, PT ;  /* 0x000000031900720c */ /* 0x000fc40003f24070 */
[----:B------:R-:W-:Y:S01]  /*2060*/  IMAD.MOV R9, RZ, RZ, -R9 ;  /* 0x000000ffff097224 */ /* 0x000fe200078e0a09 */
[----:B------:R-:W-:Y:S01]  /*2070*/  ISETP.GT.U32.AND P5, PT, R25, R2, PT ;  /* 0x000000021900720c */ /* 0x000fe20003fa4070 */
[----:B------:R-:W-:-:S04]  /*2080*/  IMAD.HI.U32 R8, R23, R10, RZ ;  /* 0x0000000a17087227 */ /* 0x000fc800078e00ff */
[----:B0-----:R-:W-:Y:S01]  /*2090*/  IMAD.MOV.U32 R0, RZ, RZ, R5 ;  /* 0x000000ffff007224 */ /* 0x001fe200078e0005 */
[C---:B-1----:R-:W-:Y:S01]  /*20a0*/  LOP3.LUT R12, R22.reuse, 0x1c0, RZ, 0xfc, !PT ;  /* 0x000001c0160c7812 */ /* 0x042fe200078efcff */
[C---:B------:R-:W-:Y:S01]  /*20b0*/  IMAD R13, R25.reuse, R9, R7 ;  /* 0x00000009190d7224 */ /* 0x040fe200078e0207 */
[C---:B------:R-:W-:Y:S01]  /*20c0*/  LOP3.LUT R5, R22.reuse, 0x1be, RZ, 0xfc, !PT ;  /* 0x000001be16057812 */ /* 0x040fe200078efcff */
[----:B------:R-:W-:Y:S01]  /*20d0*/  @!P3 IMAD.MOV R0, RZ, RZ, -R0 ;  /* 0x000000ffff00b224 */ /* 0x000fe200078e0a00 */
[----:B------:R-:W-:Y:S01]  /*20e0*/  LOP3.LUT R9, R22, 0x1b8, RZ, 0xfc, !PT ;  /* 0x000001b816097812 */ /* 0x000fe200078efcff */
[----:B------:R-:W-:Y:S01]  /*20f0*/  IMAD.MOV R8, RZ, RZ, -R8 ;  /* 0x000000ffff087224 */ /* 0x000fe200078e0a08 */
[----:B------:R-:W-:Y:S01]  /*2100*/  IABS R6, R5 ;  /* 0x0000000500067213 */ /* 0x000fe20000000000 */
[--C-:B------:R-:W-:Y:S01]  /*2110*/  @!P5 IMAD.IADD R2, R2, 0x1, -R25.reuse ;  /* 0x000000010202d824 */ /* 0x100fe200078e0a19 */
[----:B------:R0:W-:Y:S01]  /*2120*/  STL [R1+0x358], R0 ;  /* 0x0003580001007387 */ /* 0x0001e20000100800 */
[----:B------:R-:W-:Y:S01]  /*2130*/  IMAD R10, R25, R8, R10 ;  /* 0x00000008190a7224 */ /* 0x000fe200078e020a */
[----:B------:R-:W-:Y:S01]  /*2140*/  ISETP.GE.AND P3, PT, R11, RZ, PT ;  /* 0x000000ff0b00720c */ /* 0x000fe20003f66270 */
[----:B------:R-:W-:Y:S01]  /*2150*/  @!P1 IMAD.IADD R3, R3, 0x1, -R25 ;  /* 0x0000000103039824 */ /* 0x000fe200078e0a19 */
[----:B------:R-:W-:-:S02]  /*2160*/  ISETP.GE.AND P1, PT, R12, RZ, PT ;  /* 0x000000ff0c00720c */ /* 0x000fc40003f26270 */
[----:B------:R-:W-:Y:S02]  /*2170*/  ISETP.GT.U32.AND P5, PT, R25, R10, PT ;  /* 0x0000000a1900720c */ /* 0x000fe40003fa4070 */
[----:B------:R-:W-:Y:S01]  /*2180*/  IABS R12, R12 ;  /* 0x0000000c000c7213 */ /* 0x000fe20000000000 */
[----:B0-----:R-:W-:Y:S01]  /*2190*/  IMAD.MOV.U32 R0, RZ, RZ, R4 ;  /* 0x000000ffff007224 */ /* 0x001fe200078e0004 */
[----:B------:R-:W-:-:S03]  /*21a0*/  LOP3.LUT R4, R22, 0x1bc, RZ, 0xfc, !PT ;  /* 0x000001bc16047812 */ /* 0x000fc600078efcff */
[----:B------:R-:W-:Y:S01]  /*21b0*/  IMAD.HI.U32 R7, R23, R12, RZ ;  /* 0x0000000c17077227 */ /* 0x000fe200078e00ff */
[----:B------:R-:W-:Y:S02]  /*21c0*/  IABS R14, R9 ;  /* 0x00000009000e7213 */ /* 0x000fe40000000000 */
[----:B------:R-:W-:Y:S01]  /*21d0*/  IABS R8, R4 ;  /* 0x0000000400087213 */ /* 0x000fe20000000000 */
[----:B------:R-:W-:Y:S01]  /*21e0*/  @!P4 IMAD.MOV R0, RZ, RZ, -R0 ;  /* 0x000000ffff00c224 */ /* 0x000fe200078e0a00 */
[C---:B------:R-:W-:Y:S01]  /*21f0*/  ISETP.GT.U32.AND P4, PT, R25.reuse, R13, PT ;  /* 0x0000000d1900720c */ /* 0x040fe20003f84070 */
[----:B------:R-:W-:Y:S02]  /*2200*/  IMAD.MOV R7, RZ, RZ, -R7 ;  /* 0x000000ffff077224 */ /* 0x000fe400078e0a07 */
[----:B------:R-:W-:Y:S01]  /*2210*/  @!P5 IMAD.IADD R10, R10, 0x1, -R25 ;  /* 0x000000010a0ad824 */ /* 0x000fe200078e0a19 */
[----:B------:R0:W-:Y:S01]  /*2220*/  STL [R1+0x38c], R0 ;  /* 0x00038c0001007387 */ /* 0x0001e20000100800 */
[----:B------:R-:W-:Y:S01]  /*2230*/  IMAD R12, R25, R7, R12 ;  /* 0x00000007190c7224 */ /* 0x000fe200078e020c */
[----:B------:R-:W-:-:S02]  /*2240*/  LOP3.LUT R7, R22, 0x1b6, RZ, 0xfc, !PT ;  /* 0x000001b616077812 */ /* 0x000fc400078efcff */
[----:B------:R-:W-:Y:S02]  /*2250*/  ISETP.GT.U32.AND P5, PT, R25, R10, PT ;  /* 0x0000000a1900720c */ /* 0x000fe40003fa4070 */
[----:B------:R-:W-:-:S03]  /*2260*/  IABS R11, R7 ;  /* 0x00000007000b7213 */ /* 0x000fc60000000000 */
[----:B------:R-:W-:Y:S02]  /*2270*/  @!P4 IMAD.IADD R13, R13, 0x1, -R25 ;  /* 0x000000010d0dc824 */ /* 0x000fe400078e0a19 */
[----:B0-----:R-:W-:Y:S02]  /*2280*/  IMAD.MOV.U32 R0, RZ, RZ, R3 ;  /* 0x000000ffff007224 */ /* 0x001fe400078e0003 */
[----:B------:R-:W-:Y:S01]  /*2290*/  IMAD.MOV.U32 R3, RZ, RZ, R6 ;  /* 0x000000ffff037224 */ /* 0x000fe200078e0006 */
[----:B------:R-:W-:Y:S01]  /*22a0*/  ISETP.GT.U32.AND P4, PT, R25, R13, PT ;  /* 0x0000000d1900720c */ /* 0x000fe20003f84070 */
[----:B------:R-:W-:Y:S01]  /*22b0*/  @!P2 IMAD.MOV R0, RZ, RZ, -R0 ;  /* 0x000000ffff00a224 */ /* 0x000fe200078e0a00 */
[----:B------:R-:W-:Y:S01]  /*22c0*/  ISETP.GE.AND P2, PT, R5, RZ, PT ;  /* 0x000000ff0500720c */ /* 0x000fe20003f46270 */
[----:B------:R-:W-:-:S03]  /*22d0*/  IMAD.HI.U32 R5, R23, R8, RZ ;  /* 0x0000000817057227 */ /* 0x000fc600078e00ff */
[----:B------:R0:W-:Y:S01]  /*22e0*/  STL [R1+0x398], R0 ;  /* 0x0003980001007387 */ /* 0x0001e20000100800 */
[----:B------:R-:W-:-:S04]  /*22f0*/  IMAD.HI.U32 R6, R23, R3, RZ ;  /* 0x0000000317067227 */ /* 0x000fc800078e00ff */
[----:B------:R-:W-:Y:S02]  /*2300*/  IMAD.MOV R5, RZ, RZ, -R5 ;  /* 0x000000ffff057224 */ /* 0x000fe400078e0a05 */
[----:B------:R-:W-:Y:S01]  /*2310*/  @!P4 IMAD.IADD R13, R13, 0x1, -R25 ;  /* 0x000000010d0dc824 */ /* 0x000fe200078e0a19 */
[C---:B------:R-:W-:Y:S01]  /*2320*/  ISETP.GT.U32.AND P4, PT, R25.reuse, R12, PT ;  /* 0x0000000c1900720c */ /* 0x040fe20003f84070 */
[----:B------:R-:W-:Y:S02]  /*2330*/  IMAD.MOV R6, RZ, RZ, -R6 ;  /* 0x000000ffff067224 */ /* 0x000fe400078e0a06 */
[----:B0-----:R-:W-:Y:S01]  /*2340*/  IMAD.MOV.U32 R0, RZ, RZ, R2 ;  /* 0x000000ffff007224 */ /* 0x001fe200078e0002 */
[----:B------:R-:W-:Y:S01]  /*2350*/  LOP3.LUT R2, R22, 0x1ba, RZ, 0xfc, !PT ;  /* 0x000001ba16027812 */ /* 0x000fe200078efcff */
[C---:B------:R-:W-:Y:S02]  /*2360*/  IMAD R8, R25.reuse, R5, R8 ;  /* 0x0000000519087224 */ /* 0x040fe400078e0208 */
[----:B------:R-:W-:Y:S01]  /*2370*/  @!P6 IMAD.MOV R0, RZ, RZ, -R0 ;  /* 0x000000ffff00e224 */ /* 0x000fe200078e0a00 */
[----:B------:R-:W-:Y:S01]  /*2380*/  ISETP.GE.AND P6, PT, R4, RZ, PT ;  /* 0x000000ff0400720c */ /* 0x000fe20003fc6270 */
[C---:B------:R-:W-:Y:S01]  /*2390*/  IMAD R3, R25.reuse, R6, R3 ;  /* 0x0000000619037224 */ /* 0x040fe200078e0203 */
[----:B------:R-:W-:Y:S01]  /*23a0*/  IABS R6, R2 ;  /* 0x0000000200067213 */ /* 0x000fe20000000000 */
[--C-:B------:R-:W-:Y:S01]  /*23b0*/  @!P5 IMAD.IADD R10, R10, 0x1, -R25.reuse ;  /* 0x000000010a0ad824 */ /* 0x100fe200078e0a19 */
[----:B------:R0:W-:Y:S01]  /*23c0*/  STL [R1+0x39c], R0 ;  /* 0x00039c0001007387 */ /* 0x0001e20000100800 */
[----:B------:R-:W-:Y:S01]  /*23d0*/  @!P4 IMAD.IADD R12, R12, 0x1, -R25 ;  /* 0x000000010c0cc824 */ /* 0x000fe200078e0a19 */
[----:B------:R-:W-:-:S02]  /*23e0*/  ISETP.GT.U32.AND P5, PT, R25, R3, PT ;  /* 0x000000031900720c */ /* 0x000fc40003fa4070 */
[----:B------:R-:W-:Y:S02]  /*23f0*/  LOP3.LUT R4, R22, 0x1b4, RZ, 0xfc, !PT ;  /* 0x000001b416047812 */ /* 0x000fe400078efcff */
[C---:B------:R-:W-:Y:S02]  /*2400*/  ISETP.GT.U32.AND P4, PT, R25.reuse, R12, PT ;  /* 0x0000000c1900720c */ /* 0x040fe40003f84070 */
[----:B------:R-:W-:Y:S01]  /*2410*/  IABS R5, R4 ;  /* 0x0000000400057213 */ /* 0x000fe20000000000 */
[----:B0-----:R-:W-:Y:S02]  /*2420*/  IMAD.MOV.U32 R0, RZ, RZ, R13 ;  /* 0x000000ffff007224 */ /* 0x001fe400078e000d */
[----:B------:R-:W-:Y:S02]  /*2430*/  IMAD.MOV.U32 R13, RZ, RZ, R14 ;  /* 0x000000ffff0d7224 */ /* 0x000fe400078e000e */
[----:B------:R-:W-:Y:S01]  /*2440*/  @!P0 IMAD.MOV R0, RZ, RZ, -R0 ;  /* 0x000000ffff008224 */ /* 0x000fe200078e0a00 */
[----:B------:R-:W-:Y:S01]  /*2450*/  ISETP.GT.U32.AND P0, PT, R25, R8, PT ;  /* 0x000000081900720c */ /* 0x000fe20003f04070 */
[----:B------:R-:W-:-:S03]  /*2460*/  IMAD.HI.U32 R14, R23, R6, RZ ;  /* 0x00000006170e7227 */ /* 0x000fc600078e00ff */
[----:B------:R0:W-:Y:S01]  /*2470*/  STL [R1+0x394], R0 ;  /* 0x0003940001007387 */ /* 0x0001e20000100800 */
[----:B------:R-:W-:Y:S02]  /*2480*/  IMAD.MOV R14, RZ, RZ, -R14 ;  /* 0x000000ffff0e7224 */ /* 0x000fe400078e0a0e */
[--C-:B------:R-:W-:Y:S02]  /*2490*/  @!P5 IMAD.IADD R3, R3, 0x1, -R25.reuse ;  /* 0x000000010303d824 */ /* 0x100fe400078e0a19 */
[----:B------:R-:W-:-:S03]  /*24a0*/  @!P4 IMAD.IADD R12, R12, 0x1, -R25 ;  /* 0x000000010c0cc824 */ /* 0x000fc600078e0a19 */
[C---:B------:R-:W-:Y:S01]  /*24b0*/  ISETP.GT.U32.AND P5, PT, R25.reuse, R3, PT ;  /* 0x000000031900720c */ /* 0x040fe20003fa4070 */
[----:B------:R-:W-:Y:S02]  /*24c0*/  @!P0 IMAD.IADD R8, R8, 0x1, -R25 ;  /* 0x0000000108088824 */ /* 0x000fe400078e0a19 */
[----:B0-----:R-:W-:Y:S02]  /*24d0*/  IMAD.MOV.U32 R0, RZ, RZ, R10 ;  /* 0x000000ffff007224 */ /* 0x001fe400078e000a */
[----:B------:R-:W-:Y:S01]  /*24e0*/  IMAD.MOV.U32 R10, RZ, RZ, R11 ;  /* 0x000000ffff0a7224 */ /* 0x000fe200078e000b */
[C---:B------:R-:W-:Y:S01]  /*24f0*/  ISETP.GT.U32.AND P0, PT, R25.reuse, R8, PT ;  /* 0x000000081900720c */ /* 0x040fe20003f04070 */
[----:B------:R-:W-:Y:S01]  /*2500*/  @!P3 IMAD.MOV R0, RZ, RZ, -R0 ;  /* 0x000000ffff00b224 */ /* 0x000fe200078e0a00 */
[----:B------:R-:W-:Y:S01]  /*2510*/  ISETP.GE.AND P3, PT, R2, RZ, PT ;  /* 0x000000ff0200720c */ /* 0x000fe20003f66270 */
[----:B------:R-:W-:Y:S02]  /*2520*/  IMAD R2, R25, R14, R6 ;  /* 0x0000000e19027224 */ /* 0x000fe400078e0206 */
[----:B------:R-:W-:Y:S01]  /*2530*/  IMAD.HI.U32 R6, R23, R10, RZ ;  /* 0x0000000a17067227 */ /* 0x000fe200078e00ff */
[----:B------:R0:W-:Y:S02]  /*2540*/  STL [R1+0x390], R0 ;  /* 0x0003900001007387 */ /* 0x0001e40000100800 */
[----:B------:R-:W-:Y:S01]  /*2550*/  ISETP.GT.U32.AND P4, PT, R25, R2, PT ;  /* 0x000000021900720c */ /* 0x000fe20003f84070 */
[----:B------:R-:W-:-:S04]  /*2560*/  IMAD.HI.U32 R14, R23, R13, RZ ;  /* 0x0000000d170e7227 */ /* 0x000fc800078e00ff */
[----:B------:R-:W-:-:S04]  /*2570*/  IMAD.HI.U32 R11, R23, R5, RZ ;  /* 0x00000005170b7227 */ /* 0x000fc800078e00ff */
[----:B0-----:R-:W-:Y:S02]  /*2580*/  IMAD.MOV.U32 R0, RZ, RZ, R12 ;  /* 0x000000ffff007224 */ /* 0x001fe400078e000c */
[----:B------:R-:W-:Y:S02]  /*2590*/  IMAD.MOV R6, RZ, RZ, -R6 ;  /* 0x000000ffff067224 */ /* 0x000fe400078e0a06 */
[----:B------:R-:W-:Y:S02]  /*25a0*/  @!P1 IMAD.MOV R0, RZ, RZ, -R0 ;  /* 0x000000ffff009224 */ /* 0x000fe400078e0a00 */
[----:B------:R-:W-:Y:S02]  /*25b0*/  IMAD.MOV R14, RZ, RZ, -R14 ;  /* 0x000000ffff0e7224 */ /* 0x000fe400078e0a0e */
[----:B------:R-:W-:Y:S01]  /*25c0*/  IMAD.MOV R11, RZ, RZ, -R11 ;  /* 0x000000ffff0b7224 */ /* 0x000fe200078e0a0b */
[----:B------:R0:W-:Y:S01]  /*25d0*/  STL [R1+0x378], R0 ;  /* 0x0003780001007387 */ /* 0x0001e20000100800 */
[----:B------:R-:W-:Y:S01]  /*25e0*/  IMAD R10, R25, R6, R10 ;  /* 0x00000006190a7224 */ /* 0x000fe200078e020a */
[----:B------:R-:W-:Y:S01]  /*25f0*/  LOP3.LUT R6, R22, 0x1b2, RZ, 0xfc, !PT ;  /* 0x000001b216067812 */ /* 0x000fe200078efcff */
[----:B------:R-:W-:-:S02]  /*2600*/  @!P0 IMAD.IADD R8, R8, 0x1, -R25 ;  /* 0x0000000108088824 */ /* 0x000fc400078e0a19 */
[----:B------:R-:W-:Y:S01]  /*2610*/  @!P5 IMAD.IADD R3, R3, 0x1, -R25 ;  /* 0x000000010303d824 */ /* 0x000fe200078e0a19 */
[----:B------:R-:W-:Y:S01]  /*2620*/  ISETP.GE.AND P5, PT, R9, RZ, PT ;  /* 0x000000ff0900720c */ /* 0x000fe20003fa6270 */
[C---:B------:R-:W-:Y:S01]  /*2630*/  IMAD R9, R25.reuse, R14, R13 ;  /* 0x0000000e19097224 */ /* 0x040fe200078e020d */
[C---:B------:R-:W-:Y:S01]  /*2640*/  ISETP.GT.U32.AND P0, PT, R25.reuse, R10, PT ;  /* 0x0000000a1900720c */ /* 0x040fe20003f04070 */
[C---:B------:R-:W-:Y:S01]  /*2650*/  IMAD R5, R25.reuse, R11, R5 ;  /* 0x0000000b19057224 */ /* 0x040fe200078e0205 */
[----:B------:R-:W-:Y:S01]  /*2660*/  IABS R11, R6 ;  /* 0x00000006000b7213 */ /* 0x000fe20000000000 */
[----:B0-----:R-:W-:Y:S01]  /*2670*/  IMAD.MOV.U32 R0, RZ, RZ, R8 ;  /* 0x000000ffff007224 */ /* 0x001fe200078e0008 */
[C---:B------:R-:W-:Y:S01]  /*2680*/  ISETP.GT.U32.AND P1, PT, R25.reuse, R9, PT ;  /* 0x000000091900720c */ /* 0x040fe20003f24070 */
[----:B------:R-:W-:Y:S01]  /*2690*/  @!P4 IMAD.IADD R2, R2, 0x1, -R25 ;  /* 0x000000010202c824 */ /* 0x000fe200078e0a19 */
[----:B------:R-:W-:Y:S01]  /*26a0*/  LOP3.LUT R8, R22, 0x1b0, RZ, 0xfc, !PT ;  /* 0x000001b016087812 */ /* 0x000fe200078efcff */
[----:B------:R-:W-:Y:S01]  /*26b0*/  @!P6 IMAD.MOV R0, RZ, RZ, -R0 ;  /* 0x000000ffff00e224 */ /* 0x000fe200078e0a00 */
[C---:B------:R-:W-:Y:S01]  /*26c0*/  ISETP.GT.U32.AND P6, PT, R25.reuse, R5, PT ;  /* 0x000000051900720c */ /* 0x040fe20003fc4070 */
[----:B------:R-:W-:Y:S01]  /*26d0*/  IMAD.MOV.U32 R12, RZ, RZ, R3 ;  /* 0x000000ffff0c7224 */ /* 0x000fe200078e0003 */
[----:B------:R-:W-:Y:S01]  /*26e0*/  ISETP.GT.U32.AND P4, PT, R25, R2, PT ;  /* 0x000000021900720c */ /* 0x000fe20003f84070 */
[----:B------:R-:W-:Y:S01]  /*26f0*/  IMAD.MOV.U32 R3, RZ, RZ, R11 ;  /* 0x000000ffff037224 */ /* 0x000fe200078e000b */
[----:B------:R-:W-:Y:S01]  /*2700*/  IABS R11, R8 ;  /* 0x00000008000b7213 */ /* 0x000fe20000000000 */
[----:B------:R-:W-:Y:S01]  /*2710*/  @!P2 IMAD.MOV R12, RZ, RZ, -R12 ;  /* 0x000000ffff0ca224 */ /* 0x000fe200078e0a0c */
[----:B------:R-:W-:Y:S01]  /*2720*/  ISETP.GE.AND P2, PT, R7, RZ, PT ;  /* 0x000000ff0700720c */ /* 0x000fe20003f46270 */
[----:B------:R-:W-:-:S03]  /*2730*/  IMAD.HI.U32 R7, R23, R3, RZ ;  /* 0x0000000317077227 */ /* 0x000fc600078e00ff */
[----:B------:R-:W-:Y:S01]  /*2740*/  STL [R1+0x380], R12 ;  /* 0x0003800c01007387 */ /* 0x000fe20000100800 */
[----:B------:R-:W-:Y:S02]  /*2750*/  @!P0 IMAD.IADD R10, R10, 0x1, -R25 ;  /* 0x000000010a0a8824 */ /* 0x000fe400078e0a19 */
[----:B------:R-:W-:Y:S01]  /*2760*/  IMAD.MOV R7, RZ, RZ, -R7 ;  /* 0x000000ffff077224 */ /* 0x000fe200078e0a07 */
[----:B------:R0:W-:Y:S01]  /*2770*/  STL [R1+0x384], R0 ;  /* 0x0003840001007387 */ /* 0x0001e20000100800 */
[--C-:B------:R-:W-:Y:S01]  /*2780*/  @!P1 IMAD.IADD R9, R9, 0x1, -R25.reuse ;  /* 0x0000000109099824 */ /* 0x100fe200078e0a19 */
[----:B------:R-:W-:Y:S01]  /*2790*/  ISETP.GE.AND P1, PT, R6, RZ, PT ;  /* 0x000000ff0600720c */ /* 0x000fe20003f26270 */
[--C-:B------:R-:W-:Y:S01]  /*27a0*/  @!P6 IMAD.IADD R5, R5, 0x1, -R25.reuse ;  /* 0x000000010505e824 */ /* 0x100fe200078e0a19 */
[C---:B------:R-:W-:Y:S01]  /*27b0*/  ISETP.GT.U32.AND P6, PT, R25.reuse, R10, PT ;  /* 0x0000000a1900720c */ /* 0x040fe20003fc4070 */
[----:B------:R-:W-:Y:S01]  /*27c0*/  @!P4 IMAD.IADD R2, R2, 0x1, -R25 ;  /* 0x000000010202c824 */ /* 0x000fe200078e0a19 */
[C---:B------:R-:W-:Y:S01]  /*27d0*/  ISETP.GT.U32.AND P0, PT, R25.reuse, R9, PT ;  /* 0x000000091900720c */ /* 0x040fe20003f04070 */
[----:B------:R-:W-:Y:S01]  /*27e0*/  IMAD R3, R25, R7, R3 ;  /* 0x0000000719037224 */ /* 0x000fe200078e0203 */
[----:B------:R-:W-:Y:S01]  /*27f0*/  ISETP.GE.AND P4, PT, R4, RZ, PT ;  /* 0x000000ff0400720c */ /* 0x000fe20003f86270 */
[----:B------:R-:W-:Y:S01]  /*2800*/  IMAD.HI.U32 R7, R23, R11, RZ ;  /* 0x0000000b17077227 */ /* 0x000fe200078e00ff */
[----:B------:R-:W-:-:S02]  /*2810*/  LOP3.LUT R6, R22, 0x1aa, RZ, 0xfc, !PT ;  /* 0x000001aa16067812 */ /* 0x000fc400078efcff */
[C---:B------:R-:W-:Y:S01]  /*2820*/  LOP3.LUT R4, R22.reuse, 0x1ae, RZ, 0xfc, !PT ;  /* 0x000001ae16047812 */ /* 0x040fe200078efcff */
[----:B0-----:R-:W-:Y:S01]  /*2830*/  IMAD.MOV.U32 R0, RZ, RZ, R2 ;  /* 0x000000ffff007224 */ /* 0x001fe200078e0002 */
[----:B------:R-:W-:Y:S01]  /*2840*/  IABS R13, R6 ;  /* 0x00000006000d7213 */ /* 0x000fe20000000000 */
[----:B------:R-:W-:Y:S01]  /*2850*/  IMAD.MOV R7, RZ, RZ, -R7 ;  /* 0x000000ffff077224 */ /* 0x000fe200078e0a07 */
[----:B------:R-:W-:Y:S01]  /*2860*/  LOP3.LUT R2, R22, 0x1ac, RZ, 0xfc, !PT ;  /* 0x000001ac16027812 */ /* 0x000fe200078efcff */
[----:B------:R-:W-:Y:S01]  /*2870*/  @!P3 IMAD.MOV R0, RZ, RZ, -R0 ;  /* 0x000000ffff00b224 */ /* 0x000fe200078e0a00 */
[C---:B------:R-:W-:Y:S01]  /*2880*/  ISETP.GT.U32.AND P3, PT, R25.reuse, R5, PT ;  /* 0x000000051900720c */ /* 0x040fe20003f64070 */
[----:B------:R-:W-:Y:S01]  /*2890*/  IMAD R11, R25, R7, R11 ;  /* 0x00000007190b7224 */ /* 0x000fe200078e020b */
[----:B------:R-:W-:Y:S01]  /*28a0*/  IABS R12, R4 ;  /* 0x00000004000c7213 */ /* 0x000fe20000000000 */
[--C-:B------:R-:W-:Y:S01]  /*28b0*/  @!P6 IMAD.IADD R10, R10, 0x1, -R25.reuse ;  /* 0x000000010a0ae824 */ /* 0x100fe200078e0a19 */
[----:B------:R-:W-:Y:S01]  /*28c0*/  IABS R7, R2 ;  /* 0x0000000200077213 */ /* 0x000fe20000000000 */
[----:B------:R-:W-:Y:S01]  /*28d0*/  @!P0 IMAD.IADD R9, R9, 0x1, -R25 ;  /* 0x0000000109098824 */ /* 0x000fe200078e0a19 */
[C---:B------:R-:W-:Y:S01]  /*28e0*/  ISETP.GT.U32.AND P6, PT, R25.reuse, R11, PT ;  /* 0x0000000b1900720c */ /* 0x040fe20003fc4070 */
[----:B------:R0:W-:Y:S01]  /*28f0*/  STL [R1+0x388], R0 ;  /* 0x0003880001007387 */ /* 0x0001e20000100800 */
[----:B------:R-:W-:Y:S01]  /*2900*/  ISETP.GT.U32.AND P0, PT, R25, R3, PT ;  /* 0x000000031900720c */ /* 0x000fe20003f04070 */
[----:B------:R-:W-:-:S04]  /*2910*/  IMAD.HI.U32 R14, R23, R7, RZ ;  /* 0x00000007170e7227 */ /* 0x000fc800078e00ff */
[----:B------:R-:W-:Y:S01]  /*2920*/  @!P3 IMAD.IADD R5, R5, 0x1, -R25 ;  /* 0x000000010505b824 */ /* 0x000fe200078e0a19 */
[----:B------:R-:W-:Y:S01]  /*2930*/  ISETP.GE.AND P3, PT, R8, RZ, PT ;  /* 0x000000ff0800720c */ /* 0x000fe20003f66270 */
[----:B------:R-:W-:Y:S02]  /*2940*/  IMAD.MOV.U32 R8, RZ, RZ, R13 ;  /* 0x000000ffff087224 */ /* 0x000fe400078e000d */
[----:B------:R-:W-:-:S04]  /*2950*/  IMAD.HI.U32 R13, R23, R12, RZ ;  /* 0x0000000c170d7227 */ /* 0x000fc800078e00ff */
[----:B0-----:R-:W-:Y:S02]  /*2960*/  IMAD.MOV.U32 R0, RZ, RZ, R9 ;  /* 0x000000ffff007224 */ /* 0x001fe400078e0009 */
[----:B------:R-:W-:Y:S02]  /*2970*/  @!P6 IMAD.IADD R11, R11, 0x1, -R25 ;  /* 0x000000010b0be824 */ /* 0x000fe400078e0a19 */
[----:B------:R-:W-:Y:S02]  /*2980*/  IMAD.MOV R13, RZ, RZ, -R13 ;  /* 0x000000ffff0d7224 */ /* 0x000fe400078e0a0d */
[----:B------:R-:W-:Y:S01]  /*2990*/  @!P0 IMAD.IADD R3, R3, 0x1, -R25 ;  /* 0x0000000103038824 */ /* 0x000fe200078e0a19 */
[----:B------:R-:W-:Y:S01]  /*29a0*/  ISETP.GE.AND P0, PT, R4, RZ, PT ;  /* 0x000000ff0400720c */ /* 0x000fe20003f06270 */
[----:B------:R-:W-:Y:S01]  /*29b0*/  @!P5 IMAD.MOV R0, RZ, RZ, -R0 ;  /* 0x000000ffff00d224 */ /* 0x000fe200078e0a00 */
[----:B------:R-:W-:Y:S01]  /*29c0*/  ISETP.GT.U32.AND P6, PT, R25, R11, PT ;  /* 0x0000000b1900720c */ /* 0x000fe20003fc4070 */
[----:B------:R-:W-:Y:S01]  /*29d0*/  IMAD.HI.U32 R4, R23, R8, RZ ;  /* 0x0000000817047227 */ /* 0x000fe200078e00ff */
[----:B------:R-:W-:-:S02]  /*29e0*/  ISETP.GT.U32.AND P5, PT, R25, R3, PT ;  /* 0x000000031900720c */ /* 0x000fc40003fa4070 */
[----:B------:R0:W-:Y:S01]  /*29f0*/  STL [R1+0x37c], R0 ;  /* 0x00037c0001007387 */ /* 0x0001e20000100800 */
[----:B------:R-:W-:Y:S02]  /*2a00*/  IMAD.MOV R9, RZ, RZ, -R14 ;  /* 0x000000ffff097224 */ /* 0x000fe400078e0a0e */
[C---:B------:R-:W-:Y:S01]  /*2a10*/  IMAD R12, R25.reuse, R13, R12 ;  /* 0x0000000d190c7224 */ /* 0x040fe200078e020c */
[C---:B------:R-:W-:Y:S01]  /*2a20*/  LOP3.LUT R13, R22.reuse, 0x1a8, RZ, 0xfc, !PT ;  /* 0x000001a8160d7812 */ /* 0x040fe200078efcff */
[----:B------:R-:W-:Y:S02]  /*2a30*/  IMAD.MOV R4, RZ, RZ, -R4 ;  /* 0x000000ffff047224 */ /* 0x000fe400078e0a04 */
[C---:B------:R-:W-:Y:S01]  /*2a40*/  IMAD R7, R25.reuse, R9, R7 ;  /* 0x0000000919077224 */ /* 0x040fe200078e0207 */
[----:B------:R-:W-:Y:S01]  /*2a50*/  LOP3.LUT R9, R22, 0x1a4, RZ, 0xfc, !PT ;  /* 0x000001a416097812 */ /* 0x000fe200078efcff */
[----:B------:R-:W-:Y:S01]  /*2a60*/  @!P2 IMAD.MOV R10, RZ, RZ, -R10 ;  /* 0x000000ffff0aa224 */ /* 0x000fe200078e0a0a */
[C---:B------:R-:W-:Y:S01]  /*2a70*/  ISETP.GT.U32.AND P2, PT, R25.reuse, R12, PT ;  /* 0x0000000c1900720c */ /* 0x040fe20003f44070 */
[----:B0-----:R-:W-:Y:S01]  /*2a80*/  IMAD.MOV.U32 R0, RZ, RZ, R5 ;  /* 0x000000ffff007224 */ /* 0x001fe200078e0005 */
[----:B------:R-:W-:Y:S01]  /*2a90*/  IABS R15, R9 ;  /* 0x00000009000f7213 */ /* 0x000fe20000000000 */
[C---:B------:R-:W-:Y:S01]  /*2aa0*/  IMAD R8, R25.reuse, R4, R8 ;  /* 0x0000000419087224 */ /* 0x040fe200078e0208 */
[----:B------:R-:W-:Y:S01]  /*2ab0*/  IABS R4, R13 ;  /* 0x0000000d00047213 */ /* 0x000fe20000000000 */
[----:B------:R-:W-:Y:S01]  /*2ac0*/  @!P4 IMAD.MOV R0, RZ, RZ, -R0 ;  /* 0x000000ffff00c224 */ /* 0x000fe200078e0a00 */
[----:B------:R-:W-:Y:S01]  /*2ad0*/  ISETP.GT.U32.AND P4, PT, R25, R7, PT ;  /* 0x000000071900720c */ /* 0x000fe20003f84070 */
[--C-:B------:R-:W-:Y:S01]  /*2ae0*/  @!P6 IMAD.IADD R11, R11, 0x1, -R25.reuse ;  /* 0x000000010b0be824 */ /* 0x100fe200078e0a19 */
[----:B------:R-:W-:Y:S01]  /*2af0*/  ISETP.GT.U32.AND P6, PT, R25, R8, PT ;  /* 0x000000081900720c */ /* 0x000fe20003fc4070 */
[--C-:B------:R-:W-:Y:S01]  /*2b00*/  @!P5 IMAD.IADD R3, R3, 0x1, -R25.reuse ;  /* 0x000000010303d824 */ /* 0x100fe200078e0a19 */
[----:B------:R-:W-:Y:S01]  /*2b10*/  ISETP.GE.AND P5, PT, R2, RZ, PT ;  /* 0x000000ff0200720c */ /* 0x000fe20003fa6270 */
[----:B------:R0:W-:Y:S01]  /*2b20*/  STL [R1+0x36c], R10 ;  /* 0x00036c0a01007387 */ /* 0x0001e20000100800 */
[----:B------:R-:W-:Y:S01]  /*2b30*/  LOP3.LUT R2, R22, 0x1a6, RZ, 0xfc, !PT ;  /* 0x000001a616027812 */ /* 0x000fe200078efcff */
[--C-:B------:R-:W-:Y:S01]  /*2b40*/  @!P2 IMAD.IADD R12, R12, 0x1, -R25.reuse ;  /* 0x000000010c0ca824 */ /* 0x100fe200078e0a19 */
[----:B------:R-:W-:Y:S01]  /*2b50*/  ISETP.GE.AND P2, PT, R6, RZ, PT ;  /* 0x000000ff0600720c */ /* 0x000fe20003f46270 */
[----:B------:R-:W-:Y:S01]  /*2b60*/  IMAD.HI.U32 R6, R23, R4, RZ ;  /* 0x0000000417067227 */ /* 0x000fe200078e00ff */
[----:B------:R-:W-:Y:S01]  /*2b70*/  IABS R5, R2 ;  /* 0x0000000200057213 */ /* 0x000fe20000000000 */
[----:B------:R1:W-:Y:S02]  /*2b80*/  STL [R1+0x370], R0 ;  /* 0x0003700001007387 */ /* 0x0003e40000100800 */
[--C-:B------:R-:W-:Y:S01]  /*2b90*/  @!P4 IMAD.IADD R7, R7, 0x1, -R25.reuse ;  /* 0x000000010707c824 */ /* 0x100fe200078e0a19 */
[C---:B------:R-:W-:Y:S01]  /*2ba0*/  ISETP.GT.U32.AND P4, PT, R25.reuse, R12, PT ;  /* 0x0000000c1900720c */ /* 0x040fe20003f84070 */
[----:B------:R-:W-:Y:S01]  /*2bb0*/  @!P6 IMAD.IADD R8, R8, 0x1, -R25 ;  /* 0x000000010808e824 */ /* 0x000fe200078e0a19 */
[----:B0-----:R-:W-:Y:S01]  /*2bc0*/  LOP3.LUT R10, R22, 0x1a0, RZ, 0xfc, !PT ;  /* 0x000001a0160a7812 */ /* 0x001fe200078efcff */
[----:B------:R-:W-:Y:S01]  /*2bd0*/  IMAD.MOV R6, RZ, RZ, -R6 ;  /* 0x000000ffff067224 */ /* 0x000fe200078e0a06 */
[----:B------:R-:W-:Y:S01]  /*2be0*/  ISETP.GT.U32.AND P6, PT, R25, R7, PT ;  /* 0x000000071900720c */ /* 0x000fe20003fc4070 */
[----:B------:R-:W-:-:S04]  /*2bf0*/  IMAD.HI.U32 R16, R23, R15, RZ ;  /* 0x0000000f17107227 */ /* 0x000fc800078e00ff */
[----:B-1----:R-:W-:Y:S02]  /*2c00*/  IMAD.MOV.U32 R0, RZ, RZ, R3 ;  /* 0x000000ffff007224 */ /* 0x002fe400078e0003 */
[----:B------:R-:W-:-:S04]  /*2c10*/  IMAD.HI.U32 R3, R23, R5, RZ ;  /* 0x0000000517037227 */ /* 0x000fc800078e00ff */
[C---:B------:R-:W-:Y:S01]  /*2c20*/  IMAD R4, R25.reuse, R6, R4 ;  /* 0x0000000619047224 */ /* 0x040fe200078e0204 */
[----:B------:R-:W-:Y:S01]  /*2c30*/  LOP3.LUT R6, R22, 0x1a2, RZ, 0xfc, !PT ;  /* 0x000001a216067812 */ /* 0x000fe200078efcff */
[----:B------:R-:W-:Y:S02]  /*2c40*/  IMAD.MOV R3, RZ, RZ, -R3 ;  /* 0x000000ffff037224 */ /* 0x000fe400078e0a03 */
[----:B------:R-:W-:Y:S01]  /*2c50*/  @!P4 IMAD.IADD R12, R12, 0x1, -R25 ;  /* 0x000000010c0cc824 */ /* 0x000fe200078e0a19 */
[C---:B------:R-:W-:Y:S01]  /*2c60*/  ISETP.GT.U32.AND P4, PT, R25.reuse, R4, PT ;  /* 0x000000041900720c */ /* 0x040fe20003f84070 */
[----:B------:R-:W-:Y:S01]  /*2c70*/  IMAD R5, R25, R3, R5 ;  /* 0x0000000319057224 */ /* 0x000fe200078e0205 */
[----:B------:R-:W-:Y:S01]  /*2c80*/  IABS R3, R6 ;  /* 0x0000000600037213 */ /* 0x000fe20000000000 */
[----:B------:R-:W-:Y:S02]  /*2c90*/  @!P6 IMAD.IADD R7, R7, 0x1, -R25 ;  /* 0x000000010707e824 */ /* 0x000fe400078e0a19 */
[----:B------:R-:W-:Y:S01]  /*2ca0*/  @!P1 IMAD.MOV R0, RZ, RZ, -R0 ;  /* 0x000000ffff009224 */ /* 0x000fe200078e0a00 */
[C---:B------:R-:W-:Y:S01]  /*2cb0*/  ISETP.GT.U32.AND P6, PT, R25.reuse, R5, PT ;  /* 0x000000051900720c */ /* 0x040fe20003fc4070 */
[----:B------:R-:W-:Y:S01]  /*2cc0*/  @!P3 IMAD.MOV R11, RZ, RZ, -R11 ;  /* 0x000000ffff0bb224 */ /* 0x000fe200078e0a0b */
[----:B------:R-:W-:Y:S01]  /*2cd0*/  ISETP.GT.U32.AND P1, PT, R25, R8, PT ;  /* 0x000000081900720c */ /* 0x000fe20003f24070 */
[----:B------:R-:W-:Y:S01]  /*2ce0*/  IMAD.MOV R16, RZ, RZ, -R16 ;  /* 0x000000ffff107224 */ /* 0x000fe200078e0a10 */
[----:B------:R0:W-:Y:S01]  /*2cf0*/  STL [R1+0x374], R0 ;  /* 0x0003740001007387 */ /* 0x0001e20000100800 */
[----:B------:R-:W-:-:S03]  /*2d00*/  IMAD.HI.U32 R14, R23, R3, RZ ;  /* 0x00000003170e7227 */ /* 0x000fc600078e00ff */
[----:B------:R-:W-:Y:S01]  /*2d10*/  STL [R1+0x368], R11 ;  /* 0x0003680b01007387 */ /* 0x000fe20000100800 */
[----:B------:R-:W-:Y:S01]  /*2d20*/  @!P4 IMAD.IADD R4, R4, 0x1, -R25 ;  /* 0x000000010404c824 */ /* 0x000fe200078e0a19 */
[----:B------:R-:W-:Y:S01]  /*2d30*/  ISETP.GE.AND P4, PT, R2, RZ, PT ;  /* 0x000000ff0200720c */ /* 0x000fe20003f86270 */
[----:B------:R-:W-:Y:S01]  /*2d40*/  @!P5 IMAD.MOV R7, RZ, RZ, -R7 ;  /* 0x000000ffff07d224 */ /* 0x000fe200078e0a07 */
[----:B------:R-:W-:Y:S01]  /*2d50*/  ISETP.GE.AND P5, PT, R9, RZ, PT ;  /* 0x000000ff0900720c */ /* 0x000fe20003fa6270 */
[--C-:B------:R-:W-:Y:S01]  /*2d60*/  @!P6 IMAD.IADD R5, R5, 0x1, -R25.reuse ;  /* 0x000000010505e824 */ /* 0x100fe200078e0a19 */
[----:B------:R-:W-:Y:S01]  /*2d70*/  ISETP.GT.U32.AND P6, PT, R25, R4, PT ;  /* 0x000000041900720c */ /* 0x000fe20003fc4070 */
[----:B0-----:R-:W-:Y:S01]  /*2d80*/  IMAD.MOV.U32 R0, RZ, RZ, R12 ;  /* 0x000000ffff007224 */ /* 0x001fe200078e000c */
[----:B------:R-:W-:Y:S01]  /*2d90*/  LOP3.LUT R9, R22, 0x190, RZ, 0xfc, !PT ;  /* 0x0000019016097812 */ /* 0x000fe200078efcff */
[----:B------:R-:W-:Y:S01]  /*2da0*/  @!P1 IMAD.IADD R8, R8, 0x1, -R25 ;  /* 0x0000000108089824 */ /* 0x000fe200078e0a19 */
[----:B------:R-:W-:Y:S01]  /*2db0*/  ISETP.GE.AND P1, PT, R13, RZ, PT ;  /* 0x000000ff0d00720c */ /* 0x000fe20003f26270 */
[----:B------:R-:W-:Y:S01]  /*2dc0*/  @!P0 IMAD.MOV R0, RZ, RZ, -R0 ;  /* 0x000000ffff008224 */ /* 0x000fe200078e0a00 */
[C---:B------:R-:W-:Y:S01]  /*2dd0*/  ISETP.GT.U32.AND P0, PT, R25.reuse, R5, PT ;  /* 0x000000051900720c */ /* 0x040fe20003f04070 */
[C---:B------:R-:W-:Y:S01]  /*2de0*/  IMAD R2, R25.reuse, R16, R15 ;  /* 0x0000001019027224 */ /* 0x040fe200078e020f */
[----:B------:R-:W-:Y:S01]  /*2df0*/  IABS R13, R10 ;  /* 0x0000000a000d7213 */ /* 0x000fe20000000000 */
[----:B------:R-:W-:Y:S01]  /*2e00*/  IMAD.MOV R14, RZ, RZ, -R14 ;  /* 0x000000ffff0e7224 */ /* 0x000fe200078e0a0e */
[----:B------:R0:W-:Y:S02]  /*2e10*/  STL [R1+0x364], R0 ;  /* 0x0003640001007387 */ /* 0x0001e40000100800 */
[----:B------:R-:W-:Y:S01]  /*2e20*/  ISETP.GT.U32.AND P3, PT, R25, R2, PT ;  /* 0x000000021900720c */ /* 0x000fe20003f64070 */
[--C-:B------:R-:W-:Y:S01]  /*2e30*/  @!P6 IMAD.IADD R4, R4, 0x1, -R25.reuse ;  /* 0x000000010404e824 */ /* 0x100fe200078e0a19 */
[----:B------:R1:W-:Y:S05]  /*2e40*/  STL [R1+0x360], R7 ;  /* 0x0003600701007387 */ /* 0x0003ea0000100800 */
[----:B------:R-:W-:Y:S01]  /*2e50*/  @!P0 IMAD.IADD R5, R5, 0x1, -R25 ;  /* 0x0000000105058824 */ /* 0x000fe200078e0a19 */
[----:B------:R-:W-:Y:S01]  /*2e60*/  ISETP.GE.AND P0, PT, R10, RZ, PT ;  /* 0x000000ff0a00720c */ /* 0x000fe20003f06270 */
[----:B0-----:R-:W-:-:S02]  /*2e70*/  IMAD.MOV.U32 R0, RZ, RZ, R8 ;  /* 0x000000ffff007224 */ /* 0x001fc400078e0008 */
[----:B------:R-:W-:-:S04]  /*2e80*/  IMAD.HI.U32 R8, R23, R13, RZ ;  /* 0x0000000d17087227 */ /* 0x000fc800078e00ff */
[C---:B-1----:R-:W-:Y:S01]  /*2e90*/  IMAD R7, R25.reuse, R14, R3 ;  /* 0x0000000e19077224 */ /* 0x042fe200078e0203 */
[----:B------:R-:W-:Y:S01]  /*2ea0*/  LOP3.LUT R3, R22, 0x19e, RZ, 0xfc, !PT ;  /* 0x0000019e16037812 */ /* 0x000fe200078efcff */
[----:B------:R-:W-:Y:S01]  /*2eb0*/  @!P2 IMAD.MOV R0, RZ, RZ, -R0 ;  /* 0x000000ffff00a224 */ /* 0x000fe200078e0a00 */
[----:B------:R-:W-:Y:S01]  /*2ec0*/  ISETP.GE.AND P2, PT, R6, RZ, PT ;  /* 0x000000ff0600720c */ /* 0x000fe20003f46270 */
[----:B------:R-:W-:Y:S01]  /*2ed0*/  IMAD.MOV R8, RZ, RZ, -R8 ;  /* 0x000000ffff087224 */ /* 0x000fe200078e0a08 */
[C---:B------:R-:W-:Y:S01]  /*2ee0*/  ISETP.GT.U32.AND P6, PT, R25.reuse, R7, PT ;  /* 0x000000071900720c */ /* 0x040fe20003fc4070 */
[----:B------:R-:W-:Y:S01]  /*2ef0*/  @!P3 IMAD.IADD R2, R2, 0x1, -R25 ;  /* 0x000000010202b824 */ /* 0x000fe200078e0a19 */
[----:B------:R0:W-:Y:S01]  /*2f00*/  STL [R1+0x35c], R0 ;  /* 0x00035c0001007387 */ /* 0x0001e20000100800 */
[----:B------:R-:W-:Y:S01]  /*2f10*/  IABS R10, R3 ;  /* 0x00000003000a7213 */ /* 0x000fe20000000000 */
[----:B------:R-:W-:Y:S01]  /*2f20*/  IMAD R15, R25, R8, R13 ;  /* 0x00000008190f7224 */ /* 0x000fe200078e020d */
[----:B------:R-:W-:-:S02]  /*2f30*/  LOP3.LUT R8, R22, 0x19c, RZ, 0xfc, !PT ;  /* 0x0000019c16087812 */ /* 0x000fc400078efcff */
[C---:B------:R-:W-:Y:S02]  /*2f40*/  LOP3.LUT R6, R22.reuse, 0x19a, RZ, 0xfc, !PT ;  /* 0x0000019a16067812 */ /* 0x040fe400078efcff */
[----:B------:R-:W-:Y:S02]  /*2f50*/  IABS R11, R8 ;  /* 0x00000008000b7213 */ /* 0x000fe40000000000 */
[----:B------:R-:W-:Y:S01]  /*2f60*/  IABS R13, R6 ;  /* 0x00000006000d7213 */ /* 0x000fe20000000000 */
[----:B0-----:R-:W-:Y:S01]  /*2f70*/  IMAD.MOV.U32 R0, RZ, RZ, R4 ;  /* 0x000000ffff007224 */ /* 0x001fe200078e0004 */
[----:B------:R-:W-:Y:S01]  /*2f80*/  ISETP.GE.AND P3, PT, R3, RZ, PT ;  /* 0x000000ff0300720c */ /* 0x000fe20003f66270 */
[----:B------:R-:W-:Y:S01]  /*2f90*/  @!P6 IMAD.IADD R7, R7, 0x1, -R25 ;  /* 0x000000010707e824 */ /* 0x000fe200078e0a19 */
[----:B------:R-:W-:Y:S01]  /*2fa0*/  ISETP.GT.U32.AND P6, PT, R25, R2, PT ;  /* 0x000000021900720c */ /* 0x000fe20003fc4070 */
[----:B------:R-:W-:Y:S01]  /*2fb0*/  @!P1 IMAD.MOV R0, RZ, RZ, -R0 ;  /* 0x000000ffff009224 */ /* 0x000fe200078e0a00 */
[----:B------:R-:W-:Y:S01]  /*2fc0*/  LOP3.LUT R3, R22, 0x198, RZ, 0xfc, !PT ;  /* 0x0000019816037812 */ /* 0x000fe200078efcff */
[----:B------:R-:W-:Y:S01]  /*2fd0*/  IMAD.HI.U32 R4, R23, R10, RZ ;  /* 0x0000000a17047227 */ /* 0x000fe200078e00ff */
[----:B------:R-:W-:-:S02]  /*2fe0*/  ISETP.GT.U32.AND P1, PT, R25, R7, PT ;  /* 0x000000071900720c */ /* 0x000fc40003f24070 */
[----:B------:R0:W-:Y:S01]  /*2ff0*/  STL [R1+0x354], R0 ;  /* 0x0003540001007387 */ /* 0x0001e20000100800 */
[----:B------:R-:W-:Y:S01]  /*3000*/  IMAD.MOV R4, RZ, RZ, -R4 ;  /* 0x000000ffff047224 */ /* 0x000fe200078e0a04 */
[----:B------:R-:W-:-:S03]  /*3010*/  IABS R12, R3 ;  /* 0x00000003000c7213 */ /* 0x000fc60000000000 */
[----:B------:R-:W-:Y:S02]  /*3020*/  IMAD R10, R25, R4, R10 ;  /* 0x00000004190a7224 */ /* 0x000fe400078e020a */
[----:B------:R-:W-:Y:S02]  /*3030*/  @!P6 IMAD.IADD R2, R2, 0x1, -R25 ;  /* 0x000000010202e824 */ /* 0x000fe400078e0a19 */
[----:B------:R-:W-:Y:S01]  /*3040*/  IMAD.HI.U32 R4, R23, R11, RZ ;  /* 0x0000000b17047227 */ /* 0x000fe200078e00ff */
[----:B------:R-:W-:-:S03]  /*3050*/  ISETP.GT.U32.AND P6, PT, R25, R10, PT ;  /* 0x0000000a1900720c */ /* 0x000fc60003fc4070 */
[----:B0-----:R-:W-:Y:S02]  /*3060*/  IMAD.MOV.U32 R0, RZ, RZ, R5 ;  /* 0x000000ffff007224 */ /* 0x001fe400078e0005 */
[----:B------:R-:W-:Y:S01]  /*3070*/  @!P1 IMAD.IADD R7, R7, 0x1, -R25 ;  /* 0x0000000107079824 */ /* 0x000fe200078e0a19 */
[----:B------:R-:W-:Y:S01]  /*3080*/  ISETP.GE.AND P1, PT, R8, RZ, PT ;  /* 0x000000ff0800720c */ /* 0x000fe20003f26270 */
[----:B------:R-:W-:Y:S01]  /*3090*/  @!P4 IMAD.MOV R0, RZ, RZ, -R0 ;  /* 0x000000ffff00c224 */ /* 0x000fe200078e0a00 */
[----:B------:R-:W-:Y:S01]  /*30a0*/  ISETP.GT.U32.AND P4, PT, R25, R15, PT ;  /* 0x0000000f1900720c */ /* 0x000fe20003f84070 */
[----:B------:R-:W-:-:S03]  /*30b0*/  IMAD.HI.U32 R5, R23, R13, RZ ;  /* 0x0000000d17057227 */ /* 0x000fc600078e00ff */
[----:B------:R0:W-:Y:S01]  /*30c0*/  STL [R1+0x350], R0 ;  /* 0x0003500001007387 */ /* 0x0001e20000100800 */
[----:B------:R-:W-:Y:S02]  /*30d0*/  IMAD.MOV R8, RZ, RZ, -R4 ;  /* 0x000000ffff087224 */ /* 0x000fe400078e0a04 */
[----:B------:R-:W-:Y:S02]  /*30e0*/  IMAD.MOV R5, RZ, RZ, -R5 ;  /* 0x000000ffff057224 */ /* 0x000fe400078e0a05 */
[----:B------:R-:W-:Y:S01]  /*30f0*/  IMAD R11, R25, R8, R11 ;  /* 0x00000008190b7224 */ /* 0x000fe200078e020b */
[----:B------:R-:W-:Y:S01]  /*3100*/  LOP3.LUT R8, R22, 0x196, RZ, 0xfc, !PT ;  /* 0x0000019616087812 */ /* 0x000fe200078efcff */
[--C-:B------:R-:W-:Y:S02]  /*3110*/  @!P6 IMAD.IADD R10, R10, 0x1, -R25.reuse ;  /* 0x000000010a0ae824 */ /* 0x100fe400078e0a19 */
[----:B------:R-:W-:Y:S01]  /*3120*/  @!P4 IMAD.IADD R15, R15, 0x1, -R25 ;  /* 0x000000010f0fc824 */ /* 0x000fe200078e0a19 */
[----:B------:R-:W-:Y:S01]  /*3130*/  IABS R14, R8 ;  /* 0x00000008000e7213 */ /* 0x000fe20000000000 */
[----:B0-----:R-:W-:Y:S01]  /*3140*/  IMAD.MOV.U32 R0, RZ, RZ, R2 ;  /* 0x000000ffff007224 */ /* 0x001fe200078e0002 */
[C---:B------:R-:W-:Y:S01]  /*3150*/  ISETP.GT.U32.AND P6, PT, R25.reuse, R10, PT ;  /* 0x0000000a1900720c */ /* 0x040fe20003fc4070 */
[C---:B------:R-:W-:Y:S01]  /*3160*/  IMAD R13, R25.reuse, R5, R13 ;  /* 0x00000005190d7224 */ /* 0x040fe200078e020d */
[----:B------:R-:W-:Y:S01]  /*3170*/  LOP3.LUT R5, R22, 0x194, RZ, 0xfc, !PT ;  /* 0x0000019416057812 */ /* 0x000fe200078efcff */
[----:B------:R-:W-:Y:S01]  /*3180*/  @!P5 IMAD.MOV R0, RZ, RZ, -R0 ;  /* 0x000000ffff00d224 */ /* 0x000fe200078e0a00 */
[----:B------:R-:W-:Y:S01]  /*3190*/  ISETP.GT.U32.AND P5, PT, R25, R15, PT ;  /* 0x0000000f1900720c */ /* 0x000fe20003fa4070 */
[----:B------:R-:W-:Y:S01]  /*31a0*/  IMAD.HI.U32 R4, R23, R12, RZ ;  /* 0x0000000c17047227 */ /* 0x000fe200078e00ff */
[----:B------:R-:W-:-:S02]  /*31b0*/  ISETP.GE.AND P4, PT, R6, RZ, PT ;  /* 0x000000ff0600720c */ /* 0x000fc40003f86270 */
[----:B------:R0:W-:Y:S01]  /*31c0*/  STL [R1+0x348], R0 ;  /* 0x0003480001007387 */ /* 0x0001e20000100800 */
[----:B------:R-:W-:Y:S01]  /*31d0*/  IMAD.MOV R4, RZ, RZ, -R4 ;  /* 0x000000ffff047224 */ /* 0x000fe200078e0a04 */
[----:B------:R-:W-:Y:S01]  /*31e0*/  IABS R6, R5 ;  /* 0x0000000500067213 */ /* 0x000fe20000000000 */
[----:B------:R-:W-:Y:S01]  /*31f0*/  IMAD.HI.U32 R16, R23, R14, RZ ;  /* 0x0000000e17107227 */ /* 0x000fe200078e00ff */
[----:B------:R-:W-:-:S03]  /*3200*/  LOP3.LUT R2, R22, 0x192, RZ, 0xfc, !PT ;  /* 0x0000019216027812 */ /* 0x000fc600078efcff */
[----:B------:R-:W-:Y:S01]  /*3210*/  IMAD R12, R25, R4, R12 ;  /* 0x00000004190c7224 */ /* 0x000fe200078e020c */
[----:B------:R-:W-:Y:S01]  /*3220*/  IABS R4, R9 ;  /* 0x0000000900047213 */ /* 0x000fe20000000000 */
[----:B------:R-:W-:Y:S01]  /*3230*/  @!P5 IMAD.IADD R15, R15, 0x1, -R25 ;  /* 0x000000010f0fd824 */ /* 0x000fe200078e0a19 */
[C---:B------:R-:W-:Y:S01]  /*3240*/  ISETP.GT.U32.AND P5, PT, R25.reuse, R13, PT ;  /* 0x0000000d1900720c */ /* 0x040fe20003fa4070 */
[----:B0-----:R-:W-:Y:S01]  /*3250*/  IMAD.MOV.U32 R0, RZ, RZ, R7 ;  /* 0x000000ffff007224 */ /* 0x001fe200078e0007 */
[----:B------:R-:W-:Y:S01]  /*3260*/  IABS R7, R2 ;  /* 0x0000000200077213 */ /* 0x000fe20000000000 */
[----:B------:R-:W-:Y:S01]  /*3270*/  @!P6 IMAD.IADD R10, R10, 0x1, -R25 ;  /* 0x000000010a0ae824 */ /* 0x000fe200078e0a19 */
[C---:B------:R-:W-:Y:S01]  /*3280*/  ISETP.GT.U32.AND P6, PT, R25.reuse, R12, PT ;  /* 0x0000000c1900720c */ /* 0x040fe20003fc4070 */
[----:B------:R-:W-:Y:S01]  /*3290*/  @!P2 IMAD.MOV R0, RZ, RZ, -R0 ;  /* 0x000000ffff00a224 */ /* 0x000fe200078e0a00 */
[----:B------:R-:W-:Y:S01]  /*32a0*/  ISETP.GT.U32.AND P2, PT, R25, R11, PT ;  /* 0x0000000b1900720c */ /* 0x000fe20003f44070 */
[----:B------:R-:W-:-:S02]  /*32b0*/  IMAD.MOV R16, RZ, RZ, -R16 ;  /* 0x000000ffff107224 */ /* 0x000fc400078e0a10 */
[----:B------:R-:W-:Y:S01]  /*32c0*/  IMAD.MOV.U32 R17, RZ, RZ, R15 ;  /* 0x000000ffff117224 */ /* 0x000fe200078e000f */
[----:B------:R0:W-:Y:S01]  /*32d0*/  STL [R1+0x34c], R0 ;  /* 0x00034c0001007387 */ /* 0x0001e20000100800 */
[----:B------:R-:W-:-:S04]  /*32e0*/  IMAD.HI.U32 R15, R23, R7, RZ ;  /* 0x00000007170f7227 */ /* 0x000fc800078e00ff */
[--C-:B------:R-:W-:Y:S02]  /*32f0*/  @!P5 IMAD.IADD R13, R13, 0x1, -R25.reuse ;  /* 0x000000010d0dd824 */ /* 0x100fe400078e0a19 */
[--C-:B------:R-:W-:Y:S02]  /*3300*/  @!P6 IMAD.IADD R12, R12, 0x1, -R25.reuse ;  /* 0x000000010c0ce824 */ /* 0x100fe400078e0a19 */
[----:B------:R-:W-:Y:S01]  /*3310*/  @!P2 IMAD.IADD R11, R11, 0x1, -R25 ;  /* 0x000000010b0ba824 */ /* 0x000fe200078e0a19 */
[----:B------:R-:W-:Y:S01]  /*3320*/  ISETP.GE.AND P2, PT, R3, RZ, PT ;  /* 0x000000ff0300720c */ /* 0x000fe20003f46270 */
[----:B0-----:R-:W-:Y:S01]  /*3330*/  IMAD.MOV.U32 R0, RZ, RZ, R10 ;  /* 0x000000ffff007224 */ /* 0x001fe200078e000a */
[----:B------:R-:W-:Y:S01]  /*3340*/  ISETP.GT.U32.AND P6, PT, R25, R13, PT ;  /* 0x0000000d1900720c */ /* 0x000fe20003fc4070 */
[----:B------:R-:W-:Y:S01]  /*3350*/  IMAD.HI.U32 R3, R23, R6, RZ ;  /* 0x0000000617037227 */ /* 0x000fe200078e00ff */
[----:B------:R-:W-:-:S03]  /*3360*/  ISETP.GT.U32.AND P5, PT, R25, R11, PT ;  /* 0x0000000b1900720c */ /* 0x000fc60003fa4070 */
[----:B------:R-:W-:Y:S01]  /*3370*/  @!P3 IMAD.MOV R0, RZ, RZ, -R0 ;  /* 0x000000ffff00b224 */ /* 0x000fe200078e0a00 */
[----:B------:R-:W-:Y:S01]  /*3380*/  ISETP.GE.AND P3, PT, R8, RZ, PT ;  /* 0x000000ff0800720c */ /* 0x000fe20003f66270 */
[C---:B------:R-:W-:Y:S01]  /*3390*/  IMAD R8, R25.reuse, R16, R14 ;  /* 0x0000001019087224 */ /* 0x040fe200078e020e */
[C---:B------:R-:W-:Y:S01]  /*33a0*/  LOP3.LUT R16, R22.reuse, 0x182, RZ, 0xfc, !PT ;  /* 0x0000018216107812 */ /* 0x040fe200078efcff */
[----:B------:R-:W-:Y:S01]  /*33b0*/  @!P0 IMAD.MOV R17, RZ, RZ, -R17 ;  /* 0x000000ffff118224 */ /* 0x000fe200078e0a11 */
[----:B------:R-:W-:Y:S01]  /*33c0*/  ISETP.GT.U32.AND P0, PT, R25, R12, PT ;  /* 0x0000000c1900720c */ /* 0x000fe20003f04070 */
[----:B------:R-:W-:Y:S02]  /*33d0*/  IMAD.MOV R3, RZ, RZ, -R3 ;  /* 0x000000ffff037224 */ /* 0x000fe400078e0a03 */
[----:B------:R-:W-:Y:S01]  /*33e0*/  IMAD.HI.U32 R14, R23, R4, RZ ;  /* 0x00000004170e7227 */ /* 0x000fe200078e00ff */
[----:B------:R-:W-:Y:S03]  /*33f0*/  STL [R1+0x344], R17 ;  /* 0x0003441101007387 */ /* 0x000fe60000100800 */
[--C-:B------:R-:W-:Y:S01]  /*3400*/  @!P5 IMAD.IADD R11, R11, 0x1, -R25.reuse ;  /* 0x000000010b0bd824 */ /* 0x100fe200078e0a19 */
[C---:B------:R-:W-:Y:S01]  /*3410*/  ISETP.GT.U32.AND P5, PT, R25.reuse, R8, PT ;  /* 0x000000081900720c */ /* 0x040fe20003fa4070 */
[----:B------:R-:W-:Y:S01]  /*3420*/  IMAD R6, R25, R3, R6 ;  /* 0x0000000319067224 */ /* 0x000fe200078e0206 */
[----:B------:R0:W-:Y:S01]  /*3430*/  STL [R1+0x33c], R0 ;  /* 0x00033c0001007387 */ /* 0x0001e20000100800 */
[----:B------:R-:W-:Y:S01]  /*3440*/  @!P6 IMAD.IADD R13, R13, 0x1, -R25 ;  /* 0x000000010d0de824 */ /* 0x000fe200078e0a19 */
[----:B------:R-:W-:Y:S01]  /*3450*/  LOP3.LUT R3, R22, 0x18e, RZ, 0xfc, !PT ;  /* 0x0000018e16037812 */ /* 0x000fe200078efcff */
[----:B------:R-:W-:Y:S01]  /*3460*/  IMAD.MOV R15, RZ, RZ, -R15 ;  /* 0x000000ffff0f7224 */ /* 0x000fe200078e0a0f */
[----:B------:R-:W-:Y:S01]  /*3470*/  ISETP.GT.U32.AND P6, PT, R25, R6, PT ;  /* 0x000000061900720c */ /* 0x000fe20003fc4070 */
[----:B------:R-:W-:Y:S01]  /*3480*/  IMAD.MOV R14, RZ, RZ, -R14 ;  /* 0x000000ffff0e7224 */ /* 0x000fe200078e0a0e */
[----:B------:R-:W-:Y:S01]  /*3490*/  IABS R10, R3 ;  /* 0x00000003000a7213 */ /* 0x000fe20000000000 */
[----:B------:R-:W-:Y:S01]  /*34a0*/  @!P0 IMAD.IADD R12, R12, 0x1, -R25 ;  /* 0x000000010c0c8824 */ /* 0x000fe200078e0a19 */
[----:B------:R-:W-:Y:S01]  /*34b0*/  ISETP.GE.AND P0, PT, R5, RZ, PT ;  /* 0x000000ff0500720c */ /* 0x000fe20003f06270 */
[----:B------:R-:W-:Y:S01]  /*34c0*/  IMAD R5, R25, R15, R7 ;  /* 0x0000000f19057224 */ /* 0x000fe200078e0207 */
[----:B------:R-:W-:Y:S01]  /*34d0*/  LOP3.LUT R7, R22, 0x18c, RZ, 0xfc, !PT ;  /* 0x0000018c16077812 */ /* 0x000fe200078efcff */
[----:B------:R-:W-:-:S02]  /*34e0*/  @!P5 IMAD.IADD R8, R8, 0x1, -R25 ;  /* 0x000000010808d824 */ /* 0x000fc400078e0a19 */
[----:B0-----:R-:W-:Y:S01]  /*34f0*/  IMAD.MOV.U32 R0, RZ, RZ, R11 ;  /* 0x000000ffff007224 */ /* 0x001fe200078e000b */
[C---:B------:R-:W-:Y:S01]  /*3500*/  ISETP.GT.U32.AND P5, PT, R25.reuse, R5, PT ;  /* 0x000000051900720c */ /* 0x040fe20003fa4070 */
[C---:B------:R-:W-:Y:S01]  /*3510*/  IMAD R4, R25.reuse, R14, R4 ;  /* 0x0000000e19047224 */ /* 0x040fe200078e0204 */
[----:B------:R-:W-:Y:S01]  /*3520*/  IABS R11, R7 ;  /* 0x00000007000b7213 */ /* 0x000fe20000000000 */
[----:B------:R-:W-:Y:S01]  /*3530*/  @!P1 IMAD.MOV R0, RZ, RZ, -R0 ;  /* 0x000000ffff009224 */ /* 0x000fe200078e0a00 */
[C---:B------:R-:W-:Y:S01]  /*3540*/  ISETP.GT.U32.AND P1, PT, R25.reuse, R8, PT ;  /* 0x000000081900720c */ /* 0x040fe20003f24070 */
[----:B------:R-:W-:Y:S02]  /*3550*/  IMAD.MOV.U32 R15, RZ, RZ, R13 ;  /* 0x000000ffff0f7224 */ /* 0x000fe400078e000d */
[----:B------:R-:W-:Y:S01]  /*3560*/  @!P6 IMAD.IADD R6, R6, 0x1, -R25 ;  /* 0x000000010606e824 */ /* 0x000fe200078e0a19 */
[----:B------:R0:W-:Y:S01]  /*3570*/  STL [R1+0x308], R0 ;  /* 0x0003080001007387 */ /* 0x0001e20000100800 */
[----:B------:R-:W-:Y:S01]  /*3580*/  @!P4 IMAD.MOV R15, RZ, RZ, -R15 ;  /* 0x000000ffff0fc224 */ /* 0x000fe200078e0a0f */
[----:B------:R-:W-:Y:S01]  /*3590*/  ISETP.GT.U32.AND P4, PT, R25, R4, PT ;  /* 0x000000041900720c */ /* 0x000fe20003f84070 */
[----:B------:R-:W-:Y:S01]  /*35a0*/  IMAD.HI.U32 R14, R23, R10, RZ ;  /* 0x0000000a170e7227 */ /* 0x000fe200078e00ff */
[----:B------:R-:W-:-:S02]  /*35b0*/  ISETP.GT.U32.AND P6, PT, R25, R6, PT ;  /* 0x000000061900720c */ /* 0x000fc40003fc4070 */
[----:B------:R-:W-:Y:S01]  /*35c0*/  STL [R1+0x314], R15 ;  /* 0x0003140f01007387 */ /* 0x000fe20000100800 */
[----:B------:R-:W-:Y:S02]  /*35d0*/  IMAD.MOV R13, RZ, RZ, -R14 ;  /* 0x000000ffff0d7224 */ /* 0x000fe400078e0a0e */
[----:B------:R-:W-:Y:S01]  /*35e0*/  @!P1 IMAD.IADD R8, R8, 0x1, -R25 ;  /* 0x0000000108089824 */ /* 0x000fe200078e0a19 */
[----:B------:R-:W-:Y:S01]  /*35f0*/  ISETP.GE.AND P1, PT, R9, RZ, PT ;  /* 0x000000ff0900720c */ /* 0x000fe20003f26270 */
[----:B0-----:R-:W-:Y:S01]  /*3600*/  IMAD.MOV.U32 R0, RZ, RZ, R12 ;  /* 0x000000ffff007224 */ /* 0x001fe200078e000c */
[----:B------:R-:W-:Y:S01]  /*3610*/  LOP3.LUT R12, R22, 0x180, RZ, 0xfc, !PT ;  /* 0x00000180160c7812 */ /* 0x000fe200078efcff */
[----:B------:R-:W-:-:S03]  /*3620*/  IMAD.HI.U32 R9, R23, R11, RZ ;  /* 0x0000000b17097227 */ /* 0x000fc600078e00ff */
[----:B------:R-:W-:Y:S01]  /*3630*/  IABS R14, R12 ;  /* 0x0000000c000e7213 */ /* 0x000fe20000000000 */
[----:B------:R-:W-:Y:S01]  /*3640*/  @!P2 IMAD.MOV R0, RZ, RZ, -R0 ;  /* 0x000000ffff00a224 */ /* 0x000fe200078e0a00 */
[----:B------:R-:W-:Y:S01]  /*3650*/  ISETP.GE.AND P2, PT, R2, RZ, PT ;  /* 0x000000ff0200720c */ /* 0x000fe20003f46270 */
[--C-:B------:R-:W-:Y:S01]  /*3660*/  @!P4 IMAD.IADD R4, R4, 0x1, -R25.reuse ;  /* 0x000000010404c824 */ /* 0x100fe200078e0a19 */
[----:B------:R-:W-:Y:S01]  /*3670*/  ISETP.GE.AND P4, PT, R3, RZ, PT ;  /* 0x000000ff0300720c */ /* 0x000fe20003f86270 */
[C---:B------:R-:W-:Y:S01]  /*3680*/  IMAD R2, R25.reuse, R13, R10 ;  /* 0x0000000d19027224 */ /* 0x040fe200078e020a */
[----:B------:R0:W-:Y:S01]  /*3690*/  STL [R1+0x318], R0 ;  /* 0x0003180001007387 */ /* 0x0001e20000100800 */
[----:B------:R-:W-:Y:S02]  /*36a0*/  @!P6 IMAD.IADD R6, R6, 0x1, -R25 ;  /* 0x000000010606e824 */ /* 0x000fe400078e0a19 */
[----:B------:R-:W-:Y:S01]  /*36b0*/  IMAD.MOV R9, RZ, RZ, -R9 ;  /* 0x000000ffff097224 */ /* 0x000fe200078e0a09 */
[----:B------:R-:W-:Y:S01]  /*36c0*/  ISETP.GT.U32.AND P6, PT, R25, R2, PT ;  /* 0x000000021900720c */ /* 0x000fe20003fc4070 */
[----:B------:R-:W-:-:S02]  /*36d0*/  @!P5 IMAD.IADD R5, R5, 0x1, -R25 ;  /* 0x000000010505d824 */ /* 0x000fc400078e0a19 */
[C---:B------:R-:W-:Y:S01]  /*36e0*/  IMAD R3, R25.reuse, R9, R11 ;  /* 0x0000000919037224 */ /* 0x040fe200078e020b */
[----:B------:R-:W-:Y:S01]  /*36f0*/  LOP3.LUT R9, R22, 0x18a, RZ, 0xfc, !PT ;  /* 0x0000018a16097812 */ /* 0x000fe200078efcff */
[----:B0-----:R-:W-:Y:S01]  /*3700*/  IMAD.MOV.U32 R0, RZ, RZ, R8 ;  /* 0x000000ffff007224 */ /* 0x001fe200078e0008 */
[C---:B------:R-:W-:Y:S02]  /*3710*/  ISETP.GT.U32.AND P5, PT, R25.reuse, R5, PT ;  /* 0x000000051900720c */ /* 0x040fe40003fa4070 */
[----:B------:R-:W-:Y:S01]  /*3720*/  IABS R15, R9 ;  /* 0x00000009000f7213 */ /* 0x000fe20000000000 */
[----:B------:R-:W-:Y:S01]  /*3730*/  @!P3 IMAD.MOV R0, RZ, RZ, -R0 ;  /* 0x000000ffff00b224 */ /* 0x000fe200078e0a00 */
[----:B------:R-:W-:-:S03]  /*3740*/  ISETP.GT.U32.AND P3, PT, R25, R4, PT ;  /* 0x000000041900720c */ /* 0x000fc60003f64070 */
[--C-:B------:R-:W-:Y:S01]  /*3750*/  @!P6 IMAD.IADD R2, R2, 0x1, -R25.reuse ;  /* 0x000000010202e824 */ /* 0x100fe200078e0a19 */
[C---:B------:R-:W-:Y:S01]  /*3760*/  LOP3.LUT R8, R22.reuse, 0x186, RZ, 0xfc, !PT ;  /* 0x0000018616087812 */ /* 0x040fe200078efcff */
[----:B------:R0:W-:Y:S03]  /*3770*/  STL [R1+0x31c], R0 ;  /* 0x00031c0001007387 */ /* 0x0001e60000100800 */
[----:B------:R-:W-:Y:S01]  /*3780*/  ISETP.GT.U32.AND P6, PT, R25, R2, PT ;  /* 0x000000021900720c */ /* 0x000fe20003fc4070 */
[--C-:B------:R-:W-:Y:S01]  /*3790*/  @!P5 IMAD.IADD R5, R5, 0x1, -R25.reuse ;  /* 0x000000010505d824 */ /* 0x100fe200078e0a19 */
[----:B------:R-:W-:Y:S02]  /*37a0*/  ISETP.GE.AND P5, PT, R7, RZ, PT ;  /* 0x000000ff0700720c */ /* 0x000fe40003fa6270 */
[----:B------:R-:W-:Y:S01]  /*37b0*/  LOP3.LUT R7, R22, 0x188, RZ, 0xfc, !PT ;  /* 0x0000018816077812 */ /* 0x000fe200078efcff */
[----:B------:R-:W-:Y:S01]  /*37c0*/  @!P3 IMAD.IADD R4, R4, 0x1, -R25 ;  /* 0x000000010404b824 */ /* 0x000fe200078e0a19 */
[----:B------:R-:W-:Y:S01]  /*37d0*/  ISETP.GT.U32.AND P3, PT, R25, R3, PT ;  /* 0x000000031900720c */ /* 0x000fe20003f64070 */
[----:B0-----:R-:W-:Y:S01]  /*37e0*/  IMAD.MOV.U32 R0, RZ, RZ, R6 ;  /* 0x000000ffff007224 */ /* 0x001fe200078e0006 */
[----:B------:R-:W-:Y:S01]  /*37f0*/  LOP3.LUT R6, R22, 0x184, RZ, 0xfc, !PT ;  /* 0x0000018416067812 */ /* 0x000fe200078efcff */
[----:B------:R-:W-:Y:S01]  /*3800*/  @!P2 IMAD.MOV R5, RZ, RZ, -R5 ;  /* 0x000000ffff05a224 */ /* 0x000fe200078e0a05 */
[----:B------:R-:W-:Y:S01]  /*3810*/  ISETP.GE.AND P2, PT, R7, RZ, PT ;  /* 0x000000ff0700720c */ /* 0x000fe20003f46270 */
[----:B------:R-:W-:Y:S01]  /*3820*/  @!P0 IMAD.MOV R0, RZ, RZ, -R0 ;  /* 0x000000ffff008224 */ /* 0x000fe200078e0a00 */
[----:B------:R-:W-:Y:S01]  /*3830*/  ISETP.GE.AND P0, PT, R9, RZ, PT ;  /* 0x000000ff0900720c */ /* 0x000fe20003f06270 */
[----:B------:R-:W-:Y:S01]  /*3840*/  @!P6 IMAD.IADD R2, R2, 0x1, -R25 ;  /* 0x000000010202e824 */ /* 0x000fe200078e0a19 */
[----:B------:R-:W-:Y:S01]  /*3850*/  IABS R9, R7 ;  /* 0x0000000700097213 */ /* 0x000fe20000000000 */
[----:B------:R-:W-:Y:S01]  /*3860*/  IMAD.HI.U32 R7, R23, R15, RZ ;  /* 0x0000000f17077227 */ /* 0x000fe200078e00ff */
[----:B------:R0:W-:Y:S01]  /*3870*/  STL [R1+0x320], R0 ;  /* 0x0003200001007387 */ /* 0x0001e20000100800 */
[----:B------:R-:W-:-:S02]  /*3880*/  ISETP.GE.AND P6, PT, R6, RZ, PT ;  /* 0x000000ff0600720c */ /* 0x000fc40003fc6270 */
[----:B------:R-:W-:Y:S01]  /*3890*/  @!P3 IMAD.IADD R3, R3, 0x1, -R25 ;  /* 0x000000010303b824 */ /* 0x000fe200078e0a19 */
[----:B------:R1:W-:Y:S01]  /*38a0*/  STL [R1+0x324], R5 ;  /* 0x0003240501007387 */ /* 0x0003e20000100800 */
[----:B------:R-:W-:Y:S01]  /*38b0*/  IMAD.MOV R7, RZ, RZ, -R7 ;  /* 0x000000ffff077224 */ /* 0x000fe200078e0a07 */
[----:B------:R-:W-:Y:S02]  /*38c0*/  IABS R6, R6 ;  /* 0x0000000600067213 */ /* 0x000fe40000000000 */
[C---:B------:R-:W-:Y:S01]  /*38d0*/  ISETP.GT.U32.AND P3, PT, R25.reuse, R3, PT ;  /* 0x000000031900720c */ /* 0x040fe20003f64070 */
[----:B------:R-:W-:Y:S02]  /*38e0*/  IMAD R15, R25, R7, R15 ;  /* 0x00000007190f7224 */ /* 0x000fe400078e020f */
[----:B0-----:R-:W-:Y:S02]  /*38f0*/  IMAD.MOV.U32 R0, RZ, RZ, R4 ;  /* 0x000000ffff007224 */ /* 0x001fe400078e0004 */
[----:B------:R-:W-:-:S04]  /*3900*/  IMAD.HI.U32 R7, R23, R14, RZ ;  /* 0x0000000e17077227 */ /* 0x000fc800078e00ff */
[----:B------:R-:W-:Y:S01]  /*3910*/  @!P1 IMAD.MOV R0, RZ, RZ, -R0 ;  /* 0x000000ffff009224 */ /* 0x000fe200078e0a00 */
[----:B------:R-:W-:Y:S01]  /*3920*/  ISETP.GE.AND P1, PT, R8, RZ, PT ;  /* 0x000000ff0800720c */ /* 0x000fe20003f26270 */
[C---:B-1----:R-:W-:Y:S01]  /*3930*/  IMAD.HI.U32 R5, R23.reuse, R9, RZ ;  /* 0x0000000917057227 */ /* 0x042fe200078e00ff */
[----:B------:R-:W-:Y:S02]  /*3940*/  IABS R8, R8 ;  /* 0x0000000800087213 */ /* 0x000fe40000000000 */
[----:B------:R0:W-:Y:S01]  /*3950*/  STL [R1+0x330], R0 ;  /* 0x0003300001007387 */ /* 0x0001e20000100800 */
[----:B------:R-:W-:Y:S02]  /*3960*/  IMAD.MOV R5, RZ, RZ, -R5 ;  /* 0x000000ffff057224 */ /* 0x000fe400078e0a05 */
[----:B------:R-:W-:-:S04]  /*3970*/  IMAD.HI.U32 R4, R23, R8, RZ ;  /* 0x0000000817047227 */ /* 0x000fc800078e00ff */
[----:B------:R-:W-:Y:S02]  /*3980*/  IMAD.MOV R4, RZ, RZ, -R4 ;  /* 0x000000ffff047224 */ /* 0x000fe400078e0a04 */
[----:B------:R-:W-:Y:S02]  /*3990*/  @!P3 IMAD.IADD R3, R3, 0x1, -R25 ;  /* 0x000000010303b824 */ /* 0x000fe400078e0a19 */
[----:B0-----:R-:W-:Y:S02]  /*39a0*/  IMAD.MOV.U32 R0, RZ, RZ, R2 ;  /* 0x000000ffff007224 */ /* 0x001fe400078e0002 */
[C---:B------:R-:W-:Y:S02]  /*39b0*/  IMAD R9, R25.reuse, R5, R9 ;  /* 0x0000000519097224 */ /* 0x040fe400078e0209 */
[----:B------:R-:W-:Y:S01]  /*39c0*/  @!P4 IMAD.MOV R0, RZ, RZ, -R0 ;  /* 0x000000ffff00c224 */ /* 0x000fe200078e0a00 */
[C---:B------:R-:W-:Y:S01]  /*39d0*/  ISETP.GT.U32.AND P4, PT, R25.reuse, R15, PT ;  /* 0x0000000f1900720c */ /* 0x040fe20003f84070 */
[C---:B------:R-:W-:Y:S01]  /*39e0*/  IMAD R8, R25.reuse, R4, R8 ;  /* 0x0000000419087224 */ /* 0x040fe200078e0208 */
[----:B------:R-:W-:Y:S01]  /*39f0*/  ISETP.GT.U32.AND P3, PT, R25, R9, PT ;  /* 0x000000091900720c */ /* 0x000fe20003f64070 */
[----:B------:R-:W-:Y:S01]  /*3a00*/  IMAD.HI.U32 R2, R23, R6, RZ ;  /* 0x0000000617027227 */ /* 0x000fe200078e00ff */
[----:B------:R0:W-:Y:S01]  /*3a10*/  STL [R1+0x328], R0 ;  /* 0x0003280001007387 */ /* 0x0001e20000100800 */
[----:B------:R-:W-:-:S02]  /*3a20*/  IABS R4, R16 ;  /* 0x0000001000047213 */ /* 0x000fc40000000000 */
[----:B------:R-:W-:Y:S02]  /*3a30*/  IMAD.MOV R2, RZ, RZ, -R2 ;  /* 0x000000ffff027224 */ /* 0x000fe400078e0a02 */
[----:B------:R-:W-:Y:S02]  /*3a40*/  IMAD.MOV R7, RZ, RZ, -R7 ;  /* 0x000000ffff077224 */ /* 0x000fe400078e0a07 */
[----:B------:R-:W-:Y:S01]  /*3a50*/  IMAD R6, R25, R2, R6 ;  /* 0x0000000219067224 */ /* 0x000fe200078e0206 */
[----:B------:R-:W-:Y:S01]  /*3a60*/  LOP3.LUT R2, R22, 0x17e, RZ, 0xfc, !PT ;  /* 0x0000017e16027812 */ /* 0x000fe200078efcff */
[----:B------:R-:W-:Y:S02]  /*3a70*/  @!P4 IMAD.IADD R15, R15, 0x1, -R25 ;  /* 0x000000010f0fc824 */ /* 0x000fe400078e0a19 */
[----:B0-----:R-:W-:Y:S01]  /*3a80*/  IMAD.MOV.U32 R0, RZ, RZ, R3 ;  /* 0x000000ffff007224 */ /* 0x001fe200078e0003 */
[----:B------:R-:W-:Y:S01]  /*3a90*/  IABS R5, R2 ;  /* 0x0000000200057213 */ /* 0x000fe20000000000 */
[----:B------:R-:W-:Y:S01]  /*3aa0*/  @!P3 IMAD.IADD R9, R9, 0x1, -R25 ;  /* 0x000000010909b824 */ /* 0x000fe200078e0a19 */
[C---:B------:R-:W-:Y:S01]  /*3ab0*/  ISETP.GT.U32.AND P4, PT, R25.reuse, R15, PT ;  /* 0x0000000f1900720c */ /* 0x040fe20003f84070 */
[----:B------:R-:W-:Y:S01]  /*3ac0*/  @!P5 IMAD.MOV R0, RZ, RZ, -R0 ;  /* 0x000000ffff00d224 */ /* 0x000fe200078e0a00 */
[----:B------:R-:W-:Y:S01]  /*3ad0*/  ISETP.GT.U32.AND P5, PT, R25, R8, PT ;  /* 0x000000081900720c */ /* 0x000fe20003fa4070 */
[----:B------:R-:W-:Y:S01]  /*3ae0*/  IMAD.HI.U32 R10, R23, R4, RZ ;  /* 0x00000004170a7227 */ /* 0x000fe200078e00ff */
[----:B------:R-:W-:-:S02]  /*3af0*/  ISETP.GT.U32.AND P3, PT, R25, R9, PT ;  /* 0x000000091900720c */ /* 0x000fc40003f64070 */
[----:B------:R0:W-:Y:S01]  /*3b00*/  STL [R1+0x420], R0 ;  /* 0x0004200001007387 */ /* 0x0001e20000100800 */
[----:B------:R-:W-:Y:S01]  /*3b10*/  IMAD.MOV R10, RZ, RZ, -R10 ;  /* 0x000000ffff0a7224 */ /* 0x000fe200078e0a0a */
[C---:B------:R-:W-:Y:S01]  /*3b20*/  LOP3.LUT R3, R22.reuse, 0x17c, RZ, 0xfc, !PT ;  /* 0x0000017c16037812 */ /* 0x040fe200078efcff */
[C---:B------:R-:W-:Y:S01]  /*3b30*/  IMAD R14, R25.reuse, R7, R14 ;  /* 0x00000007190e7224 */ /* 0x040fe200078e020e */
[----:B------:R-:W-:Y:S01]  /*3b40*/  LOP3.LUT R7, R22, 0x17a, RZ, 0xfc, !PT ;  /* 0x0000017a16077812 */ /* 0x000fe200078efcff */
[----:B------:R-:W-:Y:S01]  /*3b50*/  IMAD R4, R25, R10, R4 ;  /* 0x0000000a19047224 */ /* 0x000fe200078e0204 */
[----:B------:R-:W-:Y:S01]  /*3b60*/  IABS R13, R3 ;  /* 0x00000003000d7213 */ /* 0x000fe20000000000 */
[--C-:B------:R-:W-:Y:S01]  /*3b70*/  @!P4 IMAD.IADD R15, R15, 0x1, -R25.reuse ;  /* 0x000000010f0fc824 */ /* 0x100fe200078e0a19 */
[----:B------:R-:W-:Y:S01]  /*3b80*/  ISETP.GT.U32.AND P4, PT, R25, R6, PT ;  /* 0x000000061900720c */ /* 0x000fe20003f84070 */
[--C-:B------:R-:W-:Y:S02]  /*3b90*/  @!P5 IMAD.IADD R8, R8, 0x1, -R25.reuse ;  /* 0x000000010808d824 */ /* 0x100fe400078e0a19 */
[----:B------:R-:W-:Y:S01]  /*3ba0*/  @!P3 IMAD.IADD R9, R9, 0x1, -R25 ;  /* 0x000000010909b824 */ /* 0x000fe200078e0a19 */
[C---:B------:R-:W-:Y:S01]  /*3bb0*/  ISETP.GT.U32.AND P3, PT, R25.reuse, R4, PT ;  /* 0x000000041900720c */ /* 0x040fe20003f64070 */
[----:B0-----:R-:W-:Y:S01]  /*3bc0*/  IMAD.MOV.U32 R0, RZ, RZ, R15 ;  /* 0x000000ffff007224 */ /* 0x001fe200078e000f */
[----:B------:R-:W-:Y:S01]  /*3bd0*/  ISETP.GT.U32.AND P5, PT, R25, R8, PT ;  /* 0x000000081900720c */ /* 0x000fe20003fa4070 */
[----:B------:R-:W-:Y:S01]  /*3be0*/  IMAD.HI.U32 R11, R23, R5, RZ ;  /* 0x00000005170b7227 */ /* 0x000fe200078e00ff */
[----:B------:R-:W-:-:S03]  /*3bf0*/  IABS R15, R7 ;  /* 0x00000007000f7213 */ /* 0x000fc60000000000 */
[----:B------:R-:W-:Y:S02]  /*3c00*/  @!P0 IMAD.MOV R0, RZ, RZ, -R0 ;  /* 0x000000ffff008224 */ /* 0x000fe400078e0a00 */
[----:B------:R-:W-:Y:S01]  /*3c10*/  @!P4 IMAD.IADD R6, R6, 0x1, -R25 ;  /* 0x000000010606c824 */ /* 0x000fe200078e0a19 */
[----:B------:R-:W-:Y:S01]  /*3c20*/  ISETP.GE.AND P4, PT, R16, RZ, PT ;  /* 0x000000ff1000720c */ /* 0x000fe20003f86270 */
[----:B------:R-:W-:Y:S01]  /*3c30*/  IMAD.MOV R11, RZ, RZ, -R11 ;  /* 0x000000ffff0b7224 */ /* 0x000fe200078e0a0b */
[----:B------:R0:W-:Y:S01]  /*3c40*/  STL [R1+0x310], R0 ;  /* 0x0003100001007387 */ /* 0x0001e20000100800 */
[--C-:B------:R-:W-:Y:S01]  /*3c50*/  @!P3 IMAD.IADD R4, R4, 0x1, -R25.reuse ;  /* 0x000000010404b824 */ /* 0x100fe200078e0a19 */
[C---:B------:R-:W-:Y:S01]  /*3c60*/  ISETP.GT.U32.AND P0, PT, R25.reuse, R6, PT ;  /* 0x000000061900720c */ /* 0x040fe20003f04070 */
[----:B------:R-:W-:Y:S01]  /*3c70*/  @!P5 IMAD.IADD R8, R8, 0x1, -R25 ;  /* 0x000000010808d824 */ /* 0x000fe200078e0a19 */
[----:B------:R-:W-:Y:S01]  /*3c80*/  ISETP.GT.U32.AND P5, PT, R25, R14, PT ;  /* 0x0000000e1900720c */ /* 0x000fe20003fa4070 */
[----:B------:R-:W-:Y:S01]  /*3c90*/  IMAD.HI.U32 R10, R23, R13, RZ ;  /* 0x0000000d170a7227 */ /* 0x000fe200078e00ff */
[----:B------:R-:W-:-:S03]  /*3ca0*/  ISETP.GE.AND P3, PT, R12, RZ, PT ;  /* 0x000000ff0c00720c */ /* 0x000fc60003f66270 */
[----:B------:R-:W-:Y:S02]  /*3cb0*/  IMAD.MOV.U32 R12, RZ, RZ, R15 ;  /* 0x000000ffff0c7224 */ /* 0x000fe400078e000f */
[----:B0-----:R-:W-:Y:S02]  /*3cc0*/  IMAD.MOV.U32 R0, RZ, RZ, R9 ;  /* 0x000000ffff007224 */ /* 0x001fe400078e0009 */
[----:B------:R-:W-:-:S04]  /*3cd0*/  IMAD.HI.U32 R9, R23, R12, RZ ;  /* 0x0000000c17097227 */ /* 0x000fc800078e00ff */
[----:B------:R-:W-:Y:S02]  /*3ce0*/  @!P5 IMAD.IADD R14, R14, 0x1, -R25 ;  /* 0x000000010e0ed824 */ /* 0x000fe400078e0a19 */
[----:B------:R-:W-:Y:S01]  /*3cf0*/  @!P2 IMAD.MOV R0, RZ, RZ, -R0 ;  /* 0x000000ffff00a224 */ /* 0x000fe200078e0a00 */
[C---:B------:R-:W-:Y:S01]  /*3d00*/  ISETP.GT.U32.AND P2, PT, R25.reuse, R4, PT ;  /* 0x000000041900720c */ /* 0x040fe20003f44070 */
[C---:B------:R-:W-:Y:S01]  /*3d10*/  IMAD R5, R25.reuse, R11, R5 ;  /* 0x0000000b19057224 */ /* 0x040fe200078e0205 */
[C---:B------:R-:W-:Y:S01]  /*3d20*/  ISETP.GT.U32.AND P5, PT, R25.reuse, R14, PT ;  /* 0x0000000e1900720c */ /* 0x040fe20003fa4070 */
[----:B------:R-:W-:Y:S01]  /*3d30*/  IMAD.MOV R10, RZ, RZ, -R10 ;  /* 0x000000ffff0a7224 */ /* 0x000fe200078e0a0a */
[----:B------:R0:W-:Y:S01]  /*3d40*/  STL [R1+0x30c], R0 ;  /* 0x00030c0001007387 */ /* 0x0001e20000100800 */
[----:B------:R-:W-:Y:S01]  /*3d50*/  @!P0 IMAD.IADD R6, R6, 0x1, -R25 ;  /* 0x0000000106068824 */ /* 0x000fe200078e0a19 */
[----:B------:R-:W-:Y:S01]  /*3d60*/  ISETP.GT.U32.AND P0, PT, R25, R5, PT ;  /* 0x000000051900720c */ /* 0x000fe20003f04070 */
[----:B------:R-:W-:-:S02]  /*3d70*/  IMAD.MOV R9, RZ, RZ, -R9 ;  /* 0x000000ffff097224 */ /* 0x000fc400078e0a09 */
[C---:B------:R-:W-:Y:S01]  /*3d80*/  IMAD R13, R25.reuse, R10, R13 ;  /* 0x0000000a190d7224 */ /* 0x040fe200078e020d */
[C---:B------:R-:W-:Y:S01]  /*3d90*/  LOP3.LUT R10, R22.reuse, 0x174, RZ, 0xfc, !PT ;  /* 0x00000174160a7812 */ /* 0x040fe200078efcff */
[C---:B------:R-:W-:Y:S01]  /*3da0*/  IMAD R12, R25.reuse, R9, R12 ;  /* 0x00000009190c7224 */ /* 0x040fe200078e020c */
[----:B------:R-:W-:Y:S01]  /*3db0*/  LOP3.LUT R9, R22, 0x172, RZ, 0xfc, !PT ;  /* 0x0000017216097812 */ /* 0x000fe200078efcff */
[----:B------:R-:W-:Y:S01]  /*3dc0*/  @!P1 IMAD.MOV R8, RZ, RZ, -R8 ;  /* 0x000000ffff089224 */ /* 0x000fe200078e0a08 */
[----:B------:R-:W-:Y:S01]  /*3dd0*/  ISETP.GE.AND P1, PT, R2, RZ, PT ;  /* 0x000000ff0200720c */ /* 0x000fe20003f26270 */
[----:B0-----:R-:W-:Y:S01]  /*3de0*/  IMAD.MOV.U32 R0, RZ, RZ, R6 ;  /* 0x000000ffff007224 */ /* 0x001fe200078e0006 */
[----:B------:R-:W-:Y:S01]  /*3df0*/  LOP3.LUT R2, R22, 0x178, RZ, 0xfc, !PT ;  /* 0x0000017816027812 */ /* 0x000fe200078efcff */
[--C-:B------:R-:W-:Y:S01]  /*3e00*/  @!P5 IMAD.IADD R14, R14, 0x1, -R25.reuse ;  /* 0x000000010e0ed824 */ /* 0x100fe200078e0a19 */
[C---:B------:R-:W-:Y:S01]  /*3e10*/  ISETP.GT.U32.AND P5, PT, R25.reuse, R12, PT ;  /* 0x0000000c1900720c */ /* 0x040fe20003fa4070 */
[----:B------:R-:W-:Y:S01]  /*3e20*/  @!P6 IMAD.MOV R0, RZ, RZ, -R0 ;  /* 0x000000ffff00e224 */ /* 0x000fe200078e0a00 */
[----:B------:R-:W-:Y:S01]  /*3e30*/  ISETP.GT.U32.AND P6, PT, R25, R13, PT ;  /* 0x0000000d1900720c */ /* 0x000fe20003fc4070 */
[--C-:B------:R-:W-:Y:S01]  /*3e40*/  @!P2 IMAD.IADD R4, R4, 0x1, -R25.reuse ;  /* 0x000000010404a824 */ /* 0x100fe200078e0a19 */
[----:B------:R-:W-:Y:S01]  /*3e50*/  ISETP.GE.AND P2, PT, R3, RZ, PT ;  /* 0x000000ff0300720c */ /* 0x000fe20003f46270 */
[--C-:B------:R-:W-:Y:S01]  /*3e60*/  @!P0 IMAD.IADD R5, R5, 0x1, -R25.reuse ;  /* 0x0000000105058824 */ /* 0x100fe200078e0a19 */
[----:B------:R-:W-:Y:S01]  /*3e70*/  LOP3.LUT R3, R22, 0x176, RZ, 0xfc, !PT ;  /* 0x0000017616037812 */ /* 0x000fe200078efcff */
[----:B------:R0:W-:Y:S01]  /*3e80*/  STL [R1+0x2d0], R8 ;  /* 0x0002d00801007387 */ /* 0x0001e20000100800 */
[----:B------:R-:W-:Y:S01]  /*3e90*/  ISETP.GE.AND P0, PT, R7, RZ, PT ;  /* 0x000000ff0700720c */ /* 0x000fe20003f06270 */
[----:B------:R-:W-:Y:S01]  /*3ea0*/  @!P3 IMAD.MOV R14, RZ, RZ, -R14 ;  /* 0x000000ffff0eb224 */ /* 0x000fe200078e0a0e */
[----:B------:R-:W-:Y:S01]  /*3eb0*/  IABS R6, R2 ;  /* 0x0000000200067213 */ /* 0x000fe20000000000 */
[----:B------:R1:W-:Y:S01]  /*3ec0*/  STL [R1+0x2fc], R0 ;  /* 0x0002fc0001007387 */ /* 0x0003e20000100800 */
[----:B------:R-:W-:Y:S01]  /*3ed0*/  IABS R7, R3 ;  /* 0x0000000300077213 */ /* 0x000fe20000000000 */
[--C-:B------:R-:W-:Y:S01]  /*3ee0*/  @!P5 IMAD.IADD R12, R12, 0x1, -R25.reuse ;  /* 0x000000010c0cd824 */ /* 0x100fe200078e0a19 */
[----:B------:R-:W-:Y:S01]  /*3ef0*/  IABS R11, R10 ;  /* 0x0000000a000b7213 */ /* 0x000fe20000000000 */
[----:B------:R-:W-:Y:S01]  /*3f00*/  @!P6 IMAD.IADD R13, R13, 0x1, -R25 ;  /* 0x000000010d0de824 */ /* 0x000fe200078e0a19 */
[----:B------:R-:W-:Y:S01]  /*3f10*/  ISETP.GT.U32.AND P6, PT, R25, R5, PT ;  /* 0x000000051900720c */ /* 0x000fe20003fc4070 */
[----:B0-----:R-:W-:Y:S01]  /*3f20*/  IMAD.HI.U32 R8, R23, R6, RZ ;  /* 0x0000000617087227 */ /* 0x001fe200078e00ff */
[----:B------:R-:W-:-:S02]  /*3f30*/  ISETP.GT.U32.AND P5, PT, R25, R12, PT ;  /* 0x0000000c1900720c */ /* 0x000fc40003fa4070 */
[----:B------:R-:W-:Y:S01]  /*3f40*/  IABS R16, R9 ;  /* 0x0000000900107213 */ /* 0x000fe20000000000 */
[----:B-1----:R-:W-:Y:S02]  /*3f50*/  IMAD.MOV.U32 R0, RZ, RZ, R4 ;  /* 0x000000ffff007224 */ /* 0x002fe400078e0004 */
[----:B------:R-:W-:Y:S02]  /*3f60*/  IMAD.MOV.U32 R4, RZ, RZ, R7 ;  /* 0x000000ffff047224 */ /* 0x000fe400078e0007 */
[----:B------:R-:W-:Y:S02]  /*3f70*/  IMAD.MOV R8, RZ, RZ, -R8 ;  /* 0x000000ffff087224 */ /* 0x000fe400078e0a08 */
[----:B------:R-:W-:-:S04]  /*3f80*/  IMAD.HI.U32 R7, R23, R4, RZ ;  /* 0x0000000417077227 */ /* 0x000fc800078e00ff */
[----:B------:R-:W-:Y:S02]  /*3f90*/  IMAD R6, R25, R8, R6 ;  /* 0x0000000819067224 */ /* 0x000fe400078e0206 */
[----:B------:R-:W-:Y:S02]  /*3fa0*/  IMAD.MOV R7, RZ, RZ, -R7 ;  /* 0x000000ffff077224 */ /* 0x000fe400078e0a07 */
[--C-:B------:R-:W-:Y:S01]  /*3fb0*/  @!P6 IMAD.IADD R5, R5, 0x1, -R25.reuse ;  /* 0x000000010505e824 */ /* 0x100fe200078e0a19 */
[C---:B------:R-:W-:Y:S01]  /*3fc0*/  ISETP.GT.U32.AND P6, PT, R25.reuse, R6, PT ;  /* 0x000000061900720c */ /* 0x040fe20003fc4070 */
[C---:B------:R-:W-:Y:S02]  /*3fd0*/  IMAD R4, R25.reuse, R7, R4 ;  /* 0x0000000719047224 */ /* 0x040fe400078e0204 */
[----:B------:R-:W-:Y:S01]  /*3fe0*/  @!P4 IMAD.MOV R0, RZ, RZ, -R0 ;  /* 0x000000ffff00c224 */ /* 0x000fe200078e0a00 */
[C---:B------:R-:W-:Y:S01]  /*3ff0*/  ISETP.GT.U32.AND P4, PT, R25.reuse, R13, PT ;  /* 0x0000000d1900720c */ /* 0x040fe20003f84070 */
[--C-:B------:R-:W-:Y:S01]  /*4000*/  @!P5 IMAD.IADD R12, R12, 0x1, -R25.reuse ;  /* 0x000000010c0cd824 */ /* 0x100fe200078e0a19 */
[----:B------:R-:W-:Y:S01]  /*4010*/  ISETP.GT.U32.AND P5, PT, R25, R4, PT ;  /* 0x000000041900720c */ /* 0x000fe20003fa4070 */
[C---:B------:R-:W-:Y:S01]  /*4020*/  IMAD.HI.U32 R7, R23.reuse, R11, RZ ;  /* 0x0000000b17077227 */ /* 0x040fe200078e00ff */
[----:B------:R0:W-:Y:S03]  /*4030*/  STL [R1+0x304], R0 ;  /* 0x0003040001007387 */ /* 0x0001e60000100800 */
[----:B------:R-:W-:Y:S01]  /*4040*/  IMAD.HI.U32 R8, R23, R16, RZ ;  /* 0x0000001017087227 */ /* 0x000fe200078e00ff */
[----:B------:R-:W-:Y:S03]  /*4050*/  STL [R1+0x2d8], R14 ;  /* 0x0002d80e01007387 */ /* 0x000fe60000100800 */
[--C-:B------:R-:W-:Y:S01]  /*4060*/  @!P6 IMAD.IADD R6, R6, 0x1, -R25.reuse ;  /* 0x000000010606e824 */ /* 0x100fe200078e0a19 */
[----:B------:R-:W-:Y:S01]  /*4070*/  ISETP.GE.AND P6, PT, R3, RZ, PT ;  /* 0x000000ff0300720c */ /* 0x000fe20003fc6270 */
[----:B------:R-:W-:Y:S01]  /*4080*/  @!P4 IMAD.IADD R13, R13, 0x1, -R25 ;  /* 0x000000010d0dc824 */ /* 0x000fe200078e0a19 */
[----:B------:R-:W-:Y:S01]  /*4090*/  ISETP.GE.AND P4, PT, R2, RZ, PT ;  /* 0x000000ff0200720c */ /* 0x000fe20003f86270 */
[----:B------:R-:W-:Y:S01]  /*40a0*/  IMAD.MOV R7, RZ, RZ, -R7 ;  /* 0x000000ffff077224 */ /* 0x000fe200078e0a07 */
[----:B------:R-:W-:Y:S01]  /*40b0*/  LOP3.LUT R2, R22, 0x170, RZ, 0xfc, !PT ;  /* 0x0000017016027812 */ /* 0x000fe200078efcff */
[----:B------:R-:W-:Y:S01]  /*40c0*/  @!P5 IMAD.IADD R4, R4, 0x1, -R25 ;  /* 0x000000010404d824 */ /* 0x000fe200078e0a19 */
[C---:B------:R-:W-:Y:S01]  /*40d0*/  ISETP.GT.U32.AND P5, PT, R25.reuse, R6, PT ;  /* 0x000000061900720c */ /* 0x040fe20003fa4070 */
[----:B0-----:R-:W-:Y:S01]  /*40e0*/  IMAD.MOV.U32 R0, RZ, RZ, R5 ;  /* 0x000000ffff007224 */ /* 0x001fe200078e0005 */
[----:B------:R-:W-:Y:S01]  /*40f0*/  LOP3.LUT R3, R22, 0x16e, RZ, 0xfc, !PT ;  /* 0x0000016e16037812 */ /* 0x000fe200078efcff */
[----:B------:R-:W-:Y:S01]  /*4100*/  IMAD.MOV R8, RZ, RZ, -R8 ;  /* 0x000000ffff087224 */ /* 0x000fe200078e0a08 */
[C---:B------:R-:W-:Y:S01]  /*4110*/  ISETP.GT.U32.AND P3, PT, R25.reuse, R4, PT ;  /* 0x000000041900720c */ /* 0x040fe20003f64070 */
[----:B------:R-:W-:Y:S01]  /*4120*/  IMAD R11, R25, R7, R11 ;  /* 0x00000007190b7224 */ /* 0x000fe200078e020b */
[----:B------:R-:W-:Y:S01]  /*4130*/  IABS R7, R2 ;  /* 0x0000000200077213 */ /* 0x000fe20000000000 */
[----:B------:R-:W-:-:S02]  /*4140*/  @!P1 IMAD.MOV R0, RZ, RZ, -R0 ;  /* 0x000000ffff009224 */ /* 0x000fc400078e0a00 */
[----:B------:R-:W-:Y:S01]  /*4150*/  IMAD R16, R25, R8, R16 ;  /* 0x0000000819107224 */ /* 0x000fe200078e0210 */
[----:B------:R-:W-:Y:S01]  /*4160*/  IABS R8, R3 ;  /* 0x0000000300087213 */ /* 0x000fe20000000000 */
[----:B------:R-:W-:Y:S01]  /*4170*/  IMAD.HI.U32 R5, R23, R7, RZ ;  /* 0x0000000717057227 */ /* 0x000fe200078e00ff */
[----:B------:R0:W-:Y:S01]  /*4180*/  STL [R1+0x2f8], R0 ;  /* 0x0002f80001007387 */ /* 0x0001e20000100800 */
[C---:B------:R-:W-:Y:S02]  /*4190*/  ISETP.GT.U32.AND P1, PT, R25.reuse, R11, PT ;  /* 0x0000000b1900720c */ /* 0x040fe40003f24070 */
[----:B------:R-:W-:Y:S01]  /*41a0*/  @!P2 IMAD.MOV R13, RZ, RZ, -R13 ;  /* 0x000000ffff0da224 */ /* 0x000fe200078e0a0d */
[----:B------:R-:W-:Y:S01]  /*41b0*/  ISETP.GT.U32.AND P2, PT, R25, R16, PT ;  /* 0x000000101900720c */ /* 0x000fe20003f44070 */
[----:B------:R-:W-:Y:S01]  /*41c0*/  @!P5 IMAD.IADD R6, R6, 0x1, -R25 ;  /* 0x000000010606d824 */ /* 0x000fe200078e0a19 */
[----:B------:R-:W-:Y:S01]  /*41d0*/  ISETP.GE.AND P5, PT, R9, RZ, PT ;  /* 0x000000ff0900720c */ /* 0x000fe20003fa6270 */
[----:B------:R-:W-:Y:S01]  /*41e0*/  IMAD.MOV R5, RZ, RZ, -R5 ;  /* 0x000000ffff057224 */ /* 0x000fe200078e0a05 */
[----:B------:R1:W-:Y:S01]  /*41f0*/  STL [R1+0x2e0], R13 ;  /* 0x0002e00d01007387 */ /* 0x0003e20000100800 */
        /* <DEDUP_REMOVED lines=8> */
[----:B------:R-:W-:Y:S02]  /*4280*/  IMAD.MOV R12, RZ, RZ, -R12 ;  /* 0x000000ffff0c7224 */ /* 0x000fe400078e0a0c */
[C---:B------:R-:W-:Y:S01]  /*4290*/  IMAD R7, R25.reuse, R5, R7 ;  /* 0x0000000519077224 */ /* 0x040fe200078e0207 */
[----:B------:R0:W-:Y:S01]  /*42a0*/  STL [R1+0x2f4], R0 ;  /* 0x0002f40001007387 */ /* 0x0001e20000100800 */
[----:B-1----:R-:W-:Y:S01]  /*42b0*/  IMAD.MOV.U32 R13, RZ, RZ, R6 ;  /* 0x000000ffff0d7224 */ /* 0x002fe200078e0006 */
[C---:B------:R-:W-:Y:S01]  /*42c0*/  LOP3.LUT R5, R22.reuse, 0x16a, RZ, 0xfc, !PT ;  /* 0x0000016a16057812 */ /* 0x040fe200078efcff */
[C---:B------:R-:W-:Y:S01]  /*42d0*/  IMAD R8, R25.reuse, R12, R8 ;  /* 0x0000000c19087224 */ /* 0x040fe200078e0208 */
[----:B------:R-:W-:Y:S01]  /*42e0*/  LOP3.LUT R6, R22, 0x168, RZ, 0xfc, !PT ;  /* 0x0000016816067812 */ /* 0x000fe200078efcff */
[----:B------:R-:W-:Y:S01]  /*42f0*/  @!P4 IMAD.MOV R13, RZ, RZ, -R13 ;  /* 0x000000ffff0dc224 */ /* 0x000fe200078e0a0d */
[----:B------:R-:W-:Y:S01]  /*4300*/  ISETP.GT.U32.AND P4, PT, R25, R7, PT ;  /* 0x000000071900720c */ /* 0x000fe20003f84070 */
[----:B------:R-:W-:-:S02]  /*4310*/  @!P2 IMAD.IADD R16, R16, 0x1, -R25 ;  /* 0x000000011010a824 */ /* 0x000fc400078e0a19 */
[--C-:B------:R-:W-:Y:S01]  /*4320*/  @!P1 IMAD.IADD R11, R11, 0x1, -R25.reuse ;  /* 0x000000010b0b9824 */ /* 0x100fe200078e0a19 */
[----:B------:R-:W-:Y:S01]  /*4330*/  STL [R1+0x2e4], R13 ;  /* 0x0002e40d01007387 */ /* 0x000fe20000100800 */
[----:B0-----:R-:W-:Y:S01]  /*4340*/  IMAD.MOV.U32 R0, RZ, RZ, R4 ;  /* 0x000000ffff007224 */ /* 0x001fe200078e0004 */
[----:B------:R-:W-:Y:S01]  /*4350*/  ISETP.GT.U32.AND P2, PT, R25, R16, PT ;  /* 0x000000101900720c */ /* 0x000fe20003f44070 */
[----:B------:R-:W-:Y:S01]  /*4360*/  IMAD.HI.U32 R10, R23, R9, RZ ;  /* 0x00000009170a7227 */ /* 0x000fe200078e00ff */
[----:B------:R-:W-:Y:S02]  /*4370*/  IABS R4, R5 ;  /* 0x0000000500047213 */ /* 0x000fe40000000000 */
[C---:B------:R-:W-:Y:S01]  /*4380*/  ISETP.GT.U32.AND P1, PT, R25.reuse, R11, PT ;  /* 0x0000000b1900720c */ /* 0x040fe20003f24070 */
[----:B------:R-:W-:Y:S01]  /*4390*/  @!P6 IMAD.MOV R0, RZ, RZ, -R0 ;  /* 0x000000ffff00e224 */ /* 0x000fe200078e0a00 */
[----:B------:R-:W-:Y:S01]  /*43a0*/  ISETP.GT.U32.AND P6, PT, R25, R8, PT ;  /* 0x000000081900720c */ /* 0x000fe20003fc4070 */
[----:B------:R-:W-:-:S02]  /*43b0*/  @!P4 IMAD.IADD R7, R7, 0x1, -R25 ;  /* 0x000000010707c824 */ /* 0x000fc400078e0a19 */
[----:B------:R-:W-:Y:S01]  /*43c0*/  IMAD.MOV R10, RZ, RZ, -R10 ;  /* 0x000000ffff0a7224 */ /* 0x000fe200078e0a0a */
[----:B------:R0:W-:Y:S02]  /*43d0*/  STL [R1+0x2ec], R0 ;  /* 0x0002ec0001007387 */ /* 0x0001e40000100800 */
[----:B------:R-:W-:Y:S01]  /*43e0*/  ISETP.GT.U32.AND P4, PT, R25, R7, PT ;  /* 0x000000071900720c */ /* 0x000fe20003f84070 */
[----:B------:R-:W-:Y:S01]  /*43f0*/  @!P2 IMAD.IADD R16, R16, 0x1, -R25 ;  /* 0x000000011010a824 */ /* 0x000fe200078e0a19 */
[----:B------:R-:W-:Y:S01]  /*4400*/  ISETP.GE.AND P2, PT, R2, RZ, PT ;  /* 0x000000ff0200720c */ /* 0x000fe20003f46270 */
[----:B------:R-:W-:-:S04]  /*4410*/  IMAD.HI.U32 R2, R23, R4, RZ ;  /* 0x0000000417027227 */ /* 0x000fc800078e00ff */
[----:B------:R-:W-:Y:S02]  /*4420*/  @!P6 IMAD.IADD R8, R8, 0x1, -R25 ;  /* 0x000000010808e824 */ /* 0x000fe400078e0a19 */
[----:B------:R-:W-:Y:S02]  /*4430*/  IMAD.MOV R2, RZ, RZ, -R2 ;  /* 0x000000ffff027224 */ /* 0x000fe400078e0a02 */
[C---:B------:R-:W-:Y:S01]  /*4440*/  IMAD R9, R25.reuse, R10, R9 ;  /* 0x0000000a19097224 */ /* 0x040fe200078e0209 */
[C---:B------:R-:W-:Y:S01]  /*4450*/  ISETP.GT.U32.AND P6, PT, R25.reuse, R8, PT ;  /* 0x000000081900720c */ /* 0x040fe20003fc4070 */
[----:B------:R-:W-:Y:S01]  /*4460*/  IMAD R4, R25, R2, R4 ;  /* 0x0000000219047224 */ /* 0x000fe200078e0204 */
[----:B------:R-:W-:Y:S01]  /*4470*/  LOP3.LUT R10, R22, 0x166, RZ, 0xfc, !PT ;  /* 0x00000166160a7812 */ /* 0x000fe200078efcff */
[--C-:B------:R-:W-:Y:S01]  /*4480*/  @!P4 IMAD.IADD R7, R7, 0x1, -R25.reuse ;  /* 0x000000010707c824 */ /* 0x100fe200078e0a19 */
[----:B------:R-:W-:Y:S01]  /*4490*/  ISETP.GT.U32.AND P4, PT, R25, R9, PT ;  /* 0x000000091900720c */ /* 0x000fe20003f84070 */
[----:B------:R-:W-:Y:S01]  /*44a0*/  @!P1 IMAD.IADD R11, R11, 0x1, -R25 ;  /* 0x000000010b0b9824 */ /* 0x000fe200078e0a19 */
[----:B------:R-:W-:-:S02]  /*44b0*/  ISETP.GE.AND P1, PT, R3, RZ, PT ;  /* 0x000000ff0300720c */ /* 0x000fc40003f26270 */
[----:B------:R-:W-:Y:S01]  /*44c0*/  IABS R3, R6 ;  /* 0x0000000600037213 */ /* 0x000fe20000000000 */
[----:B0-----:R-:W-:Y:S01]  /*44d0*/  IMAD.MOV.U32 R0, RZ, RZ, R11 ;  /* 0x000000ffff007224 */ /* 0x001fe200078e000b */
[----:B------:R-:W-:Y:S02]  /*44e0*/  IABS R14, R10 ;  /* 0x0000000a000e7213 */ /* 0x000fe40000000000 */
[----:B------:R-:W-:Y:S01]  /*44f0*/  LOP3.LUT R11, R22, 0x164, RZ, 0xfc, !PT ;  /* 0x00000164160b7812 */ /* 0x000fe200078efcff */
[----:B------:R-:W-:Y:S01]  /*4500*/  @!P6 IMAD.IADD R8, R8, 0x1, -R25 ;  /* 0x000000010808e824 */ /* 0x000fe200078e0a19 */
[----:B------:R-:W-:Y:S01]  /*4510*/  ISETP.GT.U32.AND P6, PT, R25, R4, PT ;  /* 0x000000041900720c */ /* 0x000fe20003fc4070 */
[----:B------:R-:W-:Y:S01]  /*4520*/  @!P0 IMAD.MOV R0, RZ, RZ, -R0 ;  /* 0x000000ffff008224 */ /* 0x000fe200078e0a00 */
[----:B------:R-:W-:Y:S01]  /*4530*/  ISETP.GE.AND P0, PT, R5, RZ, PT ;  /* 0x000000ff0500720c */ /* 0x000fe20003f06270 */
[----:B------:R-:W-:Y:S01]  /*4540*/  IMAD.HI.U32 R5, R23, R3, RZ ;  /* 0x0000000317057227 */ /* 0x000fe200078e00ff */
[----:B------:R-:W-:-:S02]  /*4550*/  LOP3.LUT R2, R22, 0x162, RZ, 0xfc, !PT ;  /* 0x0000016216027812 */ /* 0x000fc400078efcff */
[----:B------:R0:W-:Y:S01]  /*4560*/  STL [R1+0x2e8], R0 ;  /* 0x0002e80001007387 */ /* 0x0001e20000100800 */
[----:B------:R-:W-:Y:S01]  /*4570*/  @!P4 IMAD.IADD R9, R9, 0x1, -R25 ;  /* 0x000000010909c824 */ /* 0x000fe200078e0a19 */
[----:B------:R-:W-:Y:S01]  /*4580*/  IABS R13, R11 ;  /* 0x0000000b000d7213 */ /* 0x000fe20000000000 */
[----:B------:R-:W-:Y:S01]  /*4590*/  IMAD.MOV R5, RZ, RZ, -R5 ;  /* 0x000000ffff057224 */ /* 0x000fe200078e0a05 */
[----:B------:R-:W-:Y:S01]  /*45a0*/  IABS R12, R2 ;  /* 0x00000002000c7213 */ /* 0x000fe20000000000 */
[----:B------:R-:W-:-:S04]  /*45b0*/  IMAD.HI.U32 R17, R23, R14, RZ ;  /* 0x0000000e17117227 */ /* 0x000fc800078e00ff */
[----:B------:R-:W-:Y:S01]  /*45c0*/  @!P6 IMAD.IADD R4, R4, 0x1, -R25 ;  /* 0x000000010404e824 */ /* 0x000fe200078e0a19 */
[C---:B------:R-:W-:Y:S01]  /*45d0*/  ISETP.GT.U32.AND P6, PT, R25.reuse, R9, PT ;  /* 0x000000091900720c */ /* 0x040fe20003fc4070 */
[----:B0-----:R-:W-:Y:S02]  /*45e0*/  IMAD.MOV.U32 R0, RZ, RZ, R16 ;  /* 0x000000ffff007224 */ /* 0x001fe400078e0010 */
[C---:B------:R-:W-:Y:S01]  /*45f0*/  IMAD R3, R25.reuse, R5, R3 ;  /* 0x0000000519037224 */ /* 0x040fe200078e0203 */
[----:B------:R-:W-:Y:S01]  /*4600*/  LOP3.LUT R5, R22, 0x160, RZ, 0xfc, !PT ;  /* 0x0000016016057812 */ /* 0x000fe200078efcff */
[----:B------:R-:W-:Y:S01]  /*4610*/  @!P5 IMAD.MOV R0, RZ, RZ, -R0 ;  /* 0x000000ffff00d224 */ /* 0x000fe200078e0a00 */
[----:B------:R-:W-:Y:S01]  /*4620*/  ISETP.GE.AND P5, PT, R6, RZ, PT ;  /* 0x000000ff0600720c */ /* 0x000fe20003fa6270 */
[----:B------:R-:W-:Y:S01]  /*4630*/  IMAD.MOV R17, RZ, RZ, -R17 ;  /* 0x000000ffff117224 */ /* 0x000fe200078e0a11 */
[----:B------:R-:W-:Y:S01]  /*4640*/  ISETP.GT.U32.AND P4, PT, R25, R3, PT ;  /* 0x000000031900720c */ /* 0x000fe20003f84070 */
[----:B------:R-:W-:Y:S01]  /*4650*/  IMAD.HI.U32 R15, R23, R13, RZ ;  /* 0x0000000d170f7227 */ /* 0x000fe200078e00ff */
[----:B------:R0:W-:Y:S03]  /*4660*/  STL [R1+0x2dc], R0 ;  /* 0x0002dc0001007387 */ /* 0x0001e60000100800 */
[----:B------:R-:W-:Y:S01]  /*4670*/  IMAD R6, R25, R17, R14 ;  /* 0x0000001119067224 */ /* 0x000fe200078e020e */
[----:B------:R-:W-:Y:S01]  /*4680*/  IABS R14, R5 ;  /* 0x00000005000e7213 */ /* 0x000fe20000000000 */
[----:B------:R-:W-:-:S02]  /*4690*/  IMAD.MOV.U32 R16, RZ, RZ, R12 ;  /* 0x000000ffff107224 */ /* 0x000fc400078e000c */
[----:B------:R-:W-:Y:S02]  /*46a0*/  IMAD.MOV R15, RZ, RZ, -R15 ;  /* 0x000000ffff0f7224 */ /* 0x000fe400078e0a0f */
[----:B------:R-:W-:Y:S01]  /*46b0*/  @!P6 IMAD.IADD R9, R9, 0x1, -R25 ;  /* 0x000000010909e824 */ /* 0x000fe200078e0a19 */
[----:B------:R-:W-:Y:S01]  /*46c0*/  ISETP.GT.U32.AND P6, PT, R25, R6, PT ;  /* 0x000000061900720c */ /* 0x000fe20003fc4070 */
[----:B0-----:R-:W-:Y:S02]  /*46d0*/  IMAD.MOV.U32 R0, RZ, RZ, R7 ;  /* 0x000000ffff007224 */ /* 0x001fe400078e0007 */
[----:B------:R-:W-:-:S04]  /*46e0*/  IMAD.HI.U32 R7, R23, R16, RZ ;  /* 0x0000001017077227 */ /* 0x000fc800078e00ff */
[----:B------:R-:W-:Y:S01]  /*46f0*/  @!P3 IMAD.MOV R0, RZ, RZ, -R0 ;  /* 0x000000ffff00b224 */ /* 0x000fe200078e0a00 */
[C---:B------:R-:W-:Y:S01]  /*4700*/  ISETP.GT.U32.AND P3, PT, R25.reuse, R4, PT ;  /* 0x000000041900720c */ /* 0x040fe20003f64070 */
[----:B------:R-:W-:Y:S02]  /*4710*/  IMAD R12, R25, R15, R13 ;  /* 0x0000000f190c7224 */ /* 0x000fe400078e020d */
[----:B------:R-:W-:Y:S01]  /*4720*/  IMAD.MOV.U32 R13, RZ, RZ, R8 ;  /* 0x000000ffff0d7224 */ /* 0x000fe200078e0008 */
[----:B------:R0:W-:Y:S01]  /*4730*/  STL [R1+0x2d4], R0 ;  /* 0x0002d40001007387 */ /* 0x0001e20000100800 */
[----:B------:R-:W-:-:S04]  /*4740*/  IMAD.HI.U32 R8, R23, R14, RZ ;  /* 0x0000000e17087227 */ /* 0x000fc800078e00ff */
[----:B------:R-:W-:Y:S02]  /*4750*/  IMAD.MOV R7, RZ, RZ, -R7 ;  /* 0x000000ffff077224 */ /* 0x000fe400078e0a07 */
[--C-:B------:R-:W-:Y:S02]  /*4760*/  @!P4 IMAD.IADD R3, R3, 0x1, -R25.reuse ;  /* 0x000000010303c824 */ /* 0x100fe400078e0a19 */
[----:B------:R-:W-:Y:S02]  /*4770*/  @!P6 IMAD.IADD R6, R6, 0x1, -R25 ;  /* 0x000000010606e824 */ /* 0x000fe400078e0a19 */
[----:B0-----:R-:W-:Y:S01]  /*4780*/  IMAD.MOV.U32 R0, RZ, RZ, R9 ;  /* 0x000000ffff007224 */ /* 0x001fe200078e0009 */
[C---:B------:R-:W-:Y:S01]  /*4790*/  ISETP.GT.U32.AND P4, PT, R25.reuse, R3, PT ;  /* 0x000000031900720c */ /* 0x040fe20003f84070 */
[----:B------:R-:W-:Y:S02]  /*47a0*/  IMAD.MOV R9, RZ, RZ, -R8 ;  /* 0x000000ffff097224 */ /* 0x000fe400078e0a08 */
[----:B------:R-:W-:Y:S01]  /*47b0*/  @!P2 IMAD.MOV R0, RZ, RZ, -R0 ;  /* 0x000000ffff00a224 */ /* 0x000fe200078e0a00 */
[C---:B------:R-:W-:Y:S01]  /*47c0*/  ISETP.GT.U32.AND P2, PT, R25.reuse, R12, PT ;  /* 0x0000000c1900720c */ /* 0x040fe20003f44070 */
[C---:B------:R-:W-:Y:S01]  /*47d0*/  IMAD R8, R25.reuse, R7, R16 ;  /* 0x0000000719087224 */ /* 0x040fe200078e0210 */
[----:B------:R-:W-:Y:S01]  /*47e0*/  LOP3.LUT R7, R22, 0x158, RZ, 0xfc, !PT ;  /* 0x0000015816077812 */ /* 0x000fe200078efcff */
[----:B------:R-:W-:Y:S01]  /*47f0*/  @!P1 IMAD.MOV R13, RZ, RZ, -R13 ;  /* 0x000000ffff0d9224 */ /* 0x000fe200078e0a0d */
[----:B------:R-:W-:Y:S01]  /*4800*/  ISETP.GE.AND P1, PT, R10, RZ, PT ;  /* 0x000000ff0a00720c */ /* 0x000fe20003f26270 */
[----:B------:R-:W-:Y:S01]  /*4810*/  @!P3 IMAD.IADD R4, R4, 0x1, -R25 ;  /* 0x000000010404b824 */ /* 0x000fe200078e0a19 */
[----:B------:R-:W-:-:S02]  /*4820*/  ISETP.GT.U32.AND P6, PT, R25, R8, PT ;  /* 0x000000081900720c */ /* 0x000fc40003fc4070 */
[----:B------:R-:W-:Y:S01]  /*4830*/  STL [R1+0x2cc], R13 ;  /* 0x0002cc0d01007387 */ /* 0x000fe20000100800 */
[----:B------:R-:W-:Y:S01]  /*4840*/  ISETP.GE.AND P3, PT, R11, RZ, PT ;  /* 0x000000ff0b00720c */ /* 0x000fe20003f66270 */
[--C-:B------:R-:W-:Y:S01]  /*4850*/  @!P4 IMAD.IADD R3, R3, 0x1, -R25.reuse ;  /* 0x000000010303c824 */ /* 0x100fe200078e0a19 */
[----:B------:R-:W-:Y:S01]  /*4860*/  LOP3.LUT R11, R22, 0x15e, RZ, 0xfc, !PT ;  /* 0x0000015e160b7812 */ /* 0x000fe200078efcff */
[----:B------:R0:W-:Y:S01]  /*4870*/  STL [R1+0x2c8], R0 ;  /* 0x0002c80001007387 */ /* 0x0001e20000100800 */
[----:B------:R-:W-:Y:S01]  /*4880*/  @!P2 IMAD.IADD R12, R12, 0x1, -R25 ;  /* 0x000000010c0ca824 */ /* 0x000fe200078e0a19 */
[----:B------:R-:W-:Y:S01]  /*4890*/  ISETP.GE.AND P4, PT, R2, RZ, PT ;  /* 0x000000ff0200720c */ /* 0x000fe20003f86270 */
[C---:B------:R-:W-:Y:S01]  /*48a0*/  IMAD R2, R25.reuse, R9, R14 ;  /* 0x0000000919027224 */ /* 0x040fe200078e020e */
[----:B------:R-:W-:Y:S01]  /*48b0*/  IABS R14, R11 ;  /* 0x0000000b000e7213 */ /* 0x000fe20000000000 */
[----:B------:R-:W-:Y:S01]  /*48c0*/  @!P5 IMAD.MOV R3, RZ, RZ, -R3 ;  /* 0x000000ffff03d224 */ /* 0x000fe200078e0a03 */
[----:B------:R-:W-:Y:S01]  /*48d0*/  ISETP.GT.U32.AND P2, PT, R25, R12, PT ;  /* 0x0000000c1900720c */ /* 0x000fe20003f44070 */
[----:B------:R-:W-:Y:S01]  /*48e0*/  @!P6 IMAD.IADD R8, R8, 0x1, -R25 ;  /* 0x000000010808e824 */ /* 0x000fe200078e0a19 */
[C---:B------:R-:W-:Y:S01]  /*48f0*/  LOP3.LUT R10, R22.reuse, 0x15c, RZ, 0xfc, !PT ;  /* 0x0000015c160a7812 */ /* 0x040fe200078efcff */
[----:B------:R-:W-:Y:S01]  /*4900*/  IMAD.HI.U32 R16, R23, R14, RZ ;  /* 0x0000000e17107227 */ /* 0x000fe200078e00ff */
[----:B------:R-:W-:-:S02]  /*4910*/  LOP3.LUT R9, R22, 0x15a, RZ, 0xfc, !PT ;  /* 0x0000015a16097812 */ /* 0x000fc400078efcff */
[C---:B------:R-:W-:Y:S01]  /*4920*/  ISETP.GT.U32.AND P6, PT, R25.reuse, R8, PT ;  /* 0x000000081900720c */ /* 0x040fe20003fc4070 */
[----:B0-----:R-:W-:Y:S01]  /*4930*/  IMAD.MOV.U32 R0, RZ, RZ, R4 ;  /* 0x000000ffff007224 */ /* 0x001fe200078e0004 */
[----:B------:R-:W-:Y:S01]  /*4940*/  IABS R15, R10 ;  /* 0x0000000a000f7213 */ /* 0x000fe20000000000 */
[----:B------:R-:W-:Y:S01]  /*4950*/  IMAD.MOV R16, RZ, RZ, -R16 ;  /* 0x000000ffff107224 */ /* 0x000fe200078e0a10 */
[----:B------:R-:W-:Y:S01]  /*4960*/  IABS R13, R9 ;  /* 0x00000009000d7213 */ /* 0x000fe20000000000 */
[----:B------:R-:W-:Y:S01]  /*4970*/  @!P0 IMAD.MOV R0, RZ, RZ, -R0 ;  /* 0x000000ffff008224 */ /* 0x000fe200078e0a00 */
[----:B------:R-:W-:Y:S01]  /*4980*/  ISETP.GT.U32.AND P0, PT, R25, R6, PT ;  /* 0x000000061900720c */ /* 0x000fe20003f04070 */
[----:B------:R-:W-:Y:S01]  /*4990*/  @!P2 IMAD.IADD R12, R12, 0x1, -R25 ;  /* 0x000000010c0ca824 */ /* 0x000fe200078e0a19 */
[----:B------:R-:W-:Y:S01]  /*49a0*/  ISETP.GE.AND P2, PT, R5, RZ, PT ;  /* 0x000000ff0500720c */ /* 0x000fe20003f46270 */
[----:B------:R-:W-:Y:S01]  /*49b0*/  IMAD R5, R25, R16, R14 ;  /* 0x0000001019057224 */ /* 0x000fe200078e020e */
[----:B------:R0:W-:Y:S01]  /*49c0*/  STL [R1+0x2c4], R0 ;  /* 0x0002c40001007387 */ /* 0x0001e20000100800 */
[----:B------:R-:W-:Y:S01]  /*49d0*/  IABS R4, R7 ;  /* 0x0000000700047213 */ /* 0x000fe20000000000 */
[----:B------:R-:W-:-:S02]  /*49e0*/  IMAD.HI.U32 R14, R23, R15, RZ ;  /* 0x0000000f170e7227 */ /* 0x000fc400078e00ff */
[----:B------:R-:W-:Y:S02]  /*49f0*/  STL [R1+0x2bc], R3 ;  /* 0x0002bc0301007387 */ /* 0x000fe40000100800 */
[----:B------:R-:W-:Y:S01]  /*4a00*/  @!P6 IMAD.IADD R8, R8, 0x1, -R25 ;  /* 0x000000010808e824 */ /* 0x000fe200078e0a19 */
[----:B------:R-:W-:Y:S01]  /*4a10*/  ISETP.GT.U32.AND P6, PT, R25, R5, PT ;  /* 0x000000051900720c */ /* 0x000fe20003fc4070 */
[----:B------:R-:W-:-:S04]  /*4a20*/  IMAD.HI.U32 R17, R23, R13, RZ ;  /* 0x0000000d17117227 */ /* 0x000fc800078e00ff */
[----:B------:R-:W-:Y:S01]  /*4a30*/  @!P0 IMAD.IADD R6, R6, 0x1, -R25 ;  /* 0x0000000106068824 */ /* 0x000fe200078e0a19 */
[----:B------:R-:W-:Y:S01]  /*4a40*/  ISETP.GT.U32.AND P0, PT, R25, R2, PT ;  /* 0x000000021900720c */ /* 0x000fe20003f04070 */
[----:B------:R-:W-:-:S04]  /*4a50*/  IMAD.HI.U32 R16, R23, R4, RZ ;  /* 0x0000000417107227 */ /* 0x000fc800078e00ff */
[----:B0-----:R-:W-:Y:S02]  /*4a60*/  IMAD.MOV.U32 R0, RZ, RZ, R6 ;  /* 0x000000ffff007224 */ /* 0x001fe400078e0006 */
[--C-:B------:R-:W-:Y:S02]  /*4a70*/  @!P6 IMAD.IADD R5, R5, 0x1, -R25.reuse ;  /* 0x000000010505e824 */ /* 0x100fe400078e0a19 */
[----:B------:R-:W-:Y:S02]  /*4a80*/  IMAD.MOV R14, RZ, RZ, -R14 ;  /* 0x000000ffff0e7224 */ /* 0x000fe400078e0a0e */
[----:B------:R-:W-:Y:S01]  /*4a90*/  @!P1 IMAD.MOV R0, RZ, RZ, -R0 ;  /* 0x000000ffff009224 */ /* 0x000fe200078e0a00 */
[----:B------:R-:W-:Y:S01]  /*4aa0*/  ISETP.GT.U32.AND P1, PT, R25, R5, PT ;  /* 0x000000051900720c */ /* 0x000fe20003f24070 */
[----:B------:R-:W-:Y:S01]  /*4ab0*/  @!P0 IMAD.IADD R2, R2, 0x1, -R25 ;  /* 0x0000000102028824 */ /* 0x000fe200078e0a19 */
[----:B------:R-:W-:Y:S01]  /*4ac0*/  ISETP.GE.AND P0, PT, R11, RZ, PT ;  /* 0x000000ff0b00720c */ /* 0x000fe20003f06270 */
[----:B------:R-:W-:Y:S01]  /*4ad0*/  IMAD.MOV R17, RZ, RZ, -R17 ;  /* 0x000000ffff117224 */ /* 0x000fe200078e0a11 */
[C---:B------:R-:W-:Y:S01]  /*4ae0*/  LOP3.LUT R11, R22.reuse, 0x156, RZ, 0xfc, !PT ;  /* 0x00000156160b7812 */ /* 0x040fe200078efcff */
[----:B------:R-:W-:Y:S01]  /*4af0*/  IMAD.MOV R16, RZ, RZ, -R16 ;  /* 0x000000ffff107224 */ /* 0x000fe200078e0a10 */
[C---:B------:R-:W-:Y:S01]  /*4b00*/  ISETP.GT.U32.AND P6, PT, R25.reuse, R2, PT ;  /* 0x000000021900720c */ /* 0x040fe20003fc4070 */
[C---:B------:R-:W-:Y:S01]  /*4b10*/  IMAD R14, R25.reuse, R14, R15 ;  /* 0x0000000e190e7224 */ /* 0x040fe200078e020f */
[----:B------:R0:W-:Y:S01]  /*4b20*/  STL [R1+0x2b4], R0 ;  /* 0x0002b40001007387 */ /* 0x0001e20000100800 */
[C---:B------:R-:W-:Y:S01]  /*4b30*/  IMAD R13, R25.reuse, R17, R13 ;  /* 0x00000011190d7224 */ /* 0x040fe200078e020d */
[----:B------:R-:W-:Y:S01]  /*4b40*/  LOP3.LUT R15, R22, 0x154, RZ, 0xfc, !PT ;  /* 0x00000154160f7812 */ /* 0x000fe200078efcff */
[C---:B------:R-:W-:Y:S01]  /*4b50*/  IMAD R4, R25.reuse, R16, R4 ;  /* 0x0000001019047224 */ /* 0x040fe200078e0204 */
[----:B------:R-:W-:Y:S01]  /*4b60*/  IABS R16, R11 ;  /* 0x0000000b00107213 */ /* 0x000fe20000000000 */
[----:B------:R-:W-:Y:S01]  /*4b70*/  @!P3 IMAD.MOV R12, RZ, RZ, -R12 ;  /* 0x000000ffff0cb224 */ /* 0x000fe200078e0a0c */
[----:B------:R-:W-:Y:S01]  /*4b80*/  ISETP.GT.U32.AND P5, PT, R25, R14, PT ;  /* 0x0000000e1900720c */ /* 0x000fe20003fa4070 */
[--C-:B------:R-:W-:Y:S01]  /*4b90*/  @!P1 IMAD.IADD R5, R5, 0x1, -R25.reuse ;  /* 0x0000000105059824 */ /* 0x100fe200078e0a19 */
[C---:B------:R-:W-:Y:S01]  /*4ba0*/  ISETP.GT.U32.AND P3, PT, R25.reuse, R13, PT ;  /* 0x0000000d1900720c */ /* 0x040fe20003f64070 */
[----:B------:R-:W-:Y:S01]  /*4bb0*/  IMAD.MOV.U32 R6, RZ, RZ, R16 ;  /* 0x000000ffff067224 */ /* 0x000fe200078e0010 */
[----:B------:R-:W-:Y:S01]  /*4bc0*/  STL [R1+0x2b0], R12 ;  /* 0x0002b00c01007387 */ /* 0x000fe20000100800 */
[----:B0-----:R-:W-:Y:S01]  /*4bd0*/  IMAD.MOV.U32 R0, RZ, RZ, R8 ;  /* 0x000000ffff007224 */ /* 0x001fe200078e0008 */
[----:B------:R-:W-:Y:S01]  /*4be0*/  IABS R3, R15 ;  /* 0x0000000f00037213 */ /* 0x000fe20000000000 */
[----:B------:R-:W-:Y:S01]  /*4bf0*/  @!P6 IMAD.IADD R2, R2, 0x1, -R25 ;  /* 0x000000010202e824 */ /* 0x000fe200078e0a19 */
[----:B------:R-:W-:Y:S01]  /*4c00*/  ISETP.GT.U32.AND P6, PT, R25, R4, PT ;  /* 0x000000041900720c */ /* 0x000fe20003fc4070 */
[----:B------:R-:W-:Y:S01]  /*4c10*/  @!P4 IMAD.MOV R0, RZ, RZ, -R0 ;  /* 0x000000ffff00c224 */ /* 0x000fe200078e0a00 */
[----:B------:R-:W-:Y:S01]  /*4c20*/  ISETP.GE.AND P1, PT, R9, RZ, PT ;  /* 0x000000ff0900720c */ /* 0x000fe20003f26270 */
[----:B------:R-:W-:Y:S01]  /*4c30*/  IMAD.HI.U32 R8, R23, R6, RZ ;  /* 0x0000000617087227 */ /* 0x000fe200078e00ff */
[----:B------:R-:W-:-:S02]  /*4c40*/  ISETP.GE.AND P4, PT, R10, RZ, PT ;  /* 0x000000ff0a00720c */ /* 0x000fc40003f86270 */
[----:B------:R0:W-:Y:S01]  /*4c50*/  STL [R1+0x2ac], R0 ;  /* 0x0002ac0001007387 */ /* 0x0001e20000100800 */
[----:B------:R-:W-:Y:S02]  /*4c60*/  IMAD.MOV R8, RZ, RZ, -R8 ;  /* 0x000000ffff087224 */ /* 0x000fe400078e0a08 */
[--C-:B------:R-:W-:Y:S01]  /*4c70*/  @!P5 IMAD.IADD R14, R14, 0x1, -R25.reuse ;  /* 0x000000010e0ed824 */ /* 0x100fe200078e0a19 */
[----:B------:R-:W-:Y:S01]  /*4c80*/  ISETP.GE.AND P5, PT, R7, RZ, PT ;  /* 0x000000ff0700720c */ /* 0x000fe20003fa6270 */
[----:B------:R-:W-:Y:S01]  /*4c90*/  IMAD R7, R25, R8, R6 ;  /* 0x0000000819077224 */ /* 0x000fe200078e0206 */
[----:B------:R-:W-:Y:S01]  /*4ca0*/  LOP3.LUT R8, R22, 0x152, RZ, 0xfc, !PT ;  /* 0x0000015216087812 */ /* 0x000fe200078efcff */
[--C-:B------:R-:W-:Y:S01]  /*4cb0*/  @!P3 IMAD.IADD R13, R13, 0x1, -R25.reuse ;  /* 0x000000010d0db824 */ /* 0x100fe200078e0a19 */
[C---:B------:R-:W-:Y:S01]  /*4cc0*/  ISETP.GT.U32.AND P3, PT, R25.reuse, R14, PT ;  /* 0x0000000e1900720c */ /* 0x040fe20003f64070 */
[----:B------:R-:W-:Y:S01]  /*4cd0*/  @!P6 IMAD.IADD R4, R4, 0x1, -R25 ;  /* 0x000000010404e824 */ /* 0x000fe200078e0a19 */
[----:B------:R-:W-:Y:S01]  /*4ce0*/  LOP3.LUT R6, R22, 0x150, RZ, 0xfc, !PT ;  /* 0x0000015016067812 */ /* 0x000fe200078efcff */
[----:B0-----:R-:W-:Y:S01]  /*4cf0*/  IMAD.MOV.U32 R0, RZ, RZ, R2 ;  /* 0x000000ffff007224 */ /* 0x001fe200078e0002 */
[----:B------:R-:W-:Y:S01]  /*4d00*/  ISETP.GT.U32.AND P6, PT, R25, R13, PT ;  /* 0x0000000d1900720c */ /* 0x000fe20003fc4070 */
[----:B------:R-:W-:-:S04]  /*4d10*/  IMAD.HI.U32 R9, R23, R3, RZ ;  /* 0x0000000317097227 */ /* 0x000fc800078e00ff */
[----:B------:R-:W-:Y:S01]  /*4d20*/  @!P2 IMAD.MOV R0, RZ, RZ, -R0 ;  /* 0x000000ffff00a224 */ /* 0x000fe200078e0a00 */
[C---:B------:R-:W-:Y:S01]  /*4d30*/  ISETP.GT.U32.AND P2, PT, R25.reuse, R4, PT ;  /* 0x000000041900720c */ /* 0x040fe20003f44070 */
[----:B------:R-:W-:Y:S02]  /*4d40*/  IMAD.MOV R9, RZ, RZ, -R9 ;  /* 0x000000ffff097224 */ /* 0x000fe400078e0a09 */
[----:B------:R-:W-:Y:S01]  /*4d50*/  @!P3 IMAD.IADD R14, R14, 0x1, -R25 ;  /* 0x000000010e0eb824 */ /* 0x000fe200078e0a19 */
[----:B------:R0:W-:Y:S01]  /*4d60*/  STL [R1+0x2a8], R0 ;  /* 0x0002a80001007387 */ /* 0x0001e20000100800 */
[----:B------:R-:W-:Y:S01]  /*4d70*/  IMAD R2, R25, R9, R3 ;  /* 0x0000000919027224 */ /* 0x000fe200078e0203 */
[----:B------:R-:W-:Y:S01]  /*4d80*/  LOP3.LUT R9, R22, 0x14e, RZ, 0xfc, !PT ;  /* 0x0000014e16097812 */ /* 0x000fe200078efcff */
[----:B------:R-:W-:Y:S01]  /*4d90*/  @!P6 IMAD.IADD R13, R13, 0x1, -R25 ;  /* 0x000000010d0de824 */ /* 0x000fe200078e0a19 */
[----:B------:R-:W-:Y:S02]  /*4da0*/  ISETP.GE.AND P3, PT, R11, RZ, PT ;  /* 0x000000ff0b00720c */ /* 0x000fe40003f66270 */
[----:B------:R-:W-:Y:S01]  /*4db0*/  ISETP.GT.U32.AND P6, PT, R25, R2, PT ;  /* 0x000000021900720c */ /* 0x000fe20003fc4070 */
[----:B------:R-:W-:Y:S01]  /*4dc0*/  IMAD.MOV.U32 R12, RZ, RZ, R13 ;  /* 0x000000ffff0c7224 */ /* 0x000fe200078e000d */
[----:B------:R-:W-:Y:S01]  /*4dd0*/  IABS R3, R6 ;  /* 0x0000000600037213 */ /* 0x000fe20000000000 */
[----:B------:R-:W-:Y:S01]  /*4de0*/  @!P2 IMAD.IADD R4, R4, 0x1, -R25 ;  /* 0x000000010404a824 */ /* 0x000fe200078e0a19 */
[----:B------:R-:W-:Y:S01]  /*4df0*/  ISETP.GE.AND P2, PT, R15, RZ, PT ;  /* 0x000000ff0f00720c */ /* 0x000fe20003f46270 */
[----:B0-----:R-:W-:Y:S01]  /*4e00*/  IMAD.MOV.U32 R0, RZ, RZ, R5 ;  /* 0x000000ffff007224 */ /* 0x001fe200078e0005 */
[----:B------:R-:W-:Y:S01]  /*4e10*/  IABS R5, R8 ;  /* 0x0000000800057213 */ /* 0x000fe20000000000 */
[----:B------:R-:W-:-:S04]  /*4e20*/  IMAD.HI.U32 R10, R23, R3, RZ ;  /* 0x00000003170a7227 */ /* 0x000fc800078e00ff */
[----:B------:R-:W-:Y:S01]  /*4e30*/  @!P0 IMAD.MOV R0, RZ, RZ, -R0 ;  /* 0x000000ffff008224 */ /* 0x000fe200078e0a00 */
[----:B------:R-:W-:Y:S01]  /*4e40*/  ISETP.GT.U32.AND P0, PT, R25, R7, PT ;  /* 0x000000071900720c */ /* 0x000fe20003f04070 */
[----:B------:R-:W-:-:S03]  /*4e50*/  IMAD.HI.U32 R11, R23, R5, RZ ;  /* 0x00000005170b7227 */ /* 0x000fc600078e00ff */
[----:B------:R0:W-:Y:S01]  /*4e60*/  STL [R1+0x2a4], R0 ;  /* 0x0002a40001007387 */ /* 0x0001e20000100800 */
[----:B------:R-:W-:Y:S02]  /*4e70*/  IMAD.MOV R11, RZ, RZ, -R11 ;  /* 0x000000ffff0b7224 */ /* 0x000fe400078e0a0b */
[----:B------:R-:W-:Y:S02]  /*4e80*/  @!P6 IMAD.IADD R2, R2, 0x1, -R25 ;  /* 0x000000010202e824 */ /* 0x000fe400078e0a19 */
[C---:B------:R-:W-:Y:S02]  /*4e90*/  IMAD R5, R25.reuse, R11, R5 ;  /* 0x0000000b19057224 */ /* 0x040fe400078e0205 */
[----:B------:R-:W-:Y:S01]  /*4ea0*/  IMAD.MOV R10, RZ, RZ, -R10 ;  /* 0x000000ffff0a7224 */ /* 0x000fe200078e0a0a */
[----:B------:R-:W-:Y:S01]  /*4eb0*/  ISETP.GT.U32.AND P6, PT, R25, R2, PT ;  /* 0x000000021900720c */ /* 0x000fe20003fc4070 */
[----:B------:R-:W-:Y:S01]  /*4ec0*/  @!P0 IMAD.IADD R7, R7, 0x1, -R25 ;  /* 0x0000000107078824 */ /* 0x000fe200078e0a19 */
[----:B------:R-:W-:Y:S01]  /*4ed0*/  ISETP.GE.AND P0, PT, R8, RZ, PT ;  /* 0x000000ff0800720c */ /* 0x000fe20003f06270 */
[----:B0-----:R-:W-:Y:S01]  /*4ee0*/  IMAD.MOV.U32 R0, RZ, RZ, R14 ;  /* 0x000000ffff007224 */ /* 0x001fe200078e000e */
[----:B------:R-:W-:Y:S01]  /*4ef0*/  IABS R8, R9 ;  /* 0x0000000900087213 */ /* 0x000fe20000000000 */
[C---:B------:R-:W-:Y:S01]  /*4f00*/  IMAD R3, R25.reuse, R10, R3 ;  /* 0x0000000a19037224 */ /* 0x040fe200078e0203 */
[----:B------:R-:W-:Y:S01]  /*4f10*/  LOP3.LUT R10, R22, 0x14c, RZ, 0xfc, !PT ;  /* 0x0000014c160a7812 */ /* 0x000fe200078efcff */
[----:B------:R-:W-:Y:S01]  /*4f20*/  @!P4 IMAD.MOV R0, RZ, RZ, -R0 ;  /* 0x000000ffff00c224 */ /* 0x000fe200078e0a00 */
[C---:B------:R-:W-:Y:S01]  /*4f30*/  ISETP.GT.U32.AND P4, PT, R25.reuse, R7, PT ;  /* 0x000000071900720c */ /* 0x040fe20003f84070 */
[----:B------:R-:W-:Y:S01]  /*4f40*/  @!P1 IMAD.MOV R12, RZ, RZ, -R12 ;  /* 0x000000ffff0c9224 */ /* 0x000fe200078e0a0c */
[----:B------:R-:W-:-:S02]  /*4f50*/  ISETP.GT.U32.AND P1, PT, R25, R5, PT ;  /* 0x000000051900720c */ /* 0x000fc40003f24070 */
[----:B------:R0:W-:Y:S01]  /*4f60*/  STL [R1+0x2a0], R0 ;  /* 0x0002a00001007387 */ /* 0x0001e20000100800 */
[--C-:B------:R-:W-:Y:S01]  /*4f70*/  @!P6 IMAD.IADD R2, R2, 0x1, -R25.reuse ;  /* 0x000000010202e824 */ /* 0x100fe200078e0a19 */
[----:B------:R-:W-:Y:S02]  /*4f80*/  ISETP.GE.AND P6, PT, R9, RZ, PT ;  /* 0x000000ff0900720c */ /* 0x000fe40003fc6270 */
[C---:B------:R-:W-:Y:S01]  /*4f90*/  LOP3.LUT R9, R22.reuse, 0x14a, RZ, 0xfc, !PT ;  /* 0x0000014a16097812 */ /* 0x040fe200078efcff */
[----:B------:R1:W-:Y:S01]  /*4fa0*/  STL [R1+0x284], R12 ;  /* 0x0002840c01007387 */ /* 0x0003e20000100800 */
[----:B------:R-:W-:Y:S02]  /*4fb0*/  IABS R17, R10 ;  /* 0x0000000a00117213 */ /* 0x000fe40000000000 */
[----:B------:R-:W-:Y:S01]  /*4fc0*/  IABS R18, R9 ;  /* 0x0000000900127213 */ /* 0x000fe20000000000 */
[----:B------:R-:W-:Y:S01]  /*4fd0*/  @!P4 IMAD.IADD R7, R7, 0x1, -R25 ;  /* 0x000000010707c824 */ /* 0x000fe200078e0a19 */
[----:B------:R-:W-:Y:S01]  /*4fe0*/  ISETP.GT.U32.AND P4, PT, R25, R3, PT ;  /* 0x000000031900720c */ /* 0x000fe20003f84070 */
[----:B0-----:R-:W-:Y:S01]  /*4ff0*/  IMAD.MOV.U32 R0, RZ, RZ, R4 ;  /* 0x000000ffff007224 */ /* 0x001fe200078e0004 */
[C---:B------:R-:W-:Y:S01]  /*5000*/  LOP3.LUT R14, R22.reuse, 0x142, RZ, 0xfc, !PT ;  /* 0x00000142160e7812 */ /* 0x040fe200078efcff */
[----:B------:R-:W-:Y:S01]  /*5010*/  IMAD.HI.U32 R4, R23, R8, RZ ;  /* 0x0000000817047227 */ /* 0x000fe200078e00ff */
[----:B-1----:R-:W-:-:S03]  /*5020*/  LOP3.LUT R12, R22, 0x146, RZ, 0xfc, !PT ;  /* 0x00000146160c7812 */ /* 0x002fc600078efcff */
[----:B------:R-:W-:Y:S01]  /*5030*/  @!P5 IMAD.MOV R0, RZ, RZ, -R0 ;  /* 0x000000ffff00d224 */ /* 0x000fe200078e0a00 */
[----:B------:R-:W-:Y:S01]  /*5040*/  ISETP.GE.AND P5, PT, R6, RZ, PT ;  /* 0x000000ff0600720c */ /* 0x000fe20003fa6270 */
[----:B------:R-:W-:Y:S02]  /*5050*/  IMAD.MOV R6, RZ, RZ, -R4 ;  /* 0x000000ffff067224 */ /* 0x000fe400078e0a04 */
[----:B------:R-:W-:Y:S01]  /*5060*/  IMAD.MOV.U32 R11, RZ, RZ, R7 ;  /* 0x000000ffff0b7224 */ /* 0x000fe200078e0007 */
[----:B------:R0:W-:Y:S01]  /*5070*/  STL [R1+0x288], R0 ;  /* 0x0002880001007387 */ /* 0x0001e20000100800 */
[----:B------:R-:W-:Y:S01]  /*5080*/  IMAD R6, R25, R6, R8 ;  /* 0x0000000619067224 */ /* 0x000fe200078e0208 */
[----:B------:R-:W-:Y:S01]  /*5090*/  LOP3.LUT R8, R22, 0x148, RZ, 0xfc, !PT ;  /* 0x0000014816087812 */ /* 0x000fe200078efcff */
[----:B------:R-:W-:Y:S02]  /*50a0*/  @!P3 IMAD.MOV R11, RZ, RZ, -R11 ;  /* 0x000000ffff0bb224 */ /* 0x000fe400078e0a0b */
[--C-:B------:R-:W-:Y:S01]  /*50b0*/  @!P1 IMAD.IADD R5, R5, 0x1, -R25.reuse ;  /* 0x0000000105059824 */ /* 0x100fe200078e0a19 */
[----:B------:R-:W-:Y:S01]  /*50c0*/  ISETP.GT.U32.AND P3, PT, R25, R6, PT ;  /* 0x000000061900720c */ /* 0x000fe20003f64070 */
[----:B------:R-:W-:Y:S01]  /*50d0*/  @!P4 IMAD.IADD R3, R3, 0x1, -R25 ;  /* 0x000000010303c824 */ /* 0x000fe200078e0a19 */
[----:B------:R-:W-:Y:S01]  /*50e0*/  IABS R4, R8 ;  /* 0x0000000800047213 */ /* 0x000fe20000000000 */
[----:B------:R-:W-:Y:S01]  /*50f0*/  IMAD.HI.U32 R7, R23, R18, RZ ;  /* 0x0000001217077227 */ /* 0x000fe200078e00ff */
[C---:B------:R-:W-:Y:S01]  /*5100*/  ISETP.GT.U32.AND P1, PT, R25.reuse, R5, PT ;  /* 0x000000051900720c */ /* 0x040fe20003f24070 */
[----:B------:R1:W-:Y:S01]  /*5110*/  STL [R1+0x28c], R11 ;  /* 0x00028c0b01007387 */ /* 0x0003e20000100800 */
[----:B------:R-:W-:Y:S01]  /*5120*/  ISETP.GT.U32.AND P4, PT, R25, R3, PT ;  /* 0x000000031900720c */ /* 0x000fe20003f84070 */
[----:B0-----:R-:W-:-:S02]  /*5130*/  IMAD.MOV.U32 R0, RZ, RZ, R2 ;  /* 0x000000ffff007224 */ /* 0x001fc400078e0002 */
[----:B------:R-:W-:Y:S02]  /*5140*/  IMAD.MOV R7, RZ, RZ, -R7 ;  /* 0x000000ffff077224 */ /* 0x000fe400078e0a07 */
[----:B------:R-:W-:Y:S01]  /*5150*/  @!P2 IMAD.MOV R0, RZ, RZ, -R0 ;  /* 0x000000ffff00a224 */ /* 0x000fe200078e0a00 */
[----:B------:R-:W-:Y:S01]  /*5160*/  ISETP.GE.AND P2, PT, R10, RZ, PT ;  /* 0x000000ff0a00720c */ /* 0x000fe20003f46270 */
[----:B------:R-:W-:Y:S02]  /*5170*/  @!P3 IMAD.IADD R6, R6, 0x1, -R25 ;  /* 0x000000010606b824 */ /* 0x000fe400078e0a19 */
[----:B------:R-:W-:Y:S01]  /*5180*/  IMAD R18, R25, R7, R18 ;  /* 0x0000000719127224 */ /* 0x000fe200078e0212 */
[----:B------:R0:W-:Y:S01]  /*5190*/  STL [R1+0x294], R0 ;  /* 0x0002940001007387 */ /* 0x0001e20000100800 */
[----:B------:R-:W-:Y:S01]  /*51a0*/  IMAD.HI.U32 R10, R23, R17, RZ ;  /* 0x00000011170a7227 */ /* 0x000fe200078e00ff */
[----:B------:R-:W-:-:S03]  /*51b0*/  ISETP.GT.U32.AND P3, PT, R25, R6, PT ;  /* 0x000000061900720c */ /* 0x000fc60003f64070 */
[--C-:B------:R-:W-:Y:S01]  /*51c0*/  @!P1 IMAD.IADD R5, R5, 0x1, -R25.reuse ;  /* 0x0000000105059824 */ /* 0x100fe200078e0a19 */
[----:B------:R-:W-:Y:S01]  /*51d0*/  ISETP.GE.AND P1, PT, R9, RZ, PT ;  /* 0x000000ff0900720c */ /* 0x000fe20003f26270 */
[----:B------:R-:W-:Y:S02]  /*51e0*/  IMAD.MOV R9, RZ, RZ, -R10 ;  /* 0x000000ffff097224 */ /* 0x000fe400078e0a0a */
[----:B------:R-:W-:Y:S01]  /*51f0*/  @!P4 IMAD.IADD R3, R3, 0x1, -R25 ;  /* 0x000000010303c824 */ /* 0x000fe200078e0a19 */
[----:B------:R-:W-:Y:S01]  /*5200*/  ISETP.GE.AND P4, PT, R8, RZ, PT ;  /* 0x000000ff0800720c */ /* 0x000fe20003f86270 */
[C---:B------:R-:W-:Y:S01]  /*5210*/  IMAD R17, R25.reuse, R9, R17 ;  /* 0x0000000919117224 */ /* 0x040fe200078e0211 */
[C---:B------:R-:W-:Y:S01]  /*5220*/  LOP3.LUT R9, R22.reuse, 0x144, RZ, 0xfc, !PT ;  /* 0x0000014416097812 */ /* 0x040fe200078efcff */
[----:B-1----:R-:W-:Y:S01]  /*5230*/  IMAD.MOV.U32 R11, RZ, RZ, R5 ;  /* 0x000000ffff0b7224 */ /* 0x002fe200078e0005 */
[----:B------:R-:W-:Y:S01]  /*5240*/  LOP3.LUT R8, R22, 0x140, RZ, 0xfc, !PT ;  /* 0x0000014016087812 */ /* 0x000fe200078efcff */
[----:B------:R-:W-:Y:S01]  /*5250*/  @!P3 IMAD.IADD R6, R6, 0x1, -R25 ;  /* 0x000000010606b824 */ /* 0x000fe200078e0a19 */
[----:B------:R-:W-:Y:S01]  /*5260*/  ISETP.GT.U32.AND P3, PT, R25, R18, PT ;  /* 0x000000121900720c */ /* 0x000fe20003f64070 */
[----:B0-----:R-:W-:Y:S01]  /*5270*/  IMAD.MOV.U32 R0, RZ, RZ, R3 ;  /* 0x000000ffff007224 */ /* 0x001fe200078e0003 */
[----:B------:R-:W-:Y:S01]  /*5280*/  IABS R3, R9 ;  /* 0x0000000900037213 */ /* 0x000fe20000000000 */
[----:B------:R-:W-:Y:S01]  /*5290*/  IMAD.HI.U32 R2, R23, R4, RZ ;  /* 0x0000000417027227 */ /* 0x000fe200078e00ff */
[----:B------:R-:W-:-:S03]  /*52a0*/  IABS R13, R8 ;  /* 0x00000008000d7213 */ /* 0x000fc60000000000 */
[----:B------:R-:W-:Y:S01]  /*52b0*/  @!P0 IMAD.MOV R11, RZ, RZ, -R11 ;  /* 0x000000ffff0b8224 */ /* 0x000fe200078e0a0b */
[C---:B------:R-:W-:Y:S01]  /*52c0*/  ISETP.GT.U32.AND P0, PT, R25.reuse, R17, PT ;  /* 0x000000111900720c */ /* 0x040fe20003f04070 */
[----:B------:R-:W-:Y:S01]  /*52d0*/  @!P5 IMAD.MOV R0, RZ, RZ, -R0 ;  /* 0x000000ffff00d224 */ /* 0x000fe200078e0a00 */
[----:B------:R-:W-:Y:S01]  /*52e0*/  ISETP.GE.AND P5, PT, R12, RZ, PT ;  /* 0x000000ff0c00720c */ /* 0x000fe20003fa6270 */
[----:B------:R-:W-:Y:S01]  /*52f0*/  IMAD.MOV R2, RZ, RZ, -R2 ;  /* 0x000000ffff027224 */ /* 0x000fe200078e0a02 */
[----:B------:R-:W-:Y:S01]  /*5300*/  IABS R12, R12 ;  /* 0x0000000c000c7213 */ /* 0x000fe20000000000 */
[----:B------:R-:W-:Y:S01]  /*5310*/  @!P3 IMAD.IADD R18, R18, 0x1, -R25 ;  /* 0x000000011212b824 */ /* 0x000fe200078e0a19 */
[----:B------:R-:W-:Y:S01]  /*5320*/  STL [R1+0x298], R11 ;  /* 0x0002980b01007387 */ /* 0x000fe20000100800 */
[----:B------:R-:W-:Y:S01]  /*5330*/  IMAD R2, R25, R2, R4 ;  /* 0x0000000219027224 */ /* 0x000fe200078e0204 */
[----:B------:R-:W-:Y:S01]  /*5340*/  IABS R4, R14 ;  /* 0x0000000e00047213 */ /* 0x000fe20000000000 */
[----:B------:R-:W-:Y:S01]  /*5350*/  IMAD.HI.U32 R10, R23, R12, RZ ;  /* 0x0000000c170a7227 */ /* 0x000fe200078e00ff */
[----:B------:R0:W-:Y:S01]  /*5360*/  STL [R1+0x29c], R0 ;  /* 0x00029c0001007387 */ /* 0x0001e20000100800 */
[----:B------:R-:W-:-:S02]  /*5370*/  ISETP.GT.U32.AND P3, PT, R25, R18, PT ;  /* 0x000000121900720c */ /* 0x000fc40003f64070 */
[----:B------:R-:W-:Y:S02]  /*5380*/  @!P0 IMAD.IADD R17, R17, 0x1, -R25 ;  /* 0x0000000111118824 */ /* 0x000fe400078e0a19 */
[----:B------:R-:W-:-:S03]  /*5390*/  IMAD.HI.U32 R7, R23, R3, RZ ;  /* 0x0000000317077227 */ /* 0x000fc600078e00ff */
[C---:B------:R-:W-:Y:S01]  /*53a0*/  ISETP.GT.U32.AND P0, PT, R25.reuse, R17, PT ;  /* 0x000000111900720c */ /* 0x040fe20003f04070 */
[----:B------:R-:W-:Y:S02]  /*53b0*/  IMAD.MOV R10, RZ, RZ, -R10 ;  /* 0x000000ffff0a7224 */ /* 0x000fe400078e0a0a */
[----:B0-----:R-:W-:Y:S02]  /*53c0*/  IMAD.MOV.U32 R0, RZ, RZ, R6 ;  /* 0x000000ffff007224 */ /* 0x001fe400078e0006 */
[----:B------:R-:W-:Y:S02]  /*53d0*/  IMAD.MOV R7, RZ, RZ, -R7 ;  /* 0x000000ffff077224 */ /* 0x000fe400078e0a07 */
[----:B------:R-:W-:Y:S01]  /*53e0*/  @!P6 IMAD.MOV R0, RZ, RZ, -R0 ;  /* 0x000000ffff00e224 */ /* 0x000fe200078e0a00 */
[C---:B------:R-:W-:Y:S01]  /*53f0*/  ISETP.GT.U32.AND P6, PT, R25.reuse, R2, PT ;  /* 0x000000021900720c */ /* 0x040fe20003fc4070 */
[C---:B------:R-:W-:Y:S01]  /*5400*/  IMAD R12, R25.reuse, R10, R12 ;  /* 0x0000000a190c7224 */ /* 0x040fe200078e020c */
[----:B------:R-:W-:Y:S01]  /*5410*/  LOP3.LUT R10, R22, 0x138, RZ, 0xfc, !PT ;  /* 0x00000138160a7812 */ /* 0x000fe200078efcff */
[C---:B------:R-:W-:Y:S01]  /*5420*/  IMAD R3, R25.reuse, R7, R3 ;  /* 0x0000000719037224 */ /* 0x040fe200078e0203 */
[----:B------:R0:W-:Y:S01]  /*5430*/  STL [R1+0x290], R0 ;  /* 0x0002900001007387 */ /* 0x0001e20000100800 */
[----:B------:R-:W-:Y:S01]  /*5440*/  @!P3 IMAD.IADD R18, R18, 0x1, -R25 ;  /* 0x000000011212b824 */ /* 0x000fe200078e0a19 */
[----:B------:R-:W-:Y:S01]  /*5450*/  ISETP.GT.U32.AND P3, PT, R25, R12, PT ;  /* 0x0000000c1900720c */ /* 0x000fe20003f64070 */
[----:B------:R-:W-:Y:S01]  /*5460*/  IMAD.HI.U32 R11, R23, R4, RZ ;  /* 0x00000004170b7227 */ /* 0x000fe200078e00ff */
[----:B------:R-:W-:-:S03]  /*5470*/  IABS R7, R10 ;  /* 0x0000000a00077213 */ /* 0x000fc60000000000 */
[----:B------:R-:W-:-:S04]  /*5480*/  IMAD.HI.U32 R5, R23, R13, RZ ;  /* 0x0000000d17057227 */ /* 0x000fc800078e00ff */
[----:B------:R-:W-:Y:S01]  /*5490*/  @!P6 IMAD.IADD R2, R2, 0x1, -R25 ;  /* 0x000000010202e824 */ /* 0x000fe200078e0a19 */
[----:B------:R-:W-:Y:S01]  /*54a0*/  ISETP.GT.U32.AND P6, PT, R25, R3, PT ;  /* 0x000000031900720c */ /* 0x000fe20003fc4070 */
[----:B------:R-:W-:Y:S01]  /*54b0*/  IMAD.MOV R6, RZ, RZ, -R11 ;  /* 0x000000ffff067224 */ /* 0x000fe200078e0a0b */
[C---:B------:R-:W-:Y:S01]  /*54c0*/  LOP3.LUT R11, R22.reuse, 0x13e, RZ, 0xfc, !PT ;  /* 0x0000013e160b7812 */ /* 0x040fe200078efcff */
[----:B------:R-:W-:Y:S02]  /*54d0*/  IMAD.MOV R5, RZ, RZ, -R5 ;  /* 0x000000ffff057224 */ /* 0x000fe400078e0a05 */
[----:B------:R-:W-:Y:S01]  /*54e0*/  @!P0 IMAD.IADD R17, R17, 0x1, -R25 ;  /* 0x0000000111118824 */ /* 0x000fe200078e0a19 */
[----:B------:R-:W-:Y:S01]  /*54f0*/  ISETP.GE.AND P0, PT, R9, RZ, PT ;  /* 0x000000ff0900720c */ /* 0x000fe20003f06270 */
[C---:B------:R-:W-:Y:S01]  /*5500*/  IMAD R4, R25.reuse, R6, R4 ;  /* 0x0000000619047224 */ /* 0x040fe200078e0204 */
[----:B------:R-:W-:Y:S01]  /*5510*/  LOP3.LUT R6, R22, 0x13c, RZ, 0xfc, !PT ;  /* 0x0000013c16067812 */ /* 0x000fe200078efcff */
[C---:B------:R-:W-:Y:S01]  /*5520*/  IMAD R13, R25.reuse, R5, R13 ;  /* 0x00000005190d7224 */ /* 0x040fe200078e020d */
[----:B------:R-:W-:Y:S01]  /*5530*/  IABS R5, R11 ;  /* 0x0000000b00057213 */ /* 0x000fe20000000000 */
[----:B------:R-:W-:Y:S01]  /*5540*/  @!P3 IMAD.IADD R12, R12, 0x1, -R25 ;  /* 0x000000010c0cb824 */ /* 0x000fe200078e0a19 */
[----:B------:R-:W-:Y:S01]  /*5550*/  ISETP.GT.U32.AND P3, PT, R25, R2, PT ;  /* 0x000000021900720c */ /* 0x000fe20003f64070 */
[----:B0-----:R-:W-:Y:S01]  /*5560*/  IMAD.MOV.U32 R0, RZ, RZ, R17 ;  /* 0x000000ffff007224 */ /* 0x001fe200078e0011 */
[----:B------:R-:W-:Y:S01]  /*5570*/  IABS R15, R6 ;  /* 0x00000006000f7213 */ /* 0x000fe20000000000 */
[----:B------:R-:W-:Y:S01]  /*5580*/  @!P6 IMAD.IADD R3, R3, 0x1, -R25 ;  /* 0x000000010303e824 */ /* 0x000fe200078e0a19 */
[----:B------:R-:W-:Y:S01]  /*5590*/  LOP3.LUT R9, R22, 0x13a, RZ, 0xfc, !PT ;  /* 0x0000013a16097812 */ /* 0x000fe200078efcff */
[----:B------:R-:W-:Y:S01]  /*55a0*/  @!P2 IMAD.MOV R0, RZ, RZ, -R0 ;  /* 0x000000ffff00a224 */ /* 0x000fe200078e0a00 */
[----:B------:R-:W-:Y:S01]  /*55b0*/  ISETP.GT.U32.AND P2, PT, R25, R12, PT ;  /* 0x0000000c1900720c */ /* 0x000fe20003f44070 */
[----:B------:R-:W-:Y:S01]  /*55c0*/  IMAD.HI.U32 R19, R23, R5, RZ ;  /* 0x0000000517137227 */ /* 0x000fe200078e00ff */
[----:B------:R-:W-:-:S02]  /*55d0*/  ISETP.GT.U32.AND P6, PT, R25, R3, PT ;  /* 0x000000031900720c */ /* 0x000fc40003fc4070 */
[----:B------:R0:W-:Y:S01]  /*55e0*/  STL [R1+0x280], R0 ;  /* 0x0002800001007387 */ /* 0x0001e20000100800 */
[----:B------:R-:W-:Y:S01]  /*55f0*/  IMAD.HI.U32 R17, R23, R15, RZ ;  /* 0x0000000f17117227 */ /* 0x000fe200078e00ff */
[----:B------:R-:W-:-:S03]  /*5600*/  IABS R16, R9 ;  /* 0x0000000900107213 */ /* 0x000fc60000000000 */
[----:B------:R-:W-:Y:S02]  /*5610*/  IMAD.MOV R19, RZ, RZ, -R19 ;  /* 0x000000ffff137224 */ /* 0x000fe400078e0a13 */
[----:B------:R-:W-:Y:S02]  /*5620*/  IMAD.MOV R17, RZ, RZ, -R17 ;  /* 0x000000ffff117224 */ /* 0x000fe400078e0a11 */
[C---:B------:R-:W-:Y:S02]  /*5630*/  IMAD R5, R25.reuse, R19, R5 ;  /* 0x0000001319057224 */ /* 0x040fe400078e0205 */
[----:B0-----:R-:W-:Y:S02]  /*5640*/  IMAD.MOV.U32 R0, RZ, RZ, R18 ;  /* 0x000000ffff007224 */ /* 0x001fe400078e0012 */
[----:B------:R-:W-:Y:S01]  /*5650*/  @!P3 IMAD.IADD R2, R2, 0x1, -R25 ;  /* 0x000000010202b824 */ /* 0x000fe200078e0a19 */
[C---:B------:R-:W-:Y:S01]  /*5660*/  ISETP.GT.U32.AND P3, PT, R25.reuse, R13, PT ;  /* 0x0000000d1900720c */ /* 0x040fe20003f64070 */
[----:B------:R-:W-:Y:S01]  /*5670*/  @!P1 IMAD.MOV R0, RZ, RZ, -R0 ;  /* 0x000000ffff009224 */ /* 0x000fe200078e0a00 */
[C---:B------:R-:W-:Y:S01]  /*5680*/  ISETP.GT.U32.AND P1, PT, R25.reuse, R4, PT ;  /* 0x000000041900720c */ /* 0x040fe20003f24070 */
[----:B------:R-:W-:-:S02]  /*5690*/  IMAD R15, R25, R17, R15 ;  /* 0x00000011190f7224 */ /* 0x000fc400078e020f */
[--C-:B------:R-:W-:Y:S01]  /*56a0*/  @!P2 IMAD.IADD R12, R12, 0x1, -R25.reuse ;  /* 0x000000010c0ca824 */ /* 0x100fe200078e0a19 */
[----:B------:R-:W-:Y:S01]  /*56b0*/  ISETP.GT.U32.AND P2, PT, R25, R5, PT ;  /* 0x000000051900720c */ /* 0x000fe20003f44070 */
[----:B------:R-:W-:Y:S01]  /*56c0*/  @!P6 IMAD.IADD R3, R3, 0x1, -R25 ;  /* 0x000000010303e824 */ /* 0x000fe200078e0a19 */
[----:B------:R-:W-:Y:S01]  /*56d0*/  ISETP.GT.U32.AND P6, PT, R25, R15, PT ;  /* 0x0000000f1900720c */ /* 0x000fe20003fc4070 */
[----:B------:R-:W-:Y:S01]  /*56e0*/  IMAD.MOV.U32 R20, RZ, RZ, R2 ;  /* 0x000000ffff147224 */ /* 0x000fe200078e0002 */
[----:B------:R0:W-:Y:S01]  /*56f0*/  STL [R1+0x27c], R0 ;  /* 0x00027c0001007387 */ /* 0x0001e20000100800 */
[----:B------:R-:W-:-:S04]  /*5700*/  IMAD.HI.U32 R19, R23, R7, RZ ;  /* 0x0000000717137227 */ /* 0x000fc800078e00ff */
[--C-:B------:R-:W-:Y:S01]  /*5710*/  @!P1 IMAD.IADD R4, R4, 0x1, -R25.reuse ;  /* 0x0000000104049824 */ /* 0x100fe200078e0a19 */
[----:B------:R-:W-:Y:S01]  /*5720*/  ISETP.GE.AND P1, PT, R14, RZ, PT ;  /* 0x000000ff0e00720c */ /* 0x000fe20003f26270 */
[--C-:B------:R-:W-:Y:S01]  /*5730*/  @!P3 IMAD.IADD R13, R13, 0x1, -R25.reuse ;  /* 0x000000010d0db824 */ /* 0x100fe200078e0a19 */
[----:B------:R-:W-:Y:S01]  /*5740*/  LOP3.LUT R14, R22, 0x136, RZ, 0xfc, !PT ;  /* 0x00000136160e7812 */ /* 0x000fe200078efcff */
[--C-:B------:R-:W-:Y:S01]  /*5750*/  @!P2 IMAD.IADD R5, R5, 0x1, -R25.reuse ;  /* 0x000000010505a824 */ /* 0x100fe200078e0a19 */
[C---:B------:R-:W-:Y:S01]  /*5760*/  ISETP.GT.U32.AND P2, PT, R25.reuse, R4, PT ;  /* 0x000000041900720c */ /* 0x040fe20003f44070 */
[----:B0-----:R-:W-:Y:S01]  /*5770*/  IMAD.MOV.U32 R0, RZ, RZ, R12 ;  /* 0x000000ffff007224 */ /* 0x001fe200078e000c */
[----:B------:R-:W-:Y:S01]  /*5780*/  ISETP.GE.AND P3, PT, R8, RZ, PT ;  /* 0x000000ff0800720c */ /* 0x000fe20003f66270 */
[----:B------:R-:W-:Y:S01]  /*5790*/  @!P4 IMAD.MOV R20, RZ, RZ, -R20 ;  /* 0x000000ffff14c224 */ /* 0x000fe200078e0a14 */
[----:B------:R-:W-:Y:S01]  /*57a0*/  ISETP.GT.U32.AND P4, PT, R25, R13, PT ;  /* 0x0000000d1900720c */ /* 0x000fe20003f84070 */
[----:B------:R-:W-:Y:S01]  /*57b0*/  @!P6 IMAD.IADD R15, R15, 0x1, -R25 ;  /* 0x000000010f0fe824 */ /* 0x000fe200078e0a19 */
[C---:B------:R-:W-:Y:S01]  /*57c0*/  ISETP.GT.U32.AND P6, PT, R25.reuse, R5, PT ;  /* 0x000000051900720c */ /* 0x040fe20003fc4070 */
[----:B------:R-:W-:Y:S01]  /*57d0*/  @!P5 IMAD.MOV R0, RZ, RZ, -R0 ;  /* 0x000000ffff00d224 */ /* 0x000fe200078e0a00 */
[----:B------:R-:W-:Y:S01]  /*57e0*/  STL [R1+0x26c], R20 ;  /* 0x00026c1401007387 */ /* 0x000fe20000100800 */
[----:B------:R-:W-:Y:S01]  /*57f0*/  IMAD.MOV R19, RZ, RZ, -R19 ;  /* 0x000000ffff137224 */ /* 0x000fe200078e0a13 */
[----:B------:R-:W-:Y:S01]  /*5800*/  ISETP.GT.U32.AND P5, PT, R25, R15, PT ;  /* 0x0000000f1900720c */ /* 0x000fe20003fa4070 */
[----:B------:R-:W-:Y:S01]  /*5810*/  IMAD.HI.U32 R18, R23, R16, RZ ;  /* 0x0000001017127227 */ /* 0x000fe200078e00ff */
[----:B------:R0:W-:Y:S01]  /*5820*/  STL [R1+0x268], R0 ;  /* 0x0002680001007387 */ /* 0x0001e20000100800 */
[----:B------:R-:W-:-:S02]  /*5830*/  LOP3.LUT R8, R22, 0x134, RZ, 0xfc, !PT ;  /* 0x0000013416087812 */ /* 0x000fc400078efcff */
[----:B------:R-:W-:Y:S01]  /*5840*/  IMAD R7, R25, R19, R7 ;  /* 0x0000001319077224 */ /* 0x000fe200078e0207 */
[----:B------:R-:W-:Y:S01]  /*5850*/  IABS R2, R14 ;  /* 0x0000000e00027213 */ /* 0x000fe20000000000 */
[----:B------:R-:W-:Y:S02]  /*5860*/  IMAD.MOV R18, RZ, RZ, -R18 ;  /* 0x000000ffff127224 */ /* 0x000fe400078e0a12 */
[--C-:B------:R-:W-:Y:S01]  /*5870*/  @!P2 IMAD.IADD R4, R4, 0x1, -R25.reuse ;  /* 0x000000010404a824 */ /* 0x100fe200078e0a19 */
[----:B------:R-:W-:Y:S01]  /*5880*/  ISETP.GE.AND P2, PT, R11, RZ, PT ;  /* 0x000000ff0b00720c */ /* 0x000fe20003f46270 */
[----:B------:R-:W-:Y:S01]  /*5890*/  @!P4 IMAD.IADD R13, R13, 0x1, -R25 ;  /* 0x000000010d0dc824 */ /* 0x000fe200078e0a19 */
[----:B------:R-:W-:Y:S01]  /*58a0*/  ISETP.GT.U32.AND P4, PT, R25, R7, PT ;  /* 0x000000071900720c */ /* 0x000fe20003f84070 */
[----:B0-----:R-:W-:Y:S01]  /*58b0*/  IMAD.MOV.U32 R0, RZ, RZ, R3 ;  /* 0x000000ffff007224 */ /* 0x001fe200078e0003 */
[----:B------:R-:W-:Y:S01]  /*58c0*/  IABS R3, R8 ;  /* 0x0000000800037213 */ /* 0x000fe20000000000 */
[----:B------:R-:W-:Y:S01]  /*58d0*/  @!P6 IMAD.IADD R5, R5, 0x1, -R25 ;  /* 0x000000010505e824 */ /* 0x000fe200078e0a19 */
[----:B------:R-:W-:Y:S01]  /*58e0*/  ISETP.GE.AND P6, PT, R6, RZ, PT ;  /* 0x000000ff0600720c */ /* 0x000fe20003fc6270 */
[----:B------:R-:W-:-:S02]  /*58f0*/  @!P0 IMAD.MOV R0, RZ, RZ, -R0 ;  /* 0x000000ffff008224 */ /* 0x000fc400078e0a00 */
[----:B------:R-:W-:-:S03]  /*5900*/  IMAD.HI.U32 R6, R23, R2, RZ ;  /* 0x0000000217067227 */ /* 0x000fc600078e00ff */
[----:B------:R0:W-:Y:S01]  /*5910*/  STL [R1+0x264], R0 ;  /* 0x0002640001007387 */ /* 0x0001e20000100800 */
[----:B------:R-:W-:Y:S02]  /*5920*/  IMAD R16, R25, R18, R16 ;  /* 0x0000001219107224 */ /* 0x000fe400078e0210 */
[----:B------:R-:W-:Y:S02]  /*5930*/  IMAD.MOV.U32 R12, RZ, RZ, R4 ;  /* 0x000000ffff0c7224 */ /* 0x000fe400078e0004 */
[----:B------:R-:W-:Y:S01]  /*5940*/  @!P5 IMAD.IADD R15, R15, 0x1, -R25 ;  /* 0x000000010f0fd824 */ /* 0x000fe200078e0a19 */
[----:B------:R-:W-:Y:S01]  /*5950*/  ISETP.GE.AND P5, PT, R9, RZ, PT ;  /* 0x000000ff0900720c */ /* 0x000fe20003fa6270 */
[----:B------:R-:W-:Y:S01]  /*5960*/  IMAD.HI.U32 R9, R23, R3, RZ ;  /* 0x0000000317097227 */ /* 0x000fe200078e00ff */
[----:B------:R-:W-:-:S03]  /*5970*/  ISETP.GT.U32.AND P0, PT, R25, R16, PT ;  /* 0x000000101900720c */ /* 0x000fc60003f04070 */
[----:B0-----:R-:W-:Y:S01]  /*5980*/  IMAD.MOV.U32 R0, RZ, RZ, R13 ;  /* 0x000000ffff007224 */ /* 0x001fe200078e000d */
[----:B------:R-:W-:Y:S01]  /*5990*/  LOP3.LUT R13, R22, 0x124, RZ, 0xfc, !PT ;  /* 0x00000124160d7812 */ /* 0x000fe200078efcff */
[----:B------:R-:W-:Y:S02]  /*59a0*/  IMAD.MOV R6, RZ, RZ, -R6 ;  /* 0x000000ffff067224 */ /* 0x000fe400078e0a06 */
[----:B------:R-:W-:Y:S02]  /*59b0*/  @!P1 IMAD.MOV R12, RZ, RZ, -R12 ;  /* 0x000000ffff0c9224 */ /* 0x000fe400078e0a0c */
[----:B------:R-:W-:Y:S01]  /*59c0*/  @!P3 IMAD.MOV R0, RZ, RZ, -R0 ;  /* 0x000000ffff00b224 */ /* 0x000fe200078e0a00 */
[----:B------:R-:W-:Y:S01]  /*59d0*/  ISETP.GE.AND P3, PT, R14, RZ, PT ;  /* 0x000000ff0e00720c */ /* 0x000fe20003f66270 */
[----:B------:R-:W-:Y:S01]  /*59e0*/  IMAD.MOV R4, RZ, RZ, -R9 ;  /* 0x000000ffff047224 */ /* 0x000fe200078e0a09 */
[----:B------:R-:W-:Y:S01]  /*59f0*/  STL [R1+0x260], R12 ;  /* 0x0002600c01007387 */ /* 0x000fe20000100800 */
[----:B------:R-:W-:Y:S01]  /*5a00*/  IMAD R6, R25, R6, R2 ;  /* 0x0000000619067224 */ /* 0x000fe200078e0202 */
[C---:B------:R-:W-:Y:S01]  /*5a10*/  LOP3.LUT R2, R22.reuse, 0x130, RZ, 0xfc, !PT ;  /* 0x0000013016027812 */ /* 0x040fe200078efcff */
[----:B------:R-:W-:Y:S01]  /*5a20*/  @!P4 IMAD.IADD R7, R7, 0x1, -R25 ;  /* 0x000000010707c824 */ /* 0x000fe200078e0a19 */
[----:B------:R0:W-:Y:S01]  /*5a30*/  STL [R1+0x25c], R0 ;  /* 0x00025c0001007387 */ /* 0x0001e20000100800 */
[C---:B------:R-:W-:Y:S01]  /*5a40*/  IMAD R3, R25.reuse, R4, R3 ;  /* 0x0000000419037224 */ /* 0x040fe200078e0203 */
[----:B------:R-:W-:Y:S01]  /*5a50*/  LOP3.LUT R4, R22, 0x132, RZ, 0xfc, !PT ;  /* 0x0000013216047812 */ /* 0x000fe200078efcff */
[----:B------:R-:W-:Y:S01]  /*5a60*/  @!P2 IMAD.MOV R5, RZ, RZ, -R5 ;  /* 0x000000ffff05a224 */ /* 0x000fe200078e0a05 */
[C---:B------:R-:W-:Y:S01]  /*5a70*/  ISETP.GT.U32.AND P2, PT, R25.reuse, R6, PT ;  /* 0x000000061900720c */ /* 0x040fe20003f44070 */
[----:B------:R-:W-:Y:S01]  /*5a80*/  @!P0 IMAD.IADD R16, R16, 0x1, -R25 ;  /* 0x0000000110108824 */ /* 0x000fe200078e0a19 */
[----:B------:R-:W-:-:S02]  /*5a90*/  ISETP.GT.U32.AND P4, PT, R25, R7, PT ;  /* 0x000000071900720c */ /* 0x000fc40003f84070 */
[----:B------:R1:W-:Y:S01]  /*5aa0*/  STL [R1+0x254], R5 ;  /* 0x0002540501007387 */ /* 0x0003e20000100800 */
[----:B------:R-:W-:Y:S01]  /*5ab0*/  IABS R11, R4 ;  /* 0x00000004000b7213 */ /* 0x000fe20000000000 */
[----:B0-----:R-:W-:Y:S01]  /*5ac0*/  IMAD.MOV.U32 R0, RZ, RZ, R15 ;  /* 0x000000ffff007224 */ /* 0x001fe200078e000f */
[C---:B------:R-:W-:Y:S02]  /*5ad0*/  ISETP.GT.U32.AND P1, PT, R25.reuse, R16, PT ;  /* 0x000000101900720c */ /* 0x040fe40003f24070 */
[----:B------:R-:W-:Y:S01]  /*5ae0*/  ISETP.GE.AND P0, PT, R10, RZ, PT ;  /* 0x000000ff0a00720c */ /* 0x000fe20003f06270 */
[----:B------:R-:W-:Y:S01]  /*5af0*/  @!P6 IMAD.MOV R0, RZ, RZ, -R0 ;  /* 0x000000ffff00e224 */ /* 0x000fe200078e0a00 */
[----:B------:R-:W-:Y:S02]  /*5b00*/  ISETP.GT.U32.AND P6, PT, R25, R3, PT ;  /* 0x000000031900720c */ /* 0x000fe40003fc4070 */
[--C-:B------:R-:W-:Y:S01]  /*5b10*/  @!P2 IMAD.IADD R6, R6, 0x1, -R25.reuse ;  /* 0x000000010606a824 */ /* 0x100fe200078e0a19 */
[----:B-1----:R-:W-:Y:S01]  /*5b20*/  IABS R5, R2 ;  /* 0x0000000200057213 */ /* 0x002fe20000000000 */
[----:B------:R-:W-:Y:S01]  /*5b30*/  @!P4 IMAD.IADD R7, R7, 0x1, -R25 ;  /* 0x000000010707c824 */ /* 0x000fe200078e0a19 */
[----:B------:R-:W-:Y:S01]  /*5b40*/  ISETP.GE.AND P4, PT, R4, RZ, PT ;  /* 0x000000ff0400720c */ /* 0x000fe20003f86270 */
[----:B------:R0:W-:Y:S01]  /*5b50*/  STL [R1+0x234], R0 ;  /* 0x0002340001007387 */ /* 0x0001e20000100800 */
[----:B------:R-:W-:Y:S01]  /*5b60*/  ISETP.GE.AND P2, PT, R2, RZ, PT ;  /* 0x000000ff0200720c */ /* 0x000fe20003f46270 */
[----:B------:R-:W-:Y:S01]  /*5b70*/  IMAD.MOV.U32 R4, RZ, RZ, R5 ;  /* 0x000000ffff047224 */ /* 0x000fe200078e0005 */
[C---:B------:R-:W-:Y:S01]  /*5b80*/  LOP3.LUT R10, R22.reuse, 0x12e, RZ, 0xfc, !PT ;  /* 0x0000012e160a7812 */ /* 0x040fe200078efcff */
[----:B------:R-:W-:Y:S01]  /*5b90*/  IMAD.HI.U32 R5, R23, R11, RZ ;  /* 0x0000000b17057227 */ /* 0x000fe200078e00ff */
[----:B------:R-:W-:-:S02]  /*5ba0*/  LOP3.LUT R9, R22, 0x12a, RZ, 0xfc, !PT ;  /* 0x0000012a16097812 */ /* 0x000fc400078efcff */
[----:B------:R-:W-:Y:S01]  /*5bb0*/  IABS R12, R13 ;  /* 0x0000000d000c7213 */ /* 0x000fe20000000000 */
[----:B------:R-:W-:Y:S01]  /*5bc0*/  @!P6 IMAD.IADD R3, R3, 0x1, -R25 ;  /* 0x000000010303e824 */ /* 0x000fe200078e0a19 */
[C---:B------:R-:W-:Y:S01]  /*5bd0*/  ISETP.GT.U32.AND P6, PT, R25.reuse, R6, PT ;  /* 0x000000061900720c */ /* 0x040fe20003fc4070 */
[----:B------:R-:W-:Y:S02]  /*5be0*/  IMAD.MOV R5, RZ, RZ, -R5 ;  /* 0x000000ffff057224 */ /* 0x000fe400078e0a05 */
[----:B------:R-:W-:Y:S01]  /*5bf0*/  @!P1 IMAD.IADD R16, R16, 0x1, -R25 ;  /* 0x0000000110109824 */ /* 0x000fe200078e0a19 */
[----:B------:R-:W-:Y:S01]  /*5c00*/  ISETP.GE.AND P1, PT, R8, RZ, PT ;  /* 0x000000ff0800720c */ /* 0x000fe20003f26270 */
[----:B------:R-:W-:Y:S02]  /*5c10*/  IMAD R11, R25, R5, R11 ;  /* 0x00000005190b7224 */ /* 0x000fe400078e020b */
[----:B0-----:R-:W-:Y:S01]  /*5c20*/  IMAD.MOV.U32 R0, RZ, RZ, R16 ;  /* 0x000000ffff007224 */ /* 0x001fe200078e0010 */
[----:B------:R-:W-:Y:S01]  /*5c30*/  LOP3.LUT R16, R22, 0x126, RZ, 0xfc, !PT ;  /* 0x0000012616107812 */ /* 0x000fe200078efcff */
[----:B------:R-:W-:-:S04]  /*5c40*/  IMAD.HI.U32 R2, R23, R4, RZ ;  /* 0x0000000417027227 */ /* 0x000fc800078e00ff */
[----:B------:R-:W-:Y:S01]  /*5c50*/  @!P6 IMAD.IADD R6, R6, 0x1, -R25 ;  /* 0x000000010606e824 */ /* 0x000fe200078e0a19 */
[C---:B------:R-:W-:Y:S01]  /*5c60*/  ISETP.GT.U32.AND P6, PT, R25.reuse, R11, PT ;  /* 0x0000000b1900720c */ /* 0x040fe20003fc4070 */
[----:B------:R-:W-:Y:S01]  /*5c70*/  @!P5 IMAD.MOV R0, RZ, RZ, -R0 ;  /* 0x000000ffff00d224 */ /* 0x000fe200078e0a00 */
[C---:B------:R-:W-:Y:S01]  /*5c80*/  ISETP.GT.U32.AND P5, PT, R25.reuse, R3, PT ;  /* 0x000000031900720c */ /* 0x040fe20003fa4070 */
[----:B------:R-:W-:Y:S02]  /*5c90*/  IMAD.MOV R2, RZ, RZ, -R2 ;  /* 0x000000ffff027224 */ /* 0x000fe400078e0a02 */
[----:B------:R-:W-:Y:S01]  /*5ca0*/  IMAD.MOV.U32 R8, RZ, RZ, R6 ;  /* 0x000000ffff087224 */ /* 0x000fe200078e0006 */
[----:B------:R0:W-:Y:S01]  /*5cb0*/  STL [R1+0x238], R0 ;  /* 0x0002380001007387 */ /* 0x0001e20000100800 */
[----:B------:R-:W-:Y:S01]  /*5cc0*/  IMAD R4, R25, R2, R4 ;  /* 0x0000000219047224 */ /* 0x000fe200078e0204 */
[----:B------:R-:W-:Y:S01]  /*5cd0*/  LOP3.LUT R2, R22, 0x128, RZ, 0xfc, !PT ;  /* 0x0000012816027812 */ /* 0x000fe200078efcff */
[----:B------:R-:W-:-:S03]  /*5ce0*/  @!P3 IMAD.MOV R8, RZ, RZ, -R8 ;  /* 0x000000ffff08b224 */ /* 0x000fc600078e0a08 */
[----:B------:R-:W-:Y:S01]  /*5cf0*/  ISETP.GT.U32.AND P3, PT, R25, R4, PT ;  /* 0x000000041900720c */ /* 0x000fe20003f64070 */
[--C-:B------:R-:W-:Y:S02]  /*5d00*/  @!P6 IMAD.IADD R11, R11, 0x1, -R25.reuse ;  /* 0x000000010b0be824 */ /* 0x100fe400078e0a19 */
[----:B------:R-:W-:Y:S02]  /*5d10*/  @!P5 IMAD.IADD R3, R3, 0x1, -R25 ;  /* 0x000000010303d824 */ /* 0x000fe400078e0a19 */
[----:B0-----:R-:W-:Y:S01]  /*5d20*/  IMAD.MOV.U32 R0, RZ, RZ, R7 ;  /* 0x000000ffff007224 */ /* 0x001fe200078e0007 */
[----:B------:R-:W-:Y:S02]  /*5d30*/  ISETP.GT.U32.AND P6, PT, R25, R11, PT ;  /* 0x0000000b1900720c */ /* 0x000fe40003fc4070 */
[----:B------:R-:W-:Y:S01]  /*5d40*/  LOP3.LUT R7, R22, 0x12c, RZ, 0xfc, !PT ;  /* 0x0000012c16077812 */ /* 0x000fe200078efcff */
[----:B------:R-:W-:Y:S01]  /*5d50*/  @!P0 IMAD.MOV R0, RZ, RZ, -R0 ;  /* 0x000000ffff008224 */ /* 0x000fe200078e0a00 */
[----:B------:R-:W-:-:S02]  /*5d60*/  ISETP.GE.AND P0, PT, R10, RZ, PT ;  /* 0x000000ff0a00720c */ /* 0x000fc40003f06270 */
[----:B------:R-:W-:Y:S01]  /*5d70*/  IABS R10, R10 ;  /* 0x0000000a000a7213 */ /* 0x000fe20000000000 */
[----:B------:R-:W-:Y:S01]  /*5d80*/  @!P3 IMAD.IADD R4, R4, 0x1, -R25 ;  /* 0x000000010404b824 */ /* 0x000fe200078e0a19 */
[----:B------:R0:W-:Y:S01]  /*5d90*/  STL [R1+0x23c], R0 ;  /* 0x00023c0001007387 */ /* 0x0001e20000100800 */
[----:B------:R-:W-:Y:S02]  /*5da0*/  ISETP.GE.AND P5, PT, R7, RZ, PT ;  /* 0x000000ff0700720c */ /* 0x000fe40003fa6270 */
[----:B------:R-:W-:Y:S01]  /*5db0*/  IMAD.HI.U32 R5, R23, R10, RZ ;  /* 0x0000000a17057227 */ /* 0x000fe200078e00ff */
[----:B------:R1:W-:Y:S01]  /*5dc0*/  STL [R1+0x240], R8 ;  /* 0x0002400801007387 */ /* 0x0003e20000100800 */
[----:B------:R-:W-:Y:S02]  /*5dd0*/  IABS R7, R7 ;  /* 0x0000000700077213 */ /* 0x000fe40000000000 */
[----:B------:R-:W-:Y:S01]  /*5de0*/  IMAD.MOV R5, RZ, RZ, -R5 ;  /* 0x000000ffff057224 */ /* 0x000fe200078e0a05 */
[----:B------:R-:W-:Y:S01]  /*5df0*/  ISETP.GT.U32.AND P3, PT, R25, R4, PT ;  /* 0x000000041900720c */ /* 0x000fe20003f64070 */
[----:B------:R-:W-:-:S02]  /*5e00*/  @!P6 IMAD.IADD R11, R11, 0x1, -R25 ;  /* 0x000000010b0be824 */ /* 0x000fc400078e0a19 */
[----:B0-----:R-:W-:Y:S02]  /*5e10*/  IMAD.MOV.U32 R0, RZ, RZ, R3 ;  /* 0x000000ffff007224 */ /* 0x001fe400078e0003 */
[----:B------:R-:W-:Y:S01]  /*5e20*/  IMAD R10, R25, R5, R10 ;  /* 0x00000005190a7224 */ /* 0x000fe200078e020a */
[----:B-1----:R-:W-:Y:S01]  /*5e30*/  IABS R8, R2 ;  /* 0x0000000200087213 */ /* 0x002fe20000000000 */
[----:B------:R-:W-:Y:S01]  /*5e40*/  @!P1 IMAD.MOV R0, RZ, RZ, -R0 ;  /* 0x000000ffff009224 */ /* 0x000fe200078e0a00 */
[----:B------:R-:W-:Y:S01]  /*5e50*/  ISETP.GE.AND P1, PT, R9, RZ, PT ;  /* 0x000000ff0900720c */ /* 0x000fe20003f26270 */
[----:B------:R-:W-:Y:S01]  /*5e60*/  IMAD.HI.U32 R3, R23, R7, RZ ;  /* 0x0000000717037227 */ /* 0x000fe200078e00ff */
[----:B------:R-:W-:Y:S02]  /*5e70*/  IABS R9, R9 ;  /* 0x0000000900097213 */ /* 0x000fe40000000000 */
[----:B------:R-:W-:Y:S01]  /*5e80*/  ISETP.GT.U32.AND P6, PT, R25, R10, PT ;  /* 0x0000000a1900720c */ /* 0x000fe20003fc4070 */
[C---:B------:R-:W-:Y:S01]  /*5e90*/  IMAD.HI.U32 R6, R23.reuse, R8, RZ ;  /* 0x0000000817067227 */ /* 0x040fe200078e00ff */
[----:B------:R0:W-:Y:S03]  /*5ea0*/  STL [R1+0x250], R0 ;  /* 0x0002500001007387 */ /* 0x0001e60000100800 */
[----:B------:R-:W-:-:S04]  /*5eb0*/  IMAD.HI.U32 R5, R23, R9, RZ ;  /* 0x0000000917057227 */ /* 0x000fc800078e00ff */
[----:B------:R-:W-:Y:S02]  /*5ec0*/  IMAD.MOV R5, RZ, RZ, -R5 ;  /* 0x000000ffff057224 */ /* 0x000fe400078e0a05 */
[----:B------:R-:W-:Y:S02]  /*5ed0*/  IMAD.MOV R3, RZ, RZ, -R3 ;  /* 0x000000ffff037224 */ /* 0x000fe400078e0a03 */
[----:B------:R-:W-:Y:S02]  /*5ee0*/  IMAD.MOV R6, RZ, RZ, -R6 ;  /* 0x000000ffff067224 */ /* 0x000fe400078e0a06 */
[C---:B------:R-:W-:Y:S02]  /*5ef0*/  IMAD R9, R25.reuse, R5, R9 ;  /* 0x0000000519097224 */ /* 0x040fe400078e0209 */
[----:B------:R-:W-:Y:S01]  /*5f00*/  IMAD R7, R25, R3, R7 ;  /* 0x0000000319077224 */ /* 0x000fe200078e0207 */
[----:B------:R-:W-:Y:S01]  /*5f10*/  IABS R3, R16 ;  /* 0x0000001000037213 */ /* 0x000fe20000000000 */
[----:B0-----:R-:W-:-:S02]  /*5f20*/  IMAD.MOV.U32 R0, RZ, RZ, R11 ;  /* 0x000000ffff007224 */ /* 0x001fc400078e000b */
[C---:B------:R-:W-:Y:S01]  /*5f30*/  IMAD R8, R25.reuse, R6, R8 ;  /* 0x0000000619087224 */ /* 0x040fe200078e0208 */
[----:B------:R-:W-:Y:S01]  /*5f40*/  LOP3.LUT R6, R22, 0x122, RZ, 0xfc, !PT ;  /* 0x0000012216067812 */ /* 0x000fe200078efcff */
[--C-:B------:R-:W-:Y:S01]  /*5f50*/  @!P3 IMAD.IADD R4, R4, 0x1, -R25.reuse ;  /* 0x000000010404b824 */ /* 0x100fe200078e0a19 */
[C---:B------:R-:W-:Y:S01]  /*5f60*/  ISETP.GT.U32.AND P3, PT, R25.reuse, R9, PT ;  /* 0x000000091900720c */ /* 0x040fe20003f64070 */
[----:B------:R-:W-:Y:S01]  /*5f70*/  @!P4 IMAD.MOV R0, RZ, RZ, -R0 ;  /* 0x000000ffff00c224 */ /* 0x000fe200078e0a00 */
[C---:B------:R-:W-:Y:S01]  /*5f80*/  ISETP.GT.U32.AND P4, PT, R25.reuse, R7, PT ;  /* 0x000000071900720c */ /* 0x040fe20003f84070 */
[----:B------:R-:W-:Y:S01]  /*5f90*/  @!P6 IMAD.IADD R10, R10, 0x1, -R25 ;  /* 0x000000010a0ae824 */ /* 0x000fe200078e0a19 */
[----:B------:R-:W-:Y:S01]  /*5fa0*/  ISETP.GT.U32.AND P6, PT, R25, R8, PT ;  /* 0x000000081900720c */ /* 0x000fe20003fc4070 */
[----:B------:R-:W-:Y:S01]  /*5fb0*/  IMAD.HI.U32 R5, R23, R3, RZ ;  /* 0x0000000317057227 */ /* 0x000fe200078e00ff */
[----:B------:R0:W-:Y:S01]  /*5fc0*/  STL [R1+0x24c], R0 ;  /* 0x00024c0001007387 */ /* 0x0001e20000100800 */
[----:B------:R-:W-:-:S02]  /*5fd0*/  IABS R15, R6 ;  /* 0x00000006000f7213 */ /* 0x000fc40000000000 */
[----:B------:R-:W-:-:S03]  /*5fe0*/  IMAD.MOV R5, RZ, RZ, -R5 ;  /* 0x000000ffff057224 */ /* 0x000fc600078e0a05 */
[----:B------:R-:W-:-:S04]  /*5ff0*/  IMAD.HI.U32 R11, R23, R15, RZ ;  /* 0x0000000f170b7227 */ /* 0x000fc800078e00ff */
[--C-:B------:R-:W-:Y:S02]  /*6000*/  @!P3 IMAD.IADD R9, R9, 0x1, -R25.reuse ;  /* 0x000000010909b824 */ /* 0x100fe400078e0a19 */
[--C-:B------:R-:W-:Y:S01]  /*6010*/  @!P4 IMAD.IADD R7, R7, 0x1, -R25.reuse ;  /* 0x000000010707c824 */ /* 0x100fe200078e0a19 */
[C---:B------:R-:W-:Y:S01]  /*6020*/  ISETP.GT.U32.AND P4, PT, R25.reuse, R10, PT ;  /* 0x0000000a1900720c */ /* 0x040fe20003f84070 */
[----:B------:R-:W-:Y:S01]  /*6030*/  @!P6 IMAD.IADD R8, R8, 0x1, -R25 ;  /* 0x000000010808e824 */ /* 0x000fe200078e0a19 */
[C---:B------:R-:W-:Y:S01]  /*6040*/  ISETP.GT.U32.AND P6, PT, R25.reuse, R9, PT ;  /* 0x000000091900720c */ /* 0x040fe20003fc4070 */
[----:B0-----:R-:W-:Y:S01]  /*6050*/  IMAD.MOV.U32 R0, RZ, RZ, R4 ;  /* 0x000000ffff007224 */ /* 0x001fe200078e0004 */
[----:B------:R-:W-:Y:S01]  /*6060*/  ISETP.GT.U32.AND P3, PT, R25, R7, PT ;  /* 0x000000071900720c */ /* 0x000fe20003f64070 */
[----:B------:R-:W-:-:S04]  /*6070*/  IMAD.HI.U32 R4, R23, R12, RZ ;  /* 0x0000000c17047227 */ /* 0x000fc800078e00ff */
[----:B------:R-:W-:Y:S02]  /*6080*/  IMAD.MOV R4, RZ, RZ, -R4 ;  /* 0x000000ffff047224 */ /* 0x000fe400078e0a04 */
[----:B------:R-:W-:Y:S01]  /*6090*/  @!P2 IMAD.MOV R0, RZ, RZ, -R0 ;  /* 0x000000ffff00a224 */ /* 0x000fe200078e0a00 */
[C---:B------:R-:W-:Y:S01]  /*60a0*/  ISETP.GT.U32.AND P2, PT, R25.reuse, R8, PT ;  /* 0x000000081900720c */ /* 0x040fe20003f44070 */
[C---:B------:R-:W-:Y:S01]  /*60b0*/  IMAD R3, R25.reuse, R5, R3 ;  /* 0x0000000519037224 */ /* 0x040fe200078e0203 */
[C---:B------:R-:W-:Y:S01]  /*60c0*/  LOP3.LUT R5, R22.reuse, 0x120, RZ, 0xfc, !PT ;  /* 0x0000012016057812 */ /* 0x040fe200078efcff */
[C---:B------:R-:W-:Y:S01]  /*60d0*/  IMAD R12, R25.reuse, R4, R12 ;  /* 0x00000004190c7224 */ /* 0x040fe200078e020c */
[----:B------:R-:W-:Y:S01]  /*60e0*/  LOP3.LUT R4, R22, 0x11e, RZ, 0xfc, !PT ;  /* 0x0000011e16047812 */ /* 0x000fe200078efcff */
[--C-:B------:R-:W-:Y:S01]  /*60f0*/  @!P4 IMAD.IADD R10, R10, 0x1, -R25.reuse ;  /* 0x000000010a0ac824 */ /* 0x100fe200078e0a19 */
[----:B------:R-:W-:Y:S01]  /*6100*/  ISETP.GT.U32.AND P4, PT, R25, R3, PT ;  /* 0x000000031900720c */ /* 0x000fe20003f84070 */
[--C-:B------:R-:W-:Y:S01]  /*6110*/  @!P6 IMAD.IADD R9, R9, 0x1, -R25.reuse ;  /* 0x000000010909e824 */ /* 0x100fe200078e0a19 */
[----:B------:R-:W-:Y:S01]  /*6120*/  ISETP.GT.U32.AND P6, PT, R25, R12, PT ;  /* 0x0000000c1900720c */ /* 0x000fe20003fc4070 */
[--C-:B------:R-:W-:Y:S01]  /*6130*/  @!P3 IMAD.IADD R7, R7, 0x1, -R25.reuse ;  /* 0x000000010707b824 */ /* 0x100fe200078e0a19 */
[----:B------:R0:W-:Y:S01]  /*6140*/  STL [R1+0x244], R0 ;  /* 0x0002440001007387 */ /* 0x0001e20000100800 */
[----:B------:R-:W-:Y:S01]  /*6150*/  IMAD.MOV.U32 R17, RZ, RZ, R10 ;  /* 0x000000ffff117224 */ /* 0x000fe200078e000a */
[----:B------:R-:W-:Y:S01]  /*6160*/  ISETP.GE.AND P3, PT, R2, RZ, PT ;  /* 0x000000ff0200720c */ /* 0x000fe20003f66270 */
[----:B------:R-:W-:Y:S01]  /*6170*/  @!P2 IMAD.IADD R8, R8, 0x1, -R25 ;  /* 0x000000010808a824 */ /* 0x000fe200078e0a19 */
[----:B------:R-:W-:Y:S01]  /*6180*/  ISETP.GE.AND P2, PT, R16, RZ, PT ;  /* 0x000000ff1000720c */ /* 0x000fe20003f46270 */
[----:B------:R-:W-:Y:S01]  /*6190*/  IMAD.MOV R11, RZ, RZ, -R11 ;  /* 0x000000ffff0b7224 */ /* 0x000fe200078e0a0b */
[----:B------:R-:W-:Y:S01]  /*61a0*/  IABS R16, R4 ;  /* 0x0000000400107213 */ /* 0x000fe20000000000 */
[----:B------:R-:W-:Y:S01]  /*61b0*/  @!P0 IMAD.MOV R17, RZ, RZ, -R17 ;  /* 0x000000ffff118224 */ /* 0x000fe200078e0a11 */
[----:B------:R-:W-:Y:S01]  /*61c0*/  IABS R14, R5 ;  /* 0x00000005000e7213 */ /* 0x000fe20000000000 */
[--C-:B------:R-:W-:Y:S01]  /*61d0*/  @!P4 IMAD.IADD R3, R3, 0x1, -R25.reuse ;  /* 0x000000010303c824 */ /* 0x100fe200078e0a19 */
[----:B------:R-:W-:Y:S01]  /*61e0*/  ISETP.GE.AND P4, PT, R13, RZ, PT ;  /* 0x000000ff0d00720c */ /* 0x000fe20003f86270 */
[----:B------:R-:W-:Y:S01]  /*61f0*/  @!P6 IMAD.IADD R12, R12, 0x1, -R25 ;  /* 0x000000010c0ce824 */ /* 0x000fe200078e0a19 */
[----:B------:R-:W-:Y:S01]  /*6200*/  STL [R1+0x218], R17 ;  /* 0x0002181101007387 */ /* 0x000fe20000100800 */
[----:B0-----:R-:W-:Y:S01]  /*6210*/  IMAD.MOV.U32 R0, RZ, RZ, R7 ;  /* 0x000000ffff007224 */ /* 0x001fe200078e0007 */
[----:B------:R-:W-:Y:S01]  /*6220*/  ISETP.GT.U32.AND P0, PT, R25, R3, PT ;  /* 0x000000031900720c */ /* 0x000fe20003f04070 */
[----:B------:R-:W-:-:S02]  /*6230*/  IMAD.MOV.U32 R13, RZ, RZ, R16 ;  /* 0x000000ffff0d7224 */ /* 0x000fc400078e0010 */
[----:B------:R-:W-:Y:S01]  /*6240*/  @!P5 IMAD.MOV R0, RZ, RZ, -R0 ;  /* 0x000000ffff00d224 */ /* 0x000fe200078e0a00 */
[----:B------:R-:W-:Y:S01]  /*6250*/  ISETP.GT.U32.AND P5, PT, R25, R12, PT ;  /* 0x0000000c1900720c */ /* 0x000fe20003fa4070 */
[----:B------:R-:W-:-:S03]  /*6260*/  IMAD.HI.U32 R10, R23, R13, RZ ;  /* 0x0000000d170a7227 */ /* 0x000fc600078e00ff */
[----:B------:R0:W-:Y:S01]  /*6270*/  STL [R1+0x220], R0 ;  /* 0x0002200001007387 */ /* 0x0001e20000100800 */
[----:B------:R-:W-:Y:S02]  /*6280*/  IMAD.MOV R7, RZ, RZ, -R10 ;  /* 0x000000ffff077224 */ /* 0x000fe400078e0a0a */
[C---:B------:R-:W-:Y:S02]  /*6290*/  IMAD R15, R25.reuse, R11, R15 ;  /* 0x0000000b190f7224 */ /* 0x040fe400078e020f */
[----:B------:R-:W-:Y:S02]  /*62a0*/  IMAD R13, R25, R7, R13 ;  /* 0x00000007190d7224 */ /* 0x000fe400078e020d */
[----:B------:R-:W-:Y:S01]  /*62b0*/  IMAD.HI.U32 R2, R23, R14, RZ ;  /* 0x0000000e17027227 */ /* 0x000fe200078e00ff */
[----:B------:R-:W-:-:S03]  /*62c0*/  ISETP.GT.U32.AND P6, PT, R25, R15, PT ;  /* 0x0000000f1900720c */ /* 0x000fc60003fc4070 */
[--C-:B------:R-:W-:Y:S01]  /*62d0*/  @!P5 IMAD.IADD R12, R12, 0x1, -R25.reuse ;  /* 0x000000010c0cd824 */ /* 0x100fe200078e0a19 */
[----:B------:R-:W-:Y:S01]  /*62e0*/  ISETP.GT.U32.AND P5, PT, R25, R13, PT ;  /* 0x0000000d1900720c */ /* 0x000fe20003fa4070 */
[----:B0-----:R-:W-:Y:S01]  /*62f0*/  IMAD.MOV.U32 R0, RZ, RZ, R8 ;  /* 0x000000ffff007224 */ /* 0x001fe200078e0008 */
[C---:B------:R-:W-:Y:S01]  /*6300*/  LOP3.LUT R8, R22.reuse, 0x118, RZ, 0xfc, !PT ;  /* 0x0000011816087812 */ /* 0x040fe200078efcff */
[----:B------:R-:W-:Y:S01]  /*6310*/  @!P0 IMAD.IADD R3, R3, 0x1, -R25 ;  /* 0x0000000103038824 */ /* 0x000fe200078e0a19 */
[----:B------:R-:W-:Y:S01]  /*6320*/  ISETP.GE.AND P0, PT, R5, RZ, PT ;  /* 0x000000ff0500720c */ /* 0x000fe20003f06270 */
[----:B------:R-:W-:Y:S01]  /*6330*/  IMAD.MOV R2, RZ, RZ, -R2 ;  /* 0x000000ffff027224 */ /* 0x000fe200078e0a02 */
[----:B------:R-:W-:Y:S01]  /*6340*/  LOP3.LUT R5, R22, 0x11a, RZ, 0xfc, !PT ;  /* 0x0000011a16057812 */ /* 0x000fe200078efcff */
[----:B------:R-:W-:Y:S01]  /*6350*/  @!P1 IMAD.MOV R9, RZ, RZ, -R9 ;  /* 0x000000ffff099224 */ /* 0x000fe200078e0a09 */
[----:B------:R-:W-:Y:S01]  /*6360*/  ISETP.GE.AND P1, PT, R6, RZ, PT ;  /* 0x000000ff0600720c */ /* 0x000fe20003f26270 */
[----:B------:R-:W-:Y:S01]  /*6370*/  @!P3 IMAD.MOV R0, RZ, RZ, -R0 ;  /* 0x000000ffff00b224 */ /* 0x000fe200078e0a00 */
[----:B------:R-:W-:Y:S01]  /*6380*/  IABS R11, R8 ;  /* 0x00000008000b7213 */ /* 0x000fe20000000000 */
[--C-:B------:R-:W-:Y:S01]  /*6390*/  @!P6 IMAD.IADD R15, R15, 0x1, -R25.reuse ;  /* 0x000000010f0fe824 */ /* 0x100fe200078e0a19 */
[----:B------:R-:W-:Y:S01]  /*63a0*/  ISETP.GE.AND P6, PT, R4, RZ, PT ;  /* 0x000000ff0400720c */ /* 0x000fe20003fc6270 */
[----:B------:R-:W-:Y:S01]  /*63b0*/  @!P5 IMAD.IADD R13, R13, 0x1, -R25 ;  /* 0x000000010d0dd824 */ /* 0x000fe200078e0a19 */
[----:B------:R-:W-:Y:S01]  /*63c0*/  IABS R4, R5 ;  /* 0x0000000500047213 */ /* 0x000fe20000000000 */
[C---:B------:R-:W-:Y:S01]  /*63d0*/  IMAD R14, R25.reuse, R2, R14 ;  /* 0x00000002190e7224 */ /* 0x040fe200078e020e */
[----:B------:R-:W-:Y:S01]  /*63e0*/  LOP3.LUT R2, R22, 0x11c, RZ, 0xfc, !PT ;  /* 0x0000011c16027812 */ /* 0x000fe200078efcff */
[----:B------:R-:W-:Y:S01]  /*63f0*/  STL [R1+0x228], R9 ;  /* 0x0002280901007387 */ /* 0x000fe20000100800 */
[----:B------:R-:W-:Y:S01]  /*6400*/  ISETP.GT.U32.AND P5, PT, R25, R13, PT ;  /* 0x0000000d1900720c */ /* 0x000fe20003fa4070 */
[----:B------:R-:W-:Y:S01]  /*6410*/  IMAD.HI.U32 R6, R23, R4, RZ ;  /* 0x0000000417067227 */ /* 0x000fe200078e00ff */
[----:B------:R-:W-:Y:S01]  /*6420*/  IABS R10, R2 ;  /* 0x00000002000a7213 */ /* 0x000fe20000000000 */
[----:B------:R0:W-:Y:S01]  /*6430*/  STL [R1+0x22c], R0 ;  /* 0x00022c0001007387 */ /* 0x0001e20000100800 */
[----:B------:R-:W-:Y:S01]  /*6440*/  ISETP.GT.U32.AND P3, PT, R25, R14, PT ;  /* 0x0000000e1900720c */ /* 0x000fe20003f64070 */
[----:B------:R-:W-:-:S02]  /*6450*/  IMAD.MOV R6, RZ, RZ, -R6 ;  /* 0x000000ffff067224 */ /* 0x000fc400078e0a06 */
[----:B------:R-:W-:-:S04]  /*6460*/  IMAD.HI.U32 R7, R23, R10, RZ ;  /* 0x0000000a17077227 */ /* 0x000fc800078e00ff */
[C---:B------:R-:W-:Y:S01]  /*6470*/  IMAD R4, R25.reuse, R6, R4 ;  /* 0x0000000619047224 */ /* 0x040fe200078e0204 */
[C---:B------:R-:W-:Y:S01]  /*6480*/  LOP3.LUT R6, R22.reuse, 0x114, RZ, 0xfc, !PT ;  /* 0x0000011416067812 */ /* 0x040fe200078efcff */
[----:B0-----:R-:W-:Y:S01]  /*6490*/  IMAD.MOV.U32 R0, RZ, RZ, R3 ;  /* 0x000000ffff007224 */ /* 0x001fe200078e0003 */
[----:B------:R-:W-:Y:S01]  /*64a0*/  LOP3.LUT R3, R22, 0x116, RZ, 0xfc, !PT ;  /* 0x0000011616037812 */ /* 0x000fe200078efcff */
[----:B------:R-:W-:Y:S01]  /*64b0*/  IMAD.MOV R7, RZ, RZ, -R7 ;  /* 0x000000ffff077224 */ /* 0x000fe200078e0a07 */
[----:B------:R-:W-:Y:S01]  /*64c0*/  IABS R9, R6 ;  /* 0x0000000600097213 */ /* 0x000fe20000000000 */
[----:B------:R-:W-:Y:S01]  /*64d0*/  @!P2 IMAD.MOV R0, RZ, RZ, -R0 ;  /* 0x000000ffff00a224 */ /* 0x000fe200078e0a00 */
[----:B------:R-:W-:Y:S01]  /*64e0*/  ISETP.GT.U32.AND P2, PT, R25, R15, PT ;  /* 0x0000000f1900720c */ /* 0x000fe20003f44070 */
[--C-:B------:R-:W-:Y:S01]  /*64f0*/  @!P5 IMAD.IADD R13, R13, 0x1, -R25.reuse ;  /* 0x000000010d0dd824 */ /* 0x100fe200078e0a19 */
[C---:B------:R-:W-:Y:S01]  /*6500*/  ISETP.GT.U32.AND P5, PT, R25.reuse, R4, PT ;  /* 0x000000041900720c */ /* 0x040fe20003fa4070 */
[----:B------:R-:W-:Y:S01]  /*6510*/  IMAD R10, R25, R7, R10 ;  /* 0x00000007190a7224 */ /* 0x000fe200078e020a */
[----:B------:R0:W-:Y:S01]  /*6520*/  STL [R1+0x230], R0 ;  /* 0x0002300001007387 */ /* 0x0001e20000100800 */
[----:B------:R-:W-:Y:S01]  /*6530*/  @!P3 IMAD.IADD R14, R14, 0x1, -R25 ;  /* 0x000000010e0eb824 */ /* 0x000fe200078e0a19 */
[----:B------:R-:W-:Y:S01]  /*6540*/  IABS R7, R3 ;  /* 0x0000000300077213 */ /* 0x000fe20000000000 */
[----:B------:R-:W-:-:S02]  /*6550*/  IMAD.MOV.U32 R17, RZ, RZ, R12 ;  /* 0x000000ffff117224 */ /* 0x000fc400078e000c */
[----:B------:R-:W-:Y:S01]  /*6560*/  IMAD.HI.U32 R12, R23, R9, RZ ;  /* 0x00000009170c7227 */ /* 0x000fe200078e00ff */
[----:B------:R-:W-:-:S03]  /*6570*/  ISETP.GT.U32.AND P3, PT, R25, R14, PT ;  /* 0x0000000e1900720c */ /* 0x000fc60003f64070 */
[--C-:B------:R-:W-:Y:S01]  /*6580*/  @!P2 IMAD.IADD R15, R15, 0x1, -R25.reuse ;  /* 0x000000010f0fa824 */ /* 0x100fe200078e0a19 */
[----:B------:R-:W-:Y:S01]  /*6590*/  ISETP.GT.U32.AND P2, PT, R25, R10, PT ;  /* 0x0000000a1900720c */ /* 0x000fe20003f44070 */
[----:B------:R-:W-:Y:S02]  /*65a0*/  @!P5 IMAD.IADD R4, R4, 0x1, -R25 ;  /* 0x000000010404d824 */ /* 0x000fe400078e0a19 */
[----:B0-----:R-:W-:Y:S02]  /*65b0*/  IMAD.MOV.U32 R0, RZ, RZ, R15 ;  /* 0x000000ffff007224 */ /* 0x001fe400078e000f */
[----:B------:R-:W-:-:S04]  /*65c0*/  IMAD.HI.U32 R16, R23, R11, RZ ;  /* 0x0000000b17107227 */ /* 0x000fc800078e00ff */
[----:B------:R-:W-:Y:S01]  /*65d0*/  @!P1 IMAD.MOV R0, RZ, RZ, -R0 ;  /* 0x000000ffff009224 */ /* 0x000fe200078e0a00 */
[----:B------:R-:W-:Y:S01]  /*65e0*/  ISETP.GT.U32.AND P1, PT, R25, R4, PT ;  /* 0x000000041900720c */ /* 0x000fe20003f24070 */
[--C-:B------:R-:W-:Y:S01]  /*65f0*/  @!P3 IMAD.IADD R14, R14, 0x1, -R25.reuse ;  /* 0x000000010e0eb824 */ /* 0x100fe200078e0a19 */
[----:B------:R-:W-:Y:S01]  /*6600*/  ISETP.GE.AND P3, PT, R2, RZ, PT ;  /* 0x000000ff0200720c */ /* 0x000fe20003f66270 */
[----:B------:R-:W-:Y:S01]  /*6610*/  @!P2 IMAD.IADD R10, R10, 0x1, -R25 ;  /* 0x000000010a0aa824 */ /* 0x000fe200078e0a19 */
[----:B------:R-:W-:Y:S01]  /*6620*/  ISETP.GE.AND P2, PT, R5, RZ, PT ;  /* 0x000000ff0500720c */ /* 0x000fe20003f46270 */
[----:B------:R-:W-:Y:S01]  /*6630*/  @!P4 IMAD.MOV R17, RZ, RZ, -R17 ;  /* 0x000000ffff11c224 */ /* 0x000fe200078e0a11 */
[----:B------:R-:W-:Y:S01]  /*6640*/  LOP3.LUT R5, R22, 0x112, RZ, 0xfc, !PT ;  /* 0x0000011216057812 */ /* 0x000fe200078efcff */
[----:B------:R-:W-:Y:S01]  /*6650*/  IMAD.MOV R12, RZ, RZ, -R12 ;  /* 0x000000ffff0c7224 */ /* 0x000fe200078e0a0c */
[----:B------:R-:W-:Y:S01]  /*6660*/  ISETP.GT.U32.AND P4, PT, R25, R10, PT ;  /* 0x0000000a1900720c */ /* 0x000fe20003f84070 */
[----:B------:R-:W-:Y:S01]  /*6670*/  IMAD.HI.U32 R2, R23, R7, RZ ;  /* 0x0000000717027227 */ /* 0x000fe200078e00ff */
[----:B------:R-:W-:Y:S03]  /*6680*/  STL [R1+0x1a8], R17 ;  /* 0x0001a81101007387 */ /* 0x000fe60000100800 */
[----:B------:R-:W-:Y:S01]  /*6690*/  IMAD.MOV R16, RZ, RZ, -R16 ;  /* 0x000000ffff107224 */ /* 0x000fe200078e0a10 */
[----:B------:R0:W-:Y:S01]  /*66a0*/  STL [R1+0x1ac], R0 ;  /* 0x0001ac0001007387 */ /* 0x0001e20000100800 */
[----:B------:R-:W-:Y:S01]  /*66b0*/  @!P0 IMAD.MOV R14, RZ, RZ, -R14 ;  /* 0x000000ffff0e8224 */ /* 0x000fe200078e0a0e */
[----:B------:R-:W-:Y:S01]  /*66c0*/  ISETP.GE.AND P0, PT, R8, RZ, PT ;  /* 0x000000ff0800720c */ /* 0x000fe20003f06270 */
[----:B------:R-:W-:-:S02]  /*66d0*/  IMAD R8, R25, R12, R9 ;  /* 0x0000000c19087224 */ /* 0x000fc400078e0209 */
[----:B------:R-:W-:Y:S01]  /*66e0*/  IMAD.MOV R2, RZ, RZ, -R2 ;  /* 0x000000ffff027224 */ /* 0x000fe200078e0a02 */
[----:B------:R-:W-:Y:S01]  /*66f0*/  STL [R1+0x1bc], R14 ;  /* 0x0001bc0e01007387 */ /* 0x000fe20000100800 */
[C---:B------:R-:W-:Y:S01]  /*6700*/  IMAD R11, R25.reuse, R16, R11 ;  /* 0x00000010190b7224 */ /* 0x040fe200078e020b */
[----:B------:R-:W-:Y:S01]  /*6710*/  LOP3.LUT R16, R22, 0xe8, RZ, 0xfc, !PT ;  /* 0x000000e816107812 */ /* 0x000fe200078efcff */
[----:B------:R-:W-:Y:S01]  /*6720*/  @!P1 IMAD.IADD R4, R4, 0x1, -R25 ;  /* 0x0000000104049824 */ /* 0x000fe200078e0a19 */
[C---:B------:R-:W-:Y:S01]  /*6730*/  ISETP.GT.U32.AND P1, PT, R25.reuse, R8, PT ;  /* 0x000000081900720c */ /* 0x040fe20003f24070 */
[----:B0-----:R-:W-:Y:S01]  /*6740*/  IMAD.MOV.U32 R0, RZ, RZ, R13 ;  /* 0x000000ffff007224 */ /* 0x001fe200078e000d */
[C---:B------:R-:W-:Y:S01]  /*6750*/  ISETP.GT.U32.AND P5, PT, R25.reuse, R11, PT ;  /* 0x0000000b1900720c */ /* 0x040fe20003fa4070 */
[C---:B------:R-:W-:Y:S01]  /*6760*/  IMAD R7, R25.reuse, R2, R7 ;  /* 0x0000000219077224 */ /* 0x040fe200078e0207 */
[----:B------:R-:W-:Y:S01]  /*6770*/  IABS R2, R5 ;  /* 0x0000000500027213 */ /* 0x000fe20000000000 */
[----:B------:R-:W-:Y:S01]  /*6780*/  @!P6 IMAD.MOV R0, RZ, RZ, -R0 ;  /* 0x000000ffff00e224 */ /* 0x000fe200078e0a00 */
[----:B------:R-:W-:Y:S01]  /*6790*/  IABS R17, R16 ;  /* 0x0000001000117213 */ /* 0x000fe20000000000 */
[----:B------:R-:W-:Y:S01]  /*67a0*/  @!P4 IMAD.IADD R10, R10, 0x1, -R25 ;  /* 0x000000010a0ac824 */ /* 0x000fe200078e0a19 */
[----:B------:R-:W-:Y:S01]  /*67b0*/  ISETP.GT.U32.AND P6, PT, R25, R7, PT ;  /* 0x000000071900720c */ /* 0x000fe20003fc4070 */
[----:B------:R-:W-:Y:S01]  /*67c0*/  IMAD.HI.U32 R9, R23, R2, RZ ;  /* 0x0000000217097227 */ /* 0x000fe200078e00ff */
[----:B------:R0:W-:Y:S01]  /*67d0*/  STL [R1+0x208], R0 ;  /* 0x0002080001007387 */ /* 0x0001e20000100800 */
[----:B------:R-:W-:-:S02]  /*67e0*/  ISETP.GE.AND P4, PT, R3, RZ, PT ;  /* 0x000000ff0300720c */ /* 0x000fc40003f86270 */
[----:B------:R-:W-:Y:S01]  /*67f0*/  LOP3.LUT R3, R22, 0x110, RZ, 0xfc, !PT ;  /* 0x0000011016037812 */ /* 0x000fe200078efcff */
[--C-:B------:R-:W-:Y:S02]  /*6800*/  @!P1 IMAD.IADD R8, R8, 0x1, -R25.reuse ;  /* 0x0000000108089824 */ /* 0x100fe400078e0a19 */
[----:B------:R-:W-:Y:S01]  /*6810*/  @!P5 IMAD.IADD R11, R11, 0x1, -R25 ;  /* 0x000000010b0bd824 */ /* 0x000fe200078e0a19 */
[----:B------:R-:W-:Y:S01]  /*6820*/  ISETP.GE.AND P5, PT, R6, RZ, PT ;  /* 0x000000ff0600720c */ /* 0x000fe20003fa6270 */
[----:B------:R-:W-:Y:S01]  /*6830*/  IMAD.MOV R9, RZ, RZ, -R9 ;  /* 0x000000ffff097224 */ /* 0x000fe200078e0a09 */
[----:B------:R-:W-:Y:S01]  /*6840*/  ISETP.GT.U32.AND P1, PT, R25, R8, PT ;  /* 0x000000081900720c */ /* 0x000fe20003f24070 */
[----:B0-----:R-:W-:Y:S01]  /*6850*/  IMAD.MOV.U32 R0, RZ, RZ, R10 ;  /* 0x000000ffff007224 */ /* 0x001fe200078e000a */
[----:B------:R-:W-:Y:S01]  /*6860*/  IABS R10, R3 ;  /* 0x00000003000a7213 */ /* 0x000fe20000000000 */
[----:B------:R-:W-:Y:S01]  /*6870*/  @!P6 IMAD.IADD R7, R7, 0x1, -R25 ;  /* 0x000000010707e824 */ /* 0x000fe200078e0a19 */
[C---:B------:R-:W-:Y:S01]  /*6880*/  ISETP.GT.U32.AND P6, PT, R25.reuse, R11, PT ;  /* 0x0000000b1900720c */ /* 0x040fe20003fc4070 */
[----:B------:R-:W-:Y:S01]  /*6890*/  @!P3 IMAD.MOV R0, RZ, RZ, -R0 ;  /* 0x000000ffff00b224 */ /* 0x000fe200078e0a00 */
[----:B------:R-:W-:Y:S01]  /*68a0*/  LOP3.LUT R6, R22, 0x10e, RZ, 0xfc, !PT ;  /* 0x0000010e16067812 */ /* 0x000fe200078efcff */
[C---:B------:R-:W-:Y:S01]  /*68b0*/  IMAD R2, R25.reuse, R9, R2 ;  /* 0x0000000919027224 */ /* 0x040fe200078e0202 */
[----:B------:R-:W-:Y:S01]  /*68c0*/  ISETP.GT.U32.AND P3, PT, R25, R7, PT ;  /* 0x000000071900720c */ /* 0x000fe20003f64070 */
[----:B------:R-:W-:Y:S01]  /*68d0*/  IMAD.HI.U32 R20, R23, R17, RZ ;  /* 0x0000001117147227 */ /* 0x000fe200078e00ff */
[----:B------:R0:W-:Y:S01]  /*68e0*/  STL [R1+0x20c], R0 ;  /* 0x00020c0001007387 */ /* 0x0001e20000100800 */
[----:B------:R-:W-:-:S02]  /*68f0*/  IABS R9, R6 ;  /* 0x0000000600097213 */ /* 0x000fc40000000000 */
[--C-:B------:R-:W-:Y:S02]  /*6900*/  @!P1 IMAD.IADD R8, R8, 0x1, -R25.reuse ;  /* 0x0000000108089824 */ /* 0x100fe400078e0a19 */
[----:B------:R-:W-:Y:S02]  /*6910*/  IMAD.MOV R20, RZ, RZ, -R20 ;  /* 0x000000ffff147224 */ /* 0x000fe400078e0a14 */
[----:B------:R-:W-:Y:S01]  /*6920*/  @!P6 IMAD.IADD R11, R11, 0x1, -R25 ;  /* 0x000000010b0be824 */ /* 0x000fe200078e0a19 */
[----:B------:R-:W-:Y:S01]  /*6930*/  ISETP.GT.U32.AND P6, PT, R25, R2, PT ;  /* 0x000000021900720c */ /* 0x000fe20003fc4070 */
[----:B------:R-:W-:-:S04]  /*6940*/  IMAD.HI.U32 R13, R23, R9, RZ ;  /* 0x00000009170d7227 */ /* 0x000fc800078e00ff */
[----:B0-----:R-:W-:Y:S02]  /*6950*/  IMAD.MOV.U32 R0, RZ, RZ, R4 ;  /* 0x000000ffff007224 */ /* 0x001fe400078e0004 */
[----:B------:R-:W-:-:S04]  /*6960*/  IMAD.HI.U32 R4, R23, R10, RZ ;  /* 0x0000000a17047227 */ /* 0x000fc800078e00ff */
[----:B------:R-:W-:Y:S02]  /*6970*/  IMAD.MOV R4, RZ, RZ, -R4 ;  /* 0x000000ffff047224 */ /* 0x000fe400078e0a04 */
[----:B------:R-:W-:Y:S01]  /*6980*/  @!P2 IMAD.MOV R0, RZ, RZ, -R0 ;  /* 0x000000ffff00a224 */ /* 0x000fe200078e0a00 */
[----:B------:R-:W-:Y:S01]  /*6990*/  ISETP.GE.AND P2, PT, R5, RZ, PT ;  /* 0x000000ff0500720c */ /* 0x000fe20003f46270 */
[----:B------:R-:W-:Y:S01]  /*69a0*/  IMAD R10, R25, R4, R10 ;  /* 0x00000004190a7224 */ /* 0x000fe200078e020a */
[C---:B------:R-:W-:Y:S01]  /*69b0*/  LOP3.LUT R4, R22.reuse, 0x10a, RZ, 0xfc, !PT ;  /* 0x0000010a16047812 */ /* 0x040fe200078efcff */
[----:B------:R-:W-:Y:S01]  /*69c0*/  @!P3 IMAD.IADD R7, R7, 0x1, -R25 ;  /* 0x000000010707b824 */ /* 0x000fe200078e0a19 */
[----:B------:R-:W-:Y:S01]  /*69d0*/  ISETP.GE.AND P3, PT, R3, RZ, PT ;  /* 0x000000ff0300720c */ /* 0x000fe20003f66270 */
[----:B------:R0:W-:Y:S01]  /*69e0*/  STL [R1+0x214], R0 ;  /* 0x0002140001007387 */ /* 0x0001e20000100800 */
[C---:B------:R-:W-:Y:S01]  /*69f0*/  ISETP.GT.U32.AND P1, PT, R25.reuse, R10, PT ;  /* 0x0000000a1900720c */ /* 0x040fe20003f24070 */
[----:B------:R-:W-:Y:S01]  /*6a00*/  IMAD.MOV R13, RZ, RZ, -R13 ;  /* 0x000000ffff0d7224 */ /* 0x000fe200078e0a0d */
[----:B------:R-:W-:Y:S01]  /*6a10*/  LOP3.LUT R3, R22, 0x10c, RZ, 0xfc, !PT ;  /* 0x0000010c16037812 */ /* 0x000fe200078efcff */
[----:B------:R-:W-:Y:S01]  /*6a20*/  @!P6 IMAD.IADD R2, R2, 0x1, -R25 ;  /* 0x000000010202e824 */ /* 0x000fe200078e0a19 */
[----:B------:R-:W-:Y:S01]  /*6a30*/  IABS R12, R4 ;  /* 0x00000004000c7213 */ /* 0x000fe20000000000 */
[C---:B------:R-:W-:Y:S01]  /*6a40*/  IMAD R9, R25.reuse, R13, R9 ;  /* 0x0000000d19097224 */ /* 0x040fe200078e0209 */
[----:B------:R-:W-:Y:S01]  /*6a50*/  IABS R5, R3 ;  /* 0x0000000300057213 */ /* 0x000fe20000000000 */
[C---:B------:R-:W-:Y:S01]  /*6a60*/  IMAD R17, R25.reuse, R20, R17 ;  /* 0x0000001419117224 */ /* 0x040fe200078e0211 */
[----:B------:R-:W-:Y:S01]  /*6a70*/  ISETP.GT.U32.AND P6, PT, R25, R2, PT ;  /* 0x000000021900720c */ /* 0x000fe20003fc4070 */
[----:B0-----:R-:W-:-:S02]  /*6a80*/  IMAD.MOV.U32 R0, RZ, RZ, R11 ;  /* 0x000000ffff007224 */ /* 0x001fc400078e000b */
[----:B------:R-:W-:Y:S02]  /*6a90*/  IMAD.MOV.U32 R11, RZ, RZ, R7 ;  /* 0x000000ffff0b7224 */ /* 0x000fe400078e0007 */
[----:B------:R-:W-:Y:S02]  /*6aa0*/  @!P1 IMAD.IADD R10, R10, 0x1, -R25 ;  /* 0x000000010a0a9824 */ /* 0x000fe400078e0a19 */
[----:B------:R-:W-:Y:S01]  /*6ab0*/  @!P0 IMAD.MOV R0, RZ, RZ, -R0 ;  /* 0x000000ffff008224 */ /* 0x000fe200078e0a00 */
[----:B------:R-:W-:Y:S01]  /*6ac0*/  ISETP.GE.AND P0, PT, R6, RZ, PT ;  /* 0x000000ff0600720c */ /* 0x000fe20003f06270 */
[----:B------:R-:W-:Y:S01]  /*6ad0*/  IMAD.HI.U32 R6, R23, R5, RZ ;  /* 0x0000000517067227 */ /* 0x000fe200078e00ff */
[C---:B------:R-:W-:Y:S02]  /*6ae0*/  ISETP.GT.U32.AND P1, PT, R25.reuse, R10, PT ;  /* 0x0000000a1900720c */ /* 0x040fe40003f24070 */
[----:B------:R0:W-:Y:S01]  /*6af0*/  STL [R1+0x210], R0 ;  /* 0x0002100001007387 */ /* 0x0001e20000100800 */
[----:B------:R-:W-:Y:S01]  /*6b00*/  @!P4 IMAD.MOV R11, RZ, RZ, -R11 ;  /* 0x000000ffff0bc224 */ /* 0x000fe200078e0a0b */
[----:B------:R-:W-:Y:S01]  /*6b10*/  ISETP.GT.U32.AND P4, PT, R25, R9, PT ;  /* 0x000000091900720c */ /* 0x000fe20003f84070 */
[----:B------:R-:W-:-:S02]  /*6b20*/  IMAD.MOV R6, RZ, RZ, -R6 ;  /* 0x000000ffff067224 */ /* 0x000fc400078e0a06 */
[----:B------:R-:W-:Y:S01]  /*6b30*/  IMAD.HI.U32 R7, R23, R12, RZ ;  /* 0x0000000c17077227 */ /* 0x000fe200078e00ff */
[----:B------:R1:W-:Y:S03]  /*6b40*/  STL [R1+0x1e8], R11 ;  /* 0x0001e80b01007387 */ /* 0x0003e60000100800 */
[C---:B------:R-:W-:Y:S02]  /*6b50*/  IMAD R5, R25.reuse, R6, R5 ;  /* 0x0000000619057224 */ /* 0x040fe400078e0205 */
[----:B------:R-:W-:Y:S02]  /*6b60*/  @!P1 IMAD.IADD R10, R10, 0x1, -R25 ;  /* 0x000000010a0a9824 */ /* 0x000fe400078e0a19 */
[----:B------:R-:W-:Y:S01]  /*6b70*/  IMAD.MOV R7, RZ, RZ, -R7 ;  /* 0x000000ffff077224 */ /* 0x000fe200078e0a07 */
[----:B------:R-:W-:Y:S01]  /*6b80*/  ISETP.GT.U32.AND P1, PT, R25, R5, PT ;  /* 0x000000051900720c */ /* 0x000fe20003f24070 */
[--C-:B------:R-:W-:Y:S01]  /*6b90*/  @!P6 IMAD.IADD R2, R2, 0x1, -R25.reuse ;  /* 0x000000010202e824 */ /* 0x100fe200078e0a19 */
[----:B------:R-:W-:Y:S01]  /*6ba0*/  ISETP.GE.AND P6, PT, R4, RZ, PT ;  /* 0x000000ff0400720c */ /* 0x000fe20003fc6270 */
[----:B------:R-:W-:-:S02]  /*6bb0*/  @!P4 IMAD.IADD R9, R9, 0x1, -R25 ;  /* 0x000000010909c824 */ /* 0x000fc400078e0a19 */
[----:B0-----:R-:W-:Y:S01]  /*6bc0*/  IMAD.MOV.U32 R0, RZ, RZ, R8 ;  /* 0x000000ffff007224 */ /* 0x001fe200078e0008 */
[C---:B------:R-:W-:Y:S01]  /*6bd0*/  LOP3.LUT R8, R22.reuse, 0x108, RZ, 0xfc, !PT ;  /* 0x0000010816087812 */ /* 0x040fe200078efcff */
[C---:B------:R-:W-:Y:S01]  /*6be0*/  IMAD R12, R25.reuse, R7, R12 ;  /* 0x00000007190c7224 */ /* 0x040fe200078e020c */
[C---:B------:R-:W-:Y:S01]  /*6bf0*/  ISETP.GT.U32.AND P4, PT, R25.reuse, R9, PT ;  /* 0x000000091900720c */ /* 0x040fe20003f84070 */
[----:B-1----:R-:W-:Y:S01]  /*6c00*/  IMAD.MOV.U32 R11, RZ, RZ, R2 ;  /* 0x000000ffff0b7224 */ /* 0x002fe200078e0002 */
[----:B------:R-:W-:Y:S01]  /*6c10*/  LOP3.LUT R7, R22, 0x106, RZ, 0xfc, !PT ;  /* 0x0000010616077812 */ /* 0x000fe200078efcff */
[----:B------:R-:W-:Y:S01]  /*6c20*/  @!P5 IMAD.MOV R0, RZ, RZ, -R0 ;  /* 0x000000ffff00d224 */ /* 0x000fe200078e0a00 */
[----:B------:R-:W-:Y:S01]  /*6c30*/  IABS R4, R8 ;  /* 0x0000000800047213 */ /* 0x000fe20000000000 */
[----:B------:R-:W-:Y:S01]  /*6c40*/  @!P2 IMAD.MOV R11, RZ, RZ, -R11 ;  /* 0x000000ffff0ba224 */ /* 0x000fe200078e0a0b */
[----:B------:R-:W-:Y:S01]  /*6c50*/  ISETP.GT.U32.AND P2, PT, R25, R12, PT ;  /* 0x0000000c1900720c */ /* 0x000fe20003f44070 */
[----:B------:R-:W-:Y:S01]  /*6c60*/  @!P1 IMAD.IADD R5, R5, 0x1, -R25 ;  /* 0x0000000105059824 */ /* 0x000fe200078e0a19 */
[----:B------:R0:W-:Y:S01]  /*6c70*/  STL [R1+0x1f0], R0 ;  /* 0x0001f00001007387 */ /* 0x0001e20000100800 */
[----:B------:R-:W-:-:S02]  /*6c80*/  IABS R6, R7 ;  /* 0x0000000700067213 */ /* 0x000fc40000000000 */
[----:B------:R-:W-:Y:S01]  /*6c90*/  ISETP.GE.AND P5, PT, R3, RZ, PT ;  /* 0x000000ff0300720c */ /* 0x000fe20003fa6270 */
[----:B------:R-:W-:Y:S01]  /*6ca0*/  STL [R1+0x204], R11 ;  /* 0x0002040b01007387 */ /* 0x000fe20000100800 */
[----:B------:R-:W-:Y:S01]  /*6cb0*/  ISETP.GT.U32.AND P1, PT, R25, R5, PT ;  /* 0x000000051900720c */ /* 0x000fe20003f24070 */
[----:B------:R-:W-:Y:S01]  /*6cc0*/  @!P4 IMAD.IADD R9, R9, 0x1, -R25 ;  /* 0x000000010909c824 */ /* 0x000fe200078e0a19 */
[----:B------:R-:W-:Y:S01]  /*6cd0*/  ISETP.GE.AND P4, PT, R7, RZ, PT ;  /* 0x000000ff0700720c */ /* 0x000fe20003f86270 */
[----:B------:R-:W-:Y:S01]  /*6ce0*/  IMAD.HI.U32 R7, R23, R6, RZ ;  /* 0x0000000617077227 */ /* 0x000fe200078e00ff */
[----:B------:R-:W-:-:S03]  /*6cf0*/  LOP3.LUT R3, R22, 0x104, RZ, 0xfc, !PT ;  /* 0x0000010416037812 */ /* 0x000fc600078efcff */
[----:B0-----:R-:W-:Y:S01]  /*6d00*/  IMAD.MOV.U32 R0, RZ, RZ, R10 ;  /* 0x000000ffff007224 */ /* 0x001fe200078e000a */
[----:B------:R-:W-:Y:S01]  /*6d10*/  IABS R2, R3 ;  /* 0x0000000300027213 */ /* 0x000fe20000000000 */
[----:B------:R-:W-:Y:S02]  /*6d20*/  @!P2 IMAD.IADD R12, R12, 0x1, -R25 ;  /* 0x000000010c0ca824 */ /* 0x000fe400078e0a19 */
[----:B------:R-:W-:Y:S01]  /*6d30*/  @!P3 IMAD.MOV R0, RZ, RZ, -R0 ;  /* 0x000000ffff00b224 */ /* 0x000fe200078e0a00 */
[----:B------:R-:W-:Y:S01]  /*6d40*/  ISETP.GE.AND P3, PT, R8, RZ, PT ;  /* 0x000000ff0800720c */ /* 0x000fe20003f66270 */
[----:B------:R-:W-:Y:S01]  /*6d50*/  IMAD.HI.U32 R10, R23, R4, RZ ;  /* 0x00000004170a7227 */ /* 0x000fe200078e00ff */
[----:B------:R-:W-:Y:S02]  /*6d60*/  ISETP.GT.U32.AND P2, PT, R25, R12, PT ;  /* 0x0000000c1900720c */ /* 0x000fe40003f44070 */
[----:B------:R0:W-:Y:S01]  /*6d70*/  STL [R1+0x200], R0 ;  /* 0x0002000001007387 */ /* 0x0001e20000100800 */
[----:B------:R-:W-:-:S02]  /*6d80*/  IMAD.MOV R10, RZ, RZ, -R10 ;  /* 0x000000ffff0a7224 */ /* 0x000fc400078e0a0a */
[----:B------:R-:W-:Y:S02]  /*6d90*/  IMAD.MOV R7, RZ, RZ, -R7 ;  /* 0x000000ffff077224 */ /* 0x000fe400078e0a07 */
[----:B------:R-:W-:Y:S02]  /*6da0*/  @!P1 IMAD.IADD R5, R5, 0x1, -R25 ;  /* 0x0000000105059824 */ /* 0x000fe400078e0a19 */
[----:B------:R-:W-:Y:S02]  /*6db0*/  IMAD R4, R25, R10, R4 ;  /* 0x0000000a19047224 */ /* 0x000fe400078e0204 */
[----:B------:R-:W-:-:S03]  /*6dc0*/  IMAD.HI.U32 R8, R23, R2, RZ ;  /* 0x0000000217087227 */ /* 0x000fc600078e00ff */
[----:B------:R-:W-:Y:S01]  /*6dd0*/  ISETP.GT.U32.AND P1, PT, R25, R4, PT ;  /* 0x000000041900720c */ /* 0x000fe20003f24070 */
[----:B0-----:R-:W-:Y:S02]  /*6de0*/  IMAD.MOV.U32 R0, RZ, RZ, R9 ;  /* 0x000000ffff007224 */ /* 0x001fe400078e0009 */
[----:B------:R-:W-:Y:S02]  /*6df0*/  IMAD.MOV R8, RZ, RZ, -R8 ;  /* 0x000000ffff087224 */ /* 0x000fe400078e0a08 */
[----:B------:R-:W-:Y:S01]  /*6e00*/  @!P0 IMAD.MOV R0, RZ, RZ, -R0 ;  /* 0x000000ffff008224 */ /* 0x000fe200078e0a00 */
[----:B------:R-:W-:Y:S01]  /*6e10*/  ISETP.GE.AND P0, PT, R3, RZ, PT ;  /* 0x000000ff0300720c */ /* 0x000fe20003f06270 */
[C---:B------:R-:W-:Y:S01]  /*6e20*/  IMAD R3, R25.reuse, R7, R6 ;  /* 0x0000000719037224 */ /* 0x040fe200078e0206 */
[----:B------:R-:W-:Y:S01]  /*6e30*/  LOP3.LUT R7, R22, 0xfc, RZ, 0xfc, !PT ;  /* 0x000000fc16077812 */ /* 0x000fe200078efcff */
[--C-:B------:R-:W-:Y:S01]  /*6e40*/  @!P2 IMAD.IADD R12, R12, 0x1, -R25.reuse ;  /* 0x000000010c0ca824 */ /* 0x100fe200078e0a19 */
[----:B------:R0:W-:Y:S01]  /*6e50*/  STL [R1+0x1f8], R0 ;  /* 0x0001f80001007387 */ /* 0x0001e20000100800 */
[----:B------:R-:W-:Y:S01]  /*6e60*/  IMAD R2, R25, R8, R2 ;  /* 0x0000000819027224 */ /* 0x000fe200078e0202 */
[----:B------:R-:W-:Y:S01]  /*6e70*/  LOP3.LUT R8, R22, 0x102, RZ, 0xfc, !PT ;  /* 0x0000010216087812 */ /* 0x000fe200078efcff */
[----:B------:R-:W-:Y:S01]  /*6e80*/  @!P1 IMAD.IADD R4, R4, 0x1, -R25 ;  /* 0x0000000104049824 */ /* 0x000fe200078e0a19 */
[----:B------:R-:W-:-:S02]  /*6e90*/  IABS R11, R7 ;  /* 0x00000007000b7213 */ /* 0x000fc40000000000 */
[----:B------:R-:W-:Y:S02]  /*6ea0*/  ISETP.GE.AND P2, PT, R8, RZ, PT ;  /* 0x000000ff0800720c */ /* 0x000fe40003f46270 */
[C---:B------:R-:W-:Y:S01]  /*6eb0*/  ISETP.GT.U32.AND P1, PT, R25.reuse, R4, PT ;  /* 0x000000041900720c */ /* 0x040fe20003f24070 */
[----:B0-----:R-:W-:Y:S01]  /*6ec0*/  IMAD.MOV.U32 R0, RZ, RZ, R5 ;  /* 0x000000ffff007224 */ /* 0x001fe200078e0005 */
[----:B------:R-:W-:Y:S02]  /*6ed0*/  IABS R8, R8 ;  /* 0x0000000800087213 */ /* 0x000fe40000000000 */
[----:B------:R-:W-:Y:S01]  /*6ee0*/  LOP3.LUT R5, R22, 0x100, RZ, 0xfc, !PT ;  /* 0x0000010016057812 */ /* 0x000fe200078efcff */
[----:B------:R-:W-:Y:S01]  /*6ef0*/  @!P5 IMAD.MOV R0, RZ, RZ, -R0 ;  /* 0x000000ffff00d224 */ /* 0x000fe200078e0a00 */
[----:B------:R-:W-:Y:S02]  /*6f00*/  ISETP.GT.U32.AND P5, PT, R25, R3, PT ;  /* 0x000000031900720c */ /* 0x000fe40003fa4070 */
[----:B------:R-:W-:-:S02]  /*6f10*/  IABS R9, R5 ;  /* 0x0000000500097213 */ /* 0x000fc40000000000 */
[----:B------:R0:W-:Y:S01]  /*6f20*/  STL [R1+0x1fc], R0 ;  /* 0x0001fc0001007387 */ /* 0x0001e20000100800 */
[----:B------:R-:W-:Y:S02]  /*6f30*/  LOP3.LUT R6, R22, 0xfe, RZ, 0xfc, !PT ;  /* 0x000000fe16067812 */ /* 0x000fe400078efcff */
[----:B------:R-:W-:Y:S01]  /*6f40*/  @!P1 IMAD.IADD R4, R4, 0x1, -R25 ;  /* 0x0000000104049824 */ /* 0x000fe200078e0a19 */
[----:B------:R-:W-:Y:S01]  /*6f50*/  ISETP.GE.AND P1, PT, R5, RZ, PT ;  /* 0x000000ff0500720c */ /* 0x000fe20003f26270 */
[----:B------:R-:W-:Y:S01]  /*6f60*/  IMAD.HI.U32 R5, R23, R11, RZ ;  /* 0x0000000b17057227 */ /* 0x000fe200078e00ff */
[----:B------:R-:W-:-:S03]  /*6f70*/  IABS R10, R6 ;  /* 0x00000006000a7213 */ /* 0x000fc60000000000 */
[----:B------:R-:W-:Y:S02]  /*6f80*/  IMAD.MOV.U32 R15, RZ, RZ, R4 ;  /* 0x000000ffff0f7224 */ /* 0x000fe400078e0004 */
[----:B0-----:R-:W-:Y:S02]  /*6f90*/  IMAD.MOV.U32 R0, RZ, RZ, R12 ;  /* 0x000000ffff007224 */ /* 0x001fe400078e000c */
[----:B------:R-:W-:Y:S02]  /*6fa0*/  @!P5 IMAD.IADD R3, R3, 0x1, -R25 ;  /* 0x000000010303d824 */ /* 0x000fe400078e0a19 */
[----:B------:R-:W-:Y:S01]  /*6fb0*/  @!P6 IMAD.MOV R0, RZ, RZ, -R0 ;  /* 0x000000ffff00e224 */ /* 0x000fe200078e0a00 */
[----:B------:R-:W-:Y:S01]  /*6fc0*/  ISETP.GT.U32.AND P6, PT, R25, R2, PT ;  /* 0x000000021900720c */ /* 0x000fe20003fc4070 */
[----:B------:R-:W-:Y:S01]  /*6fd0*/  IMAD.HI.U32 R12, R23, R8, RZ ;  /* 0x00000008170c7227 */ /* 0x000fe200078e00ff */
[----:B------:R-:W-:Y:S02]  /*6fe0*/  ISETP.GT.U32.AND P5, PT, R25, R3, PT ;  /* 0x000000031900720c */ /* 0x000fe40003fa4070 */
[----:B------:R0:W-:Y:S01]  /*6ff0*/  STL [R1+0x1f4], R0 ;  /* 0x0001f40001007387 */ /* 0x0001e20000100800 */
[----:B------:R-:W-:-:S02]  /*7000*/  IMAD.MOV R12, RZ, RZ, -R12 ;  /* 0x000000ffff0c7224 */ /* 0x000fc400078e0a0c */
[----:B------:R-:W-:Y:S02]  /*7010*/  @!P3 IMAD.MOV R15, RZ, RZ, -R15 ;  /* 0x000000ffff0fb224 */ /* 0x000fe400078e0a0f */
[----:B------:R-:W-:Y:S02]  /*7020*/  IMAD R8, R25, R12, R8 ;  /* 0x0000000c19087224 */ /* 0x000fe400078e0208 */
[----:B------:R-:W-:Y:S01]  /*7030*/  IMAD.HI.U32 R13, R23, R9, RZ ;  /* 0x00000009170d7227 */ /* 0x000fe200078e00ff */
[----:B------:R-:W-:Y:S03]  /*7040*/  STL [R1+0x1e4], R15 ;  /* 0x0001e40f01007387 */ /* 0x000fe60000100800 */
[--C-:B------:R-:W-:Y:S02]  /*7050*/  @!P6 IMAD.IADD R2, R2, 0x1, -R25.reuse ;  /* 0x000000010202e824 */ /* 0x100fe400078e0a19 */
[----:B------:R-:W-:Y:S01]  /*7060*/  @!P5 IMAD.IADD R3, R3, 0x1, -R25 ;  /* 0x000000010303d824 */ /* 0x000fe200078e0a19 */
[C---:B------:R-:W-:Y:S01]  /*7070*/  ISETP.GT.U32.AND P5, PT, R25.reuse, R8, PT ;  /* 0x000000081900720c */ /* 0x040fe20003fa4070 */
[----:B------:R-:W-:Y:S01]  /*7080*/  IMAD.MOV R4, RZ, RZ, -R5 ;  /* 0x000000ffff047224 */ /* 0x000fe200078e0a05 */
[C---:B------:R-:W-:Y:S01]  /*7090*/  ISETP.GT.U32.AND P6, PT, R25.reuse, R2, PT ;  /* 0x000000021900720c */ /* 0x040fe20003fc4070 */
[----:B0-----:R-:W-:Y:S01]  /*70a0*/  IMAD.MOV.U32 R0, RZ, RZ, R3 ;  /* 0x000000ffff007224 */ /* 0x001fe200078e0003 */
[C---:B------:R-:W-:Y:S01]  /*70b0*/  LOP3.LUT R3, R22.reuse, 0xfa, RZ, 0xfc, !PT ;  /* 0x000000fa16037812 */ /* 0x040fe200078efcff */
[----:B------:R-:W-:Y:S01]  /*70c0*/  IMAD.MOV R13, RZ, RZ, -R13 ;  /* 0x000000ffff0d7224 */ /* 0x000fe200078e0a0d */
[----:B------:R-:W-:Y:S01]  /*70d0*/  LOP3.LUT R5, R22, 0xf6, RZ, 0xfc, !PT ;  /* 0x000000f616057812 */ /* 0x000fe200078efcff */
[----:B------:R-:W-:Y:S01]  /*70e0*/  @!P4 IMAD.MOV R0, RZ, RZ, -R0 ;  /* 0x000000ffff00c224 */ /* 0x000fe200078e0a00 */
[----:B------:R-:W-:Y:S01]  /*70f0*/  ISETP.GE.AND P4, PT, R6, RZ, PT ;  /* 0x000000ff0600720c */ /* 0x000fe20003f86270 */
[C---:B------:R-:W-:Y:S01]  /*7100*/  IMAD R11, R25.reuse, R4, R11 ;  /* 0x00000004190b7224 */ /* 0x040fe200078e020b */
[----:B------:R-:W-:Y:S01]  /*7110*/  LOP3.LUT R4, R22, 0xf8, RZ, 0xfc, !PT ;  /* 0x000000f816047812 */ /* 0x000fe200078efcff */
[----:B------:R-:W-:Y:S01]  /*7120*/  IMAD R13, R25, R13, R9 ;  /* 0x0000000d190d7224 */ /* 0x000fe200078e0209 */
[----:B------:R0:W-:Y:S01]  /*7130*/  STL [R1+0x1e0], R0 ;  /* 0x0001e00001007387 */ /* 0x0001e20000100800 */
[----:B------:R-:W-:Y:S01]  /*7140*/  IMAD.HI.U32 R14, R23, R10, RZ ;  /* 0x0000000a170e7227 */ /* 0x000fe200078e00ff */
[----:B------:R-:W-:-:S02]  /*7150*/  IABS R9, R3 ;  /* 0x0000000300097213 */ /* 0x000fc40000000000 */
[C---:B------:R-:W-:Y:S01]  /*7160*/  ISETP.GT.U32.AND P3, PT, R25.reuse, R13, PT ;  /* 0x0000000d1900720c */ /* 0x040fe20003f64070 */
[--C-:B------:R-:W-:Y:S02]  /*7170*/  @!P6 IMAD.IADD R2, R2, 0x1, -R25.reuse ;  /* 0x000000010202e824 */ /* 0x100fe400078e0a19 */
[----:B------:R-:W-:Y:S02]  /*7180*/  IMAD.MOV R14, RZ, RZ, -R14 ;  /* 0x000000ffff0e7224 */ /* 0x000fe400078e0a0e */
[----:B------:R-:W-:Y:S02]  /*7190*/  @!P5 IMAD.IADD R8, R8, 0x1, -R25 ;  /* 0x000000010808d824 */ /* 0x000fe400078e0a19 */
[----:B0-----:R-:W-:Y:S01]  /*71a0*/  IMAD.MOV.U32 R0, RZ, RZ, R2 ;  /* 0x000000ffff007224 */ /* 0x001fe200078e0002 */
[----:B------:R-:W-:Y:S01]  /*71b0*/  IABS R2, R4 ;  /* 0x0000000400027213 */ /* 0x000fe20000000000 */
[C---:B------:R-:W-:Y:S01]  /*71c0*/  IMAD R10, R25.reuse, R14, R10 ;  /* 0x0000000e190a7224 */ /* 0x040fe200078e020a */
[C---:B------:R-:W-:Y:S01]  /*71d0*/  ISETP.GT.U32.AND P5, PT, R25.reuse, R8, PT ;  /* 0x000000081900720c */ /* 0x040fe20003fa4070 */
[----:B------:R-:W-:Y:S01]  /*71e0*/  @!P0 IMAD.MOV R0, RZ, RZ, -R0 ;  /* 0x000000ffff008224 */ /* 0x000fe200078e0a00 */
[----:B------:R-:W-:Y:S01]  /*71f0*/  ISETP.GT.U32.AND P0, PT, R25, R11, PT ;  /* 0x0000000b1900720c */ /* 0x000fe20003f04070 */
[----:B------:R-:W-:Y:S01]  /*7200*/  IMAD.HI.U32 R6, R23, R9, RZ ;  /* 0x0000000917067227 */ /* 0x000fe200078e00ff */
[----:B------:R-:W-:-:S02]  /*7210*/  ISETP.GT.U32.AND P6, PT, R25, R10, PT ;  /* 0x0000000a1900720c */ /* 0x000fc40003fc4070 */
[----:B------:R-:W-:Y:S01]  /*7220*/  IABS R14, R5 ;  /* 0x00000005000e7213 */ /* 0x000fe20000000000 */
[----:B------:R-:W-:Y:S01]  /*7230*/  IMAD.MOV R6, RZ, RZ, -R6 ;  /* 0x000000ffff067224 */ /* 0x000fe200078e0a06 */
[----:B------:R0:W-:Y:S01]  /*7240*/  STL [R1+0x1dc], R0 ;  /* 0x0001dc0001007387 */ /* 0x0001e20000100800 */
[----:B------:R-:W-:Y:S02]  /*7250*/  @!P3 IMAD.IADD R13, R13, 0x1, -R25 ;  /* 0x000000010d0db824 */ /* 0x000fe400078e0a19 */
[----:B------:R-:W-:Y:S02]  /*7260*/  IMAD R9, R25, R6, R9 ;  /* 0x0000000619097224 */ /* 0x000fe400078e0209 */
[----:B------:R-:W-:Y:S01]  /*7270*/  IMAD.HI.U32 R6, R23, R2, RZ ;  /* 0x0000000217067227 */ /* 0x000fe200078e00ff */
[----:B------:R-:W-:-:S03]  /*7280*/  ISETP.GT.U32.AND P3, PT, R25, R13, PT ;  /* 0x0000000d1900720c */ /* 0x000fc60003f64070 */
[--C-:B------:R-:W-:Y:S02]  /*7290*/  @!P0 IMAD.IADD R11, R11, 0x1, -R25.reuse ;  /* 0x000000010b0b8824 */ /* 0x100fe400078e0a19 */
[--C-:B------:R-:W-:Y:S01]  /*72a0*/  @!P5 IMAD.IADD R8, R8, 0x1, -R25.reuse ;  /* 0x000000010808d824 */ /* 0x100fe200078e0a19 */
[----:B------:R-:W-:Y:S01]  /*72b0*/  ISETP.GE.AND P5, PT, R7, RZ, PT ;  /* 0x000000ff0700720c */ /* 0x000fe20003fa6270 */
[----:B------:R-:W-:Y:S01]  /*72c0*/  IMAD.MOV R6, RZ, RZ, -R6 ;  /* 0x000000ffff067224 */ /* 0x000fe200078e0a06 */
[C---:B------:R-:W-:Y:S01]  /*72d0*/  ISETP.GT.U32.AND P0, PT, R25.reuse, R11, PT ;  /* 0x0000000b1900720c */ /* 0x040fe20003f04070 */
[--C-:B------:R-:W-:Y:S02]  /*72e0*/  @!P6 IMAD.IADD R10, R10, 0x1, -R25.reuse ;  /* 0x000000010a0ae824 */ /* 0x100fe400078e0a19 */
[----:B------:R-:W-:Y:S02]  /*72f0*/  IMAD.MOV.U32 R12, RZ, RZ, R8 ;  /* 0x000000ffff0c7224 */ /* 0x000fe400078e0008 */
[C---:B------:R-:W-:Y:S01]  /*7300*/  IMAD R8, R25.reuse, R6, R2 ;  /* 0x0000000619087224 */ /* 0x040fe200078e0202 */
[----:B------:R-:W-:Y:S01]  /*7310*/  ISETP.GT.U32.AND P6, PT, R25, R10, PT ;  /* 0x0000000a1900720c */ /* 0x000fe20003fc4070 */
[----:B------:R-:W-:Y:S01]  /*7320*/  @!P3 IMAD.IADD R13, R13, 0x1, -R25 ;  /* 0x000000010d0db824 */ /* 0x000fe200078e0a19 */
[----:B------:R-:W-:Y:S01]  /*7330*/  ISETP.GT.U32.AND P3, PT, R25, R9, PT ;  /* 0x000000091900720c */ /* 0x000fe20003f64070 */
[----:B------:R-:W-:Y:S01]  /*7340*/  @!P2 IMAD.MOV R12, RZ, RZ, -R12 ;  /* 0x000000ffff0ca224 */ /* 0x000fe200078e0a0c */
[----:B------:R-:W-:Y:S01]  /*7350*/  LOP3.LUT R2, R22, 0xf4, RZ, 0xfc, !PT ;  /* 0x000000f416027812 */ /* 0x000fe200078efcff */
[----:B------:R-:W-:Y:S01]  /*7360*/  IMAD.HI.U32 R7, R23, R14, RZ ;  /* 0x0000000e17077227 */ /* 0x000fe200078e00ff */
[----:B------:R-:W-:-:S02]  /*7370*/  ISETP.GE.AND P2, PT, R3, RZ, PT ;  /* 0x000000ff0300720c */ /* 0x000fc40003f46270 */
[----:B------:R1:W-:Y:S01]  /*7380*/  STL [R1+0x1d8], R12 ;  /* 0x0001d80c01007387 */ /* 0x0003e20000100800 */
[----:B------:R-:W-:Y:S01]  /*7390*/  @!P0 IMAD.IADD R11, R11, 0x1, -R25 ;  /* 0x000000010b0b8824 */ /* 0x000fe200078e0a19 */
[----:B------:R-:W-:Y:S01]  /*73a0*/  ISETP.GT.U32.AND P0, PT, R25, R8, PT ;  /* 0x000000081900720c */ /* 0x000fe20003f04070 */
[----:B0-----:R-:W-:Y:S01]  /*73b0*/  IMAD.MOV.U32 R0, RZ, RZ, R13 ;  /* 0x000000ffff007224 */ /* 0x001fe200078e000d */
[----:B------:R-:W-:Y:S01]  /*73c0*/  LOP3.LUT R3, R22, 0xf2, RZ, 0xfc, !PT ;  /* 0x000000f216037812 */ /* 0x000fe200078efcff */
[----:B------:R-:W-:Y:S01]  /*73d0*/  @!P6 IMAD.IADD R10, R10, 0x1, -R25 ;  /* 0x000000010a0ae824 */ /* 0x000fe200078e0a19 */
[----:B------:R-:W-:Y:S01]  /*73e0*/  ISETP.GE.AND P6, PT, R5, RZ, PT ;  /* 0x000000ff0500720c */ /* 0x000fe20003fc6270 */
[----:B------:R-:W-:Y:S01]  /*73f0*/  IMAD.MOV R7, RZ, RZ, -R7 ;  /* 0x000000ffff077224 */ /* 0x000fe200078e0a07 */
[----:B------:R-:W-:Y:S01]  /*7400*/  IABS R5, R2 ;  /* 0x0000000200057213 */ /* 0x000fe20000000000 */
[--C-:B------:R-:W-:Y:S01]  /*7410*/  @!P3 IMAD.IADD R9, R9, 0x1, -R25.reuse ;  /* 0x000000010909b824 */ /* 0x100fe200078e0a19 */
[C---:B------:R-:W-:Y:S01]  /*7420*/  LOP3.LUT R6, R22.reuse, 0xee, RZ, 0xfc, !PT ;  /* 0x000000ee16067812 */ /* 0x040fe200078efcff */
[----:B-1----:R-:W-:Y:S01]  /*7430*/  IMAD.MOV.U32 R12, RZ, RZ, R10 ;  /* 0x000000ffff0c7224 */ /* 0x002fe200078e000a */
[----:B------:R-:W-:Y:S01]  /*7440*/  LOP3.LUT R13, R22, 0xec, RZ, 0xfc, !PT ;  /* 0x000000ec160d7812 */ /* 0x000fe200078efcff */
[----:B------:R-:W-:Y:S01]  /*7450*/  @!P1 IMAD.MOV R0, RZ, RZ, -R0 ;  /* 0x000000ffff009224 */ /* 0x000fe200078e0a00 */
[C---:B------:R-:W-:Y:S01]  /*7460*/  ISETP.GT.U32.AND P3, PT, R25.reuse, R9, PT ;  /* 0x000000091900720c */ /* 0x040fe20003f64070 */
[----:B------:R-:W-:Y:S01]  /*7470*/  @!P0 IMAD.IADD R8, R8, 0x1, -R25 ;  /* 0x0000000108088824 */ /* 0x000fe200078e0a19 */
[----:B------:R-:W-:Y:S01]  /*7480*/  ISETP.GE.AND P1, PT, R4, RZ, PT ;  /* 0x000000ff0400720c */ /* 0x000fe20003f26270 */
[C---:B------:R-:W-:Y:S01]  /*7490*/  IMAD R14, R25.reuse, R7, R14 ;  /* 0x00000007190e7224 */ /* 0x040fe200078e020e */
[----:B------:R0:W-:Y:S01]  /*74a0*/  STL [R1+0x1c0], R0 ;  /* 0x0001c00001007387 */ /* 0x0001e20000100800 */
[----:B------:R-:W-:Y:S01]  /*74b0*/  @!P4 IMAD.MOV R12, RZ, RZ, -R12 ;  /* 0x000000ffff0cc224 */ /* 0x000fe200078e0a0c */
[----:B------:R-:W-:Y:S01]  /*74c0*/  ISETP.GT.U32.AND P0, PT, R25, R8, PT ;  /* 0x000000081900720c */ /* 0x000fe20003f04070 */
[----:B------:R-:W-:Y:S01]  /*74d0*/  IMAD.HI.U32 R7, R23, R5, RZ ;  /* 0x0000000517077227 */ /* 0x000fe200078e00ff */
[----:B------:R-:W-:-:S02]  /*74e0*/  ISETP.GE.AND P4, PT, R2, RZ, PT ;  /* 0x000000ff0200720c */ /* 0x000fc40003f86270 */
[----:B------:R1:W-:Y:S01]  /*74f0*/  STL [R1+0x1cc], R12 ;  /* 0x0001cc0c01007387 */ /* 0x0003e20000100800 */
[----:B------:R-:W-:Y:S01]  /*7500*/  IMAD.MOV R7, RZ, RZ, -R7 ;  /* 0x000000ffff077224 */ /* 0x000fe200078e0a07 */
[----:B------:R-:W-:Y:S01]  /*7510*/  LOP3.LUT R2, R22, 0xf0, RZ, 0xfc, !PT ;  /* 0x000000f016027812 */ /* 0x000fe200078efcff */
[----:B------:R-:W-:Y:S01]  /*7520*/  @!P3 IMAD.IADD R9, R9, 0x1, -R25 ;  /* 0x000000010909b824 */ /* 0x000fe200078e0a19 */
[C---:B------:R-:W-:Y:S01]  /*7530*/  ISETP.GT.U32.AND P3, PT, R25.reuse, R14, PT ;  /* 0x0000000e1900720c */ /* 0x040fe20003f64070 */
[----:B0-----:R-:W-:Y:S01]  /*7540*/  IMAD.MOV.U32 R0, RZ, RZ, R11 ;  /* 0x000000ffff007224 */ /* 0x001fe200078e000b */
[----:B------:R-:W-:Y:S01]  /*7550*/  IABS R4, R2 ;  /* 0x0000000200047213 */ /* 0x000fe20000000000 */
[----:B------:R-:W-:Y:S01]  /*7560*/  IMAD R5, R25, R7, R5 ;  /* 0x0000000719057224 */ /* 0x000fe200078e0205 */
[----:B------:R-:W-:Y:S01]  /*7570*/  IABS R10, R6 ;  /* 0x00000006000a7213 */ /* 0x000fe20000000000 */
[----:B------:R-:W-:Y:S01]  /*7580*/  @!P5 IMAD.MOV R0, RZ, RZ, -R0 ;  /* 0x000000ffff00d224 */ /* 0x000fe200078e0a00 */
[----:B-1----:R-:W-:Y:S01]  /*7590*/  IABS R12, R3 ;  /* 0x00000003000c7213 */ /* 0x002fe20000000000 */
[----:B------:R-:W-:Y:S01]  /*75a0*/  @!P0 IMAD.IADD R8, R8, 0x1, -R25 ;  /* 0x0000000108088824 */ /* 0x000fe200078e0a19 */
[----:B------:R-:W-:Y:S01]  /*75b0*/  ISETP.GE.AND P5, PT, R3, RZ, PT ;  /* 0x000000ff0300720c */ /* 0x000fe20003fa6270 */
[----:B------:R-:W-:Y:S01]  /*75c0*/  IMAD.MOV.U32 R11, RZ, RZ, R9 ;  /* 0x000000ffff0b7224 */ /* 0x000fe200078e0009 */
[----:B------:R-:W-:Y:S01]  /*75d0*/  ISETP.GT.U32.AND P0, PT, R25, R5, PT ;  /* 0x000000051900720c */ /* 0x000fe20003f04070 */
[----:B------:R-:W-:Y:S01]  /*75e0*/  IMAD.HI.U32 R3, R23, R12, RZ ;  /* 0x0000000c17037227 */ /* 0x000fe200078e00ff */
[----:B------:R0:W-:Y:S01]  /*75f0*/  STL [R1+0x1d0], R0 ;  /* 0x0001d00001007387 */ /* 0x0001e20000100800 */
[----:B------:R-:W-:-:S02]  /*7600*/  LOP3.LUT R9, R22, 0xe4, RZ, 0xfc, !PT ;  /* 0x000000e416097812 */ /* 0x000fc400078efcff */
[----:B------:R-:W-:Y:S02]  /*7610*/  IMAD.MOV R3, RZ, RZ, -R3 ;  /* 0x000000ffff037224 */ /* 0x000fe400078e0a03 */
[----:B------:R-:W-:Y:S02]  /*7620*/  @!P2 IMAD.MOV R11, RZ, RZ, -R11 ;  /* 0x000000ffff0ba224 */ /* 0x000fe400078e0a0b */
[----:B------:R-:W-:Y:S02]  /*7630*/  IMAD R12, R25, R3, R12 ;  /* 0x00000003190c7224 */ /* 0x000fe400078e020c */
[----:B------:R-:W-:Y:S01]  /*7640*/  IMAD.HI.U32 R7, R23, R4, RZ ;  /* 0x0000000417077227 */ /* 0x000fe200078e00ff */
[----:B------:R1:W-:Y:S02]  /*7650*/  STL [R1+0x1c4], R11 ;  /* 0x0001c40b01007387 */ /* 0x0003e40000100800 */
[----:B------:R-:W-:Y:S01]  /*7660*/  ISETP.GT.U32.AND P2, PT, R25, R12, PT ;  /* 0x0000000c1900720c */ /* 0x000fe20003f44070 */
[----:B------:R-:W-:-:S02]  /*7670*/  @!P0 IMAD.IADD R5, R5, 0x1, -R25 ;  /* 0x0000000105058824 */ /* 0x000fc400078e0a19 */
[----:B0-----:R-:W-:Y:S01]  /*7680*/  IMAD.MOV.U32 R0, RZ, RZ, R8 ;  /* 0x000000ffff007224 */ /* 0x001fe200078e0008 */
[----:B------:R-:W-:Y:S01]  /*7690*/  IABS R8, R9 ;  /* 0x0000000900087213 */ /* 0x000fe20000000000 */
[----:B------:R-:W-:Y:S01]  /*76a0*/  IMAD.MOV R7, RZ, RZ, -R7 ;  /* 0x000000ffff077224 */ /* 0x000fe200078e0a07 */
[----:B------:R-:W-:Y:S01]  /*76b0*/  ISETP.GT.U32.AND P0, PT, R25, R5, PT ;  /* 0x000000051900720c */ /* 0x000fe20003f04070 */
[----:B------:R-:W-:-:S04]  /*76c0*/  IMAD.HI.U32 R3, R23, R10, RZ ;  /* 0x0000000a17037227 */ /* 0x000fc800078e00ff */
[----:B------:R-:W-:Y:S01]  /*76d0*/  @!P1 IMAD.MOV R0, RZ, RZ, -R0 ;  /* 0x000000ffff009224 */ /* 0x000fe200078e0a00 */
[----:B------:R-:W-:Y:S01]  /*76e0*/  ISETP.GE.AND P1, PT, R2, RZ, PT ;  /* 0x000000ff0200720c */ /* 0x000fe20003f26270 */
[--C-:B------:R-:W-:Y:S02]  /*76f0*/  @!P2 IMAD.IADD R12, R12, 0x1, -R25.reuse ;  /* 0x000000010c0ca824 */ /* 0x100fe400078e0a19 */
[----:B------:R-:W-:Y:S01]  /*7700*/  @!P3 IMAD.IADD R14, R14, 0x1, -R25 ;  /* 0x000000010e0eb824 */ /* 0x000fe200078e0a19 */
[----:B------:R0:W-:Y:S01]  /*7710*/  STL [R1+0x1c8], R0 ;  /* 0x0001c80001007387 */ /* 0x0001e20000100800 */
[C---:B------:R-:W-:Y:S01]  /*7720*/  IMAD R2, R25.reuse, R7, R4 ;  /* 0x0000000719027224 */ /* 0x040fe200078e0204 */
[----:B------:R-:W-:Y:S01]  /*7730*/  IABS R7, R13 ;  /* 0x0000000d00077213 */ /* 0x000fe20000000000 */
[----:B------:R-:W-:Y:S01]  /*7740*/  IMAD.MOV R3, RZ, RZ, -R3 ;  /* 0x000000ffff037224 */ /* 0x000fe200078e0a03 */
[----:B------:R-:W-:Y:S01]  /*7750*/  ISETP.GT.U32.AND P2, PT, R25, R12, PT ;  /* 0x0000000c1900720c */ /* 0x000fe20003f44070 */
[----:B------:R-:W-:Y:S01]  /*7760*/  @!P0 IMAD.IADD R5, R5, 0x1, -R25 ;  /* 0x0000000105058824 */ /* 0x000fe200078e0a19 */
[C---:B------:R-:W-:Y:S01]  /*7770*/  ISETP.GT.U32.AND P3, PT, R25.reuse, R14, PT ;  /* 0x0000000e1900720c */ /* 0x040fe20003f64070 */
[C---:B------:R-:W-:Y:S01]  /*7780*/  IMAD R10, R25.reuse, R3, R10 ;  /* 0x00000003190a7224 */ /* 0x040fe200078e020a */
[----:B------:R-:W-:Y:S01]  /*7790*/  ISETP.GT.U32.AND P0, PT, R25, R2, PT ;  /* 0x000000021900720c */ /* 0x000fe20003f04070 */
[----:B-1----:R-:W-:Y:S01]  /*77a0*/  IMAD.HI.U32 R11, R23, R7, RZ ;  /* 0x00000007170b7227 */ /* 0x002fe200078e00ff */
[----:B------:R-:W-:-:S02]  /*77b0*/  LOP3.LUT R3, R22, 0xea, RZ, 0xfc, !PT ;  /* 0x000000ea16037812 */ /* 0x000fc400078efcff */
[----:B------:R-:W-:Y:S01]  /*77c0*/  LOP3.LUT R4, R22, 0xe6, RZ, 0xfc, !PT ;  /* 0x000000e616047812 */ /* 0x000fe200078efcff */
[----:B------:R-:W-:Y:S01]  /*77d0*/  IMAD.MOV R11, RZ, RZ, -R11 ;  /* 0x000000ffff0b7224 */ /* 0x000fe200078e0a0b */
[----:B------:R-:W-:-:S03]  /*77e0*/  IABS R19, R3 ;  /* 0x0000000300137213 */ /* 0x000fc60000000000 */
[----:B------:R-:W-:Y:S01]  /*77f0*/  @!P2 IMAD.IADD R12, R12, 0x1, -R25 ;  /* 0x000000010c0ca824 */ /* 0x000fe200078e0a19 */
[C---:B------:R-:W-:Y:S01]  /*7800*/  ISETP.GT.U32.AND P2, PT, R25.reuse, R10, PT ;  /* 0x0000000a1900720c */ /* 0x040fe20003f44070 */
[----:B------:R-:W-:Y:S02]  /*7810*/  IMAD R7, R25, R11, R7 ;  /* 0x0000000b19077224 */ /* 0x000fe400078e0207 */
[----:B------:R-:W-:-:S04]  /*7820*/  IMAD.HI.U32 R18, R23, R19, RZ ;  /* 0x0000001317127227 */ /* 0x000fc800078e00ff */
[--C-:B------:R-:W-:Y:S01]  /*7830*/  @!P3 IMAD.IADD R14, R14, 0x1, -R25.reuse ;  /* 0x000000010e0eb824 */ /* 0x100fe200078e0a19 */
[----:B------:R-:W-:Y:S01]  /*7840*/  ISETP.GE.AND P3, PT, R6, RZ, PT ;  /* 0x000000ff0600720c */ /* 0x000fe20003f66270 */
[----:B------:R-:W-:Y:S01]  /*7850*/  @!P0 IMAD.IADD R2, R2, 0x1, -R25 ;  /* 0x0000000102028824 */ /* 0x000fe200078e0a19 */
[C---:B------:R-:W-:Y:S01]  /*7860*/  ISETP.GT.U32.AND P0, PT, R25.reuse, R7, PT ;  /* 0x000000071900720c */ /* 0x040fe20003f04070 */
[----:B------:R-:W-:Y:S01]  /*7870*/  IMAD.MOV R18, RZ, RZ, -R18 ;  /* 0x000000ffff127224 */ /* 0x000fe200078e0a12 */
[----:B------:R-:W-:Y:S01]  /*7880*/  IABS R6, R4 ;  /* 0x0000000400067213 */ /* 0x000fe20000000000 */
[----:B0-----:R-:W-:Y:S01]  /*7890*/  IMAD.MOV.U32 R0, RZ, RZ, R14 ;  /* 0x000000ffff007224 */ /* 0x001fe200078e000e */
[----:B------:R-:W-:Y:S01]  /*78a0*/  LOP3.LUT R14, R22, 0xe0, RZ, 0xfc, !PT ;  /* 0x000000e0160e7812 */ /* 0x000fe200078efcff */
[----:B------:R-:W-:Y:S02]  /*78b0*/  IMAD R18, R25, R18, R19 ;  /* 0x0000001219127224 */ /* 0x000fe400078e0213 */
[----:B------:R-:W-:-:S02]  /*78c0*/  @!P6 IMAD.MOV R0, RZ, RZ, -R0 ;  /* 0x000000ffff00e224 */ /* 0x000fc400078e0a00 */
[--C-:B------:R-:W-:Y:S01]  /*78d0*/  @!P2 IMAD.IADD R10, R10, 0x1, -R25.reuse ;  /* 0x000000010a0aa824 */ /* 0x100fe200078e0a19 */
[----:B------:R-:W-:Y:S01]  /*78e0*/  ISETP.GT.U32.AND P2, PT, R25, R18, PT ;  /* 0x000000121900720c */ /* 0x000fe20003f44070 */
[----:B------:R-:W-:Y:S01]  /*78f0*/  IMAD.HI.U32 R15, R23, R6, RZ ;  /* 0x00000006170f7227 */ /* 0x000fe200078e00ff */
[----:B------:R0:W-:Y:S02]  /*7900*/  STL [R1+0x1b8], R0 ;  /* 0x0001b80001007387 */ /* 0x0001e40000100800 */
[----:B------:R-:W-:Y:S01]  /*7910*/  ISETP.GT.U32.AND P6, PT, R25, R10, PT ;  /* 0x0000000a1900720c */ /* 0x000fe20003fc4070 */
[----:B------:R-:W-:Y:S01]  /*7920*/  @!P0 IMAD.IADD R7, R7, 0x1, -R25 ;  /* 0x0000000107078824 */ /* 0x000fe200078e0a19 */
[----:B------:R-:W-:Y:S01]  /*7930*/  ISETP.GT.U32.AND P0, PT, R25, R2, PT ;  /* 0x000000021900720c */ /* 0x000fe20003f04070 */
[----:B------:R-:W-:Y:S02]  /*7940*/  IMAD.MOV R15, RZ, RZ, -R15 ;  /* 0x000000ffff0f7224 */ /* 0x000fe400078e0a0f */
[----:B------:R-:W-:-:S04]  /*7950*/  IMAD.HI.U32 R11, R23, R8, RZ ;  /* 0x00000008170b7227 */ /* 0x000fc800078e00ff */
[----:B0-----:R-:W-:Y:S01]  /*7960*/  IMAD.MOV.U32 R0, RZ, RZ, R5 ;  /* 0x000000ffff007224 */ /* 0x001fe200078e0005 */
[----:B------:R-:W-:Y:S01]  /*7970*/  IABS R5, R14 ;  /* 0x0000000e00057213 */ /* 0x000fe20000000000 */
[C---:B------:R-:W-:Y:S01]  /*7980*/  IMAD R6, R25.reuse, R15, R6 ;  /* 0x0000000f19067224 */ /* 0x040fe200078e0206 */
[----:B------:R-:W-:Y:S01]  /*7990*/  LOP3.LUT R15, R22, 0xe2, RZ, 0xfc, !PT ;  /* 0x000000e2160f7812 */ /* 0x000fe200078efcff */
[----:B------:R-:W-:Y:S02]  /*79a0*/  @!P4 IMAD.MOV R0, RZ, RZ, -R0 ;  /* 0x000000ffff00c224 */ /* 0x000fe400078e0a00 */
[--C-:B------:R-:W-:Y:S01]  /*79b0*/  @!P2 IMAD.IADD R18, R18, 0x1, -R25.reuse ;  /* 0x000000011212a824 */ /* 0x100fe200078e0a19 */
[C---:B------:R-:W-:Y:S01]  /*79c0*/  ISETP.GT.U32.AND P2, PT, R25.reuse, R7, PT ;  /* 0x000000071900720c */ /* 0x040fe20003f44070 */
[----:B------:R-:W-:Y:S01]  /*79d0*/  @!P0 IMAD.IADD R2, R2, 0x1, -R25 ;  /* 0x0000000102028824 */ /* 0x000fe200078e0a19 */
[----:B------:R0:W-:Y:S01]  /*79e0*/  STL [R1+0x1b4], R0 ;  /* 0x0001b40001007387 */ /* 0x0001e20000100800 */
[C---:B------:R-:W-:Y:S01]  /*79f0*/  ISETP.GT.U32.AND P0, PT, R25.reuse, R6, PT ;  /* 0x000000061900720c */ /* 0x040fe20003f04070 */
[----:B------:R-:W-:Y:S01]  /*7a00*/  IMAD.MOV R11, RZ, RZ, -R11 ;  /* 0x000000ffff0b7224 */ /* 0x000fe200078e0a0b */
[----:B------:R-:W-:Y:S01]  /*7a10*/  ISETP.GT.U32.AND P4, PT, R25, R18, PT ;  /* 0x000000121900720c */ /* 0x000fe20003f84070 */
[----:B------:R-:W-:Y:S01]  /*7a20*/  @!P6 IMAD.IADD R10, R10, 0x1, -R25 ;  /* 0x000000010a0ae824 */ /* 0x000fe200078e0a19 */
[----:B------:R-:W-:Y:S01]  /*7a30*/  ISETP.GE.AND P6, PT, R13, RZ, PT ;  /* 0x000000ff0d00720c */ /* 0x000fe20003fc6270 */
[----:B------:R-:W-:Y:S01]  /*7a40*/  IMAD R8, R25, R11, R8 ;  /* 0x0000000b19087224 */ /* 0x000fe200078e0208 */
[----:B------:R-:W-:Y:S01]  /*7a50*/  IABS R11, R15 ;  /* 0x0000000f000b7213 */ /* 0x000fe20000000000 */
[----:B------:R-:W-:Y:S01]  /*7a60*/  IMAD.MOV.U32 R19, RZ, RZ, R2 ;  /* 0x000000ffff137224 */ /* 0x000fe200078e0002 */
[----:B------:R-:W-:Y:S01]  /*7a70*/  LOP3.LUT R2, R22, 0xde, RZ, 0xfc, !PT ;  /* 0x000000de16027812 */ /* 0x000fe200078efcff */
[----:B0-----:R-:W-:-:S02]  /*7a80*/  IMAD.MOV.U32 R0, RZ, RZ, R12 ;  /* 0x000000ffff007224 */ /* 0x001fc400078e000c */
[--C-:B------:R-:W-:Y:S01]  /*7a90*/  @!P2 IMAD.IADD R7, R7, 0x1, -R25.reuse ;  /* 0x000000010707a824 */ /* 0x100fe200078e0a19 */
[C---:B------:R-:W-:Y:S01]  /*7aa0*/  ISETP.GT.U32.AND P2, PT, R25.reuse, R8, PT ;  /* 0x000000081900720c */ /* 0x040fe20003f44070 */
[----:B------:R-:W-:Y:S01]  /*7ab0*/  @!P5 IMAD.MOV R0, RZ, RZ, -R0 ;  /* 0x000000ffff00d224 */ /* 0x000fe200078e0a00 */
[----:B------:R-:W-:Y:S01]  /*7ac0*/  ISETP.GT.U32.AND P5, PT, R25, R17, PT ;  /* 0x000000111900720c */ /* 0x000fe20003fa4070 */
[--C-:B------:R-:W-:Y:S01]  /*7ad0*/  @!P0 IMAD.IADD R6, R6, 0x1, -R25.reuse ;  /* 0x0000000106068824 */ /* 0x100fe200078e0a19 */
[----:B------:R-:W-:Y:S01]  /*7ae0*/  ISETP.GE.AND P0, PT, R4, RZ, PT ;  /* 0x000000ff0400720c */ /* 0x000fe20003f06270 */
[----:B------:R-:W-:Y:S01]  /*7af0*/  @!P4 IMAD.IADD R18, R18, 0x1, -R25 ;  /* 0x000000011212c824 */ /* 0x000fe200078e0a19 */
[----:B------:R0:W-:Y:S01]  /*7b00*/  STL [R1+0x1b0], R0 ;  /* 0x0001b00001007387 */ /* 0x0001e20000100800 */
[----:B------:R-:W-:Y:S01]  /*7b10*/  ISETP.GE.AND P4, PT, R3, RZ, PT ;  /* 0x000000ff0300720c */ /* 0x000fe20003f86270 */
[----:B------:R-:W-:Y:S01]  /*7b20*/  @!P1 IMAD.MOV R19, RZ, RZ, -R19 ;  /* 0x000000ffff139224 */ /* 0x000fe200078e0a13 */
[----:B------:R-:W-:Y:S01]  /*7b30*/  LOP3.LUT R3, R22, 0xdc, RZ, 0xfc, !PT ;  /* 0x000000dc16037812 */ /* 0x000fe200078efcff */
[----:B------:R-:W-:-:S03]  /*7b40*/  IMAD.HI.U32 R12, R23, R11, RZ ;  /* 0x0000000b170c7227 */ /* 0x000fc600078e00ff */
[----:B------:R-:W-:Y:S01]  /*7b50*/  STL [R1+0x1a4], R19 ;  /* 0x0001a41301007387 */ /* 0x000fe20000100800 */
[----:B------:R-:W-:-:S04]  /*7b60*/  IMAD.HI.U32 R13, R23, R5, RZ ;  /* 0x00000005170d7227 */ /* 0x000fc800078e00ff */
[--C-:B------:R-:W-:Y:S01]  /*7b70*/  @!P5 IMAD.IADD R17, R17, 0x1, -R25.reuse ;  /* 0x000000011111d824 */ /* 0x100fe200078e0a19 */
[----:B------:R-:W-:Y:S01]  /*7b80*/  ISETP.GE.AND P5, PT, R16, RZ, PT ;  /* 0x000000ff1000720c */ /* 0x000fe20003fa6270 */
[----:B0-----:R-:W-:Y:S02]  /*7b90*/  IMAD.MOV.U32 R0, RZ, RZ, R10 ;  /* 0x000000ffff007224 */ /* 0x001fe400078e000a */
[----:B------:R-:W-:Y:S01]  /*7ba0*/  IMAD.MOV R12, RZ, RZ, -R12 ;  /* 0x000000ffff0c7224 */ /* 0x000fe200078e0a0c */
[C---:B------:R-:W-:Y:S01]  /*7bb0*/  ISETP.GT.U32.AND P1, PT, R25.reuse, R17, PT ;  /* 0x000000111900720c */ /* 0x040fe20003f24070 */
[----:B------:R-:W-:Y:S01]  /*7bc0*/  @!P3 IMAD.MOV R0, RZ, RZ, -R0 ;  /* 0x000000ffff00b224 */ /* 0x000fe200078e0a00 */
[C---:B------:R-:W-:Y:S01]  /*7bd0*/  ISETP.GT.U32.AND P3, PT, R25.reuse, R6, PT ;  /* 0x000000061900720c */ /* 0x040fe20003f64070 */
[----:B------:R-:W-:Y:S02]  /*7be0*/  @!P2 IMAD.IADD R8, R8, 0x1, -R25 ;  /* 0x000000010808a824 */ /* 0x000fe400078e0a19 */
[----:B------:R-:W-:Y:S01]  /*7bf0*/  IMAD.MOV.U32 R4, RZ, RZ, R7 ;  /* 0x000000ffff047224 */ /* 0x000fe200078e0007 */
[----:B------:R0:W-:Y:S01]  /*7c00*/  STL [R1+0x1a0], R0 ;  /* 0x0001a00001007387 */ /* 0x0001e20000100800 */
[----:B------:R-:W-:Y:S01]  /*7c10*/  IMAD.MOV R13, RZ, RZ, -R13 ;  /* 0x000000ffff0d7224 */ /* 0x000fe200078e0a0d */
[C---:B------:R-:W-:Y:S01]  /*7c20*/  ISETP.GT.U32.AND P2, PT, R25.reuse, R8, PT ;  /* 0x000000081900720c */ /* 0x040fe20003f44070 */
[----:B------:R-:W-:-:S02]  /*7c30*/  IMAD R11, R25, R12, R11 ;  /* 0x0000000c190b7224 */ /* 0x000fc400078e020b */
[----:B------:R-:W-:Y:S02]  /*7c40*/  @!P6 IMAD.MOV R4, RZ, RZ, -R4 ;  /* 0x000000ffff04e224 */ /* 0x000fe400078e0a04 */
[C---:B------:R-:W-:Y:S01]  /*7c50*/  IMAD R5, R25.reuse, R13, R5 ;  /* 0x0000000d19057224 */ /* 0x040fe200078e0205 */
[----:B------:R-:W-:Y:S01]  /*7c60*/  ISETP.GT.U32.AND P6, PT, R25, R11, PT ;  /* 0x0000000b1900720c */ /* 0x000fe20003fc4070 */
[--C-:B------:R-:W-:Y:S01]  /*7c70*/  @!P1 IMAD.IADD R17, R17, 0x1, -R25.reuse ;  /* 0x0000000111119824 */ /* 0x100fe200078e0a19 */
[----:B------:R1:W-:Y:S01]  /*7c80*/  STL [R1+0x198], R4 ;  /* 0x0001980401007387 */ /* 0x0003e20000100800 */
[----:B0-----:R-:W-:Y:S01]  /*7c90*/  IMAD.MOV.U32 R0, RZ, RZ, R18 ;  /* 0x000000ffff007224 */ /* 0x001fe200078e0012 */
[----:B------:R-:W-:Y:S01]  /*7ca0*/  ISETP.GT.U32.AND P1, PT, R25, R5, PT ;  /* 0x000000051900720c */ /* 0x000fe20003f24070 */
[----:B------:R-:W-:Y:S01]  /*7cb0*/  @!P3 IMAD.IADD R6, R6, 0x1, -R25 ;  /* 0x000000010606b824 */ /* 0x000fe200078e0a19 */
[----:B------:R-:W-:Y:S01]  /*7cc0*/  ISETP.GE.AND P3, PT, R15, RZ, PT ;  /* 0x000000ff0f00720c */ /* 0x000fe20003f66270 */
[----:B------:R-:W-:Y:S01]  /*7cd0*/  @!P4 IMAD.MOV R0, RZ, RZ, -R0 ;  /* 0x000000ffff00c224 */ /* 0x000fe200078e0a00 */
[----:B------:R-:W-:Y:S01]  /*7ce0*/  ISETP.GE.AND P4, PT, R9, RZ, PT ;  /* 0x000000ff0900720c */ /* 0x000fe20003f86270 */
[----:B------:R-:W-:Y:S01]  /*7cf0*/  IMAD.MOV.U32 R10, RZ, RZ, R17 ;  /* 0x000000ffff0a7224 */ /* 0x000fe200078e0011 */
[----:B------:R-:W-:Y:S01]  /*7d00*/  IABS R9, R2 ;  /* 0x0000000200097213 */ /* 0x000fe20000000000 */
[----:B------:R-:W-:Y:S01]  /*7d10*/  @!P2 IMAD.IADD R8, R8, 0x1, -R25 ;  /* 0x000000010808a824 */ /* 0x000fe200078e0a19 */
[----:B------:R0:W-:Y:S01]  /*7d20*/  STL [R1+0x194], R0 ;  /* 0x0001940001007387 */ /* 0x0001e20000100800 */
[----:B------:R-:W-:Y:S01]  /*7d30*/  @!P5 IMAD.MOV R10, RZ, RZ, -R10 ;  /* 0x000000ffff0ad224 */ /* 0x000fe200078e0a0a */
[----:B-1----:R-:W-:Y:S01]  /*7d40*/  IABS R4, R3 ;  /* 0x0000000300047213 */ /* 0x002fe20000000000 */
[----:B------:R-:W-:Y:S01]  /*7d50*/  IMAD.HI.U32 R7, R23, R9, RZ ;  /* 0x0000000917077227 */ /* 0x000fe200078e00ff */
[----:B------:R-:W-:-:S02]  /*7d60*/  ISETP.GE.AND P2, PT, R14, RZ, PT ;  /* 0x000000ff0e00720c */ /* 0x000fc40003f46270 */
[----:B------:R-:W-:Y:S01]  /*7d70*/  STL [R1+0x190], R10 ;  /* 0x0001900a01007387 */ /* 0x000fe20000100800 */
[----:B------:R-:W-:Y:S02]  /*7d80*/  IMAD.MOV R7, RZ, RZ, -R7 ;  /* 0x000000ffff077224 */ /* 0x000fe400078e0a07 */
[----:B------:R-:W-:Y:S01]  /*7d90*/  @!P6 IMAD.IADD R11, R11, 0x1, -R25 ;  /* 0x000000010b0be824 */ /* 0x000fe200078e0a19 */
[----:B------:R-:W-:Y:S01]  /*7da0*/  ISETP.GE.AND P6, PT, R2, RZ, PT ;  /* 0x000000ff0200720c */ /* 0x000fe20003fc6270 */
[----:B0-----:R-:W-:Y:S02]  /*7db0*/  IMAD.MOV.U32 R0, RZ, RZ, R6 ;  /* 0x000000ffff007224 */ /* 0x001fe400078e0006 */
[----:B------:R-:W-:Y:S02]  /*7dc0*/  IMAD R9, R25, R7, R9 ;  /* 0x0000000719097224 */ /* 0x000fe400078e0209 */
[----:B------:R-:W-:Y:S01]  /*7dd0*/  @!P0 IMAD.MOV R0, RZ, RZ, -R0 ;  /* 0x000000ffff008224 */ /* 0x000fe200078e0a00 */
[----:B------:R-:W-:Y:S01]  /*7de0*/  ISETP.GE.AND P0, PT, R3, RZ, PT ;  /* 0x000000ff0300720c */ /* 0x000fe20003f06270 */
[----:B------:R-:W-:Y:S01]  /*7df0*/  @!P1 IMAD.IADD R5, R5, 0x1, -R25 ;  /* 0x0000000105059824 */ /* 0x000fe200078e0a19 */
[----:B------:R-:W-:Y:S01]  /*7e00*/  ISETP.GT.U32.AND P1, PT, R25, R11, PT ;  /* 0x0000000b1900720c */ /* 0x000fe20003f24070 */
[----:B------:R-:W-:Y:S01]  /*7e10*/  IMAD.HI.U32 R2, R23, R4, RZ ;  /* 0x0000000417027227 */ /* 0x000fe200078e00ff */
[----:B------:R0:W-:Y:S01]  /*7e20*/  STL [R1+0x18c], R0 ;  /* 0x00018c0001007387 */ /* 0x0001e20000100800 */
[----:B------:R-:W-:-:S02]  /*7e30*/  LOP3.LUT R3, R22, 0xda, RZ, 0xfc, !PT ;  /* 0x000000da16037812 */ /* 0x000fc400078efcff */
[----:B------:R-:W-:Y:S01]  /*7e40*/  ISETP.GT.U32.AND P5, PT, R25, R5, PT ;  /* 0x000000051900720c */ /* 0x000fe20003fa4070 */
[----:B------:R-:W-:-:S04]  /*7e50*/  IMAD.MOV R2, RZ, RZ, -R2 ;  /* 0x000000ffff027224 */ /* 0x000fc800078e0a02 */
[----:B------:R-:W-:Y:S01]  /*7e60*/  IMAD R14, R25, R2, R4 ;  /* 0x00000002190e7224 */ /* 0x000fe200078e0204 */
[C---:B------:R-:W-:Y:S01]  /*7e70*/  LOP3.LUT R2, R22.reuse, 0xd6, RZ, 0xfc, !PT ;  /* 0x000000d616027812 */ /* 0x040fe200078efcff */
[----:B0-----:R-:W-:Y:S01]  /*7e80*/  IMAD.MOV.U32 R0, RZ, RZ, R8 ;  /* 0x000000ffff007224 */ /* 0x001fe200078e0008 */
[----:B------:R-:W-:Y:S01]  /*7e90*/  LOP3.LUT R4, R22, 0xd8, RZ, 0xfc, !PT ;  /* 0x000000d816047812 */ /* 0x000fe200078efcff */
[--C-:B------:R-:W-:Y:S01]  /*7ea0*/  @!P1 IMAD.IADD R11, R11, 0x1, -R25.reuse ;  /* 0x000000010b0b9824 */ /* 0x100fe200078e0a19 */
[----:B------:R-:W-:Y:S01]  /*7eb0*/  ISETP.GE.AND P1, PT, R3, RZ, PT ;  /* 0x000000ff0300720c */ /* 0x000fe20003f26270 */
[----:B------:R-:W-:Y:S01]  /*7ec0*/  @!P4 IMAD.MOV R0, RZ, RZ, -R0 ;  /* 0x000000ffff00c224 */ /* 0x000fe200078e0a00 */
[----:B------:R-:W-:Y:S01]  /*7ed0*/  ISETP.GT.U32.AND P4, PT, R25, R9, PT ;  /* 0x000000091900720c */ /* 0x000fe20003f84070 */
[----:B------:R-:W-:Y:S01]  /*7ee0*/  @!P5 IMAD.IADD R5, R5, 0x1, -R25 ;  /* 0x000000010505d824 */ /* 0x000fe200078e0a19 */
[----:B------:R-:W-:Y:S02]  /*7ef0*/  IABS R3, R3 ;  /* 0x0000000300037213 */ /* 0x000fe40000000000 */
[----:B------:R-:W-:Y:S01]  /*7f00*/  ISETP.GT.U32.AND P5, PT, R25, R14, PT ;  /* 0x0000000e1900720c */ /* 0x000fe20003fa4070 */
[----:B------:R0:W-:Y:S01]  /*7f10*/  STL [R1+0x188], R0 ;  /* 0x0001880001007387 */ /* 0x0001e20000100800 */
[----:B------:R-:W-:Y:S01]  /*7f20*/  IABS R6, R2 ;  /* 0x0000000200067213 */ /* 0x000fe20000000000 */
[----:B------:R-:W-:Y:S01]  /*7f30*/  IMAD.HI.U32 R10, R23, R3, RZ ;  /* 0x00000003170a7227 */ /* 0x000fe200078e00ff */
[----:B------:R-:W-:-:S03]  /*7f40*/  IABS R7, R4 ;  /* 0x0000000400077213 */ /* 0x000fc60000000000 */
[----:B------:R-:W-:Y:S02]  /*7f50*/  IMAD.MOV R10, RZ, RZ, -R10 ;  /* 0x000000ffff0a7224 */ /* 0x000fe400078e0a0a */
[----:B------:R-:W-:Y:S02]  /*7f60*/  @!P4 IMAD.IADD R9, R9, 0x1, -R25 ;  /* 0x000000010909c824 */ /* 0x000fe400078e0a19 */
[----:B0-----:R-:W-:Y:S02]  /*7f70*/  IMAD.MOV.U32 R0, RZ, RZ, R11 ;  /* 0x000000ffff007224 */ /* 0x001fe400078e000b */
[C---:B------:R-:W-:Y:S01]  /*7f80*/  IMAD R11, R25.reuse, R10, R3 ;  /* 0x0000000a190b7224 */ /* 0x040fe200078e0203 */
[----:B------:R-:W-:Y:S01]  /*7f90*/  ISETP.GT.U32.AND P4, PT, R25, R9, PT ;  /* 0x000000091900720c */ /* 0x000fe20003f84070 */
[----:B------:R-:W-:Y:S01]  /*7fa0*/  @!P5 IMAD.IADD R14, R14, 0x1, -R25 ;  /* 0x000000010e0ed824 */ /* 0x000fe200078e0a19 */
[----:B------:R-:W-:Y:S01]  /*7fb0*/  LOP3.LUT R10, R22, 0xd2, RZ, 0xfc, !PT ;  /* 0x000000d2160a7812 */ /* 0x000fe200078efcff */
[----:B------:R-:W-:Y:S01]  /*7fc0*/  @!P3 IMAD.MOV R0, RZ, RZ, -R0 ;  /* 0x000000ffff00b224 */ /* 0x000fe200078e0a00 */
[----:B------:R-:W-:Y:S01]  /*7fd0*/  ISETP.GE.AND P3, PT, R4, RZ, PT ;  /* 0x000000ff0400720c */ /* 0x000fe20003f66270 */
[----:B------:R-:W-:Y:S01]  /*7fe0*/  IMAD.HI.U32 R4, R23, R6, RZ ;  /* 0x0000000617047227 */ /* 0x000fe200078e00ff */
[----:B------:R-:W-:-:S02]  /*7ff0*/  ISETP.GT.U32.AND P5, PT, R25, R14, PT ;  /* 0x0000000e1900720c */ /* 0x000fc40003fa4070 */
[----:B------:R0:W-:Y:S01]  /*8000*/  STL [R1+0xd8], R0 ;  /* 0x0000d80001007387 */ /* 0x0001e20000100800 */
[----:B------:R-:W-:Y:S01]  /*8010*/  IMAD.HI.U32 R8, R23, R7, RZ ;  /* 0x0000000717087227 */ /* 0x000fe200078e00ff */
[----:B------:R-:W-:Y:S02]  /*8020*/  LOP3.LUT R3, R22, 0xce, RZ, 0xfc, !PT ;  /* 0x000000ce16037812 */ /* 0x000fe400078efcff */
[----:B------:R-:W-:Y:S01]  /*8030*/  IABS R13, R10 ;  /* 0x0000000a000d7213 */ /* 0x000fe20000000000 */
[----:B------:R-:W-:Y:S01]  /*8040*/  @!P4 IMAD.IADD R9, R9, 0x1, -R25 ;  /* 0x000000010909c824 */ /* 0x000fe200078e0a19 */
[----:B------:R-:W-:Y:S01]  /*8050*/  ISETP.GT.U32.AND P4, PT, R25, R11, PT ;  /* 0x0000000b1900720c */ /* 0x000fe20003f84070 */
[----:B------:R-:W-:Y:S02]  /*8060*/  IMAD.MOV R4, RZ, RZ, -R4 ;  /* 0x000000ffff047224 */ /* 0x000fe400078e0a04 */
[----:B------:R-:W-:Y:S02]  /*8070*/  IMAD.MOV R8, RZ, RZ, -R8 ;  /* 0x000000ffff087224 */ /* 0x000fe400078e0a08 */
[----:B0-----:R-:W-:-:S02]  /*8080*/  IMAD.MOV.U32 R0, RZ, RZ, R5 ;  /* 0x000000ffff007224 */ /* 0x001fc400078e0005 */
[C---:B------:R-:W-:Y:S01]  /*8090*/  IMAD R6, R25.reuse, R4, R6 ;  /* 0x0000000419067224 */ /* 0x040fe200078e0206 */
[----:B------:R-:W-:Y:S01]  /*80a0*/  LOP3.LUT R4, R22, 0xd0, RZ, 0xfc, !PT ;  /* 0x000000d016047812 */ /* 0x000fe200078efcff */
[----:B------:R-:W-:Y:S01]  /*80b0*/  @!P2 IMAD.MOV R0, RZ, RZ, -R0 ;  /* 0x000000ffff00a224 */ /* 0x000fe200078e0a00 */
[----:B------:R-:W-:Y:S01]  /*80c0*/  ISETP.GE.AND P2, PT, R2, RZ, PT ;  /* 0x000000ff0200720c */ /* 0x000fe20003f46270 */
[----:B------:R-:W-:Y:S01]  /*80d0*/  IMAD R7, R25, R8, R7 ;  /* 0x0000000819077224 */ /* 0x000fe200078e0207 */
[----:B------:R-:W-:Y:S01]  /*80e0*/  LOP3.LUT R2, R22, 0xd4, RZ, 0xfc, !PT ;  /* 0x000000d416027812 */ /* 0x000fe200078efcff */
[--C-:B------:R-:W-:Y:S01]  /*80f0*/  @!P4 IMAD.IADD R11, R11, 0x1, -R25.reuse ;  /* 0x000000010b0bc824 */ /* 0x100fe200078e0a19 */
[C---:B------:R-:W-:Y:S01]  /*8100*/  ISETP.GT.U32.AND P4, PT, R25.reuse, R6, PT ;  /* 0x000000061900720c */ /* 0x040fe20003f84070 */
[----:B------:R-:W-:Y:S01]  /*8110*/  @!P5 IMAD.IADD R14, R14, 0x1, -R25 ;  /* 0x000000010e0ed824 */ /* 0x000fe200078e0a19 */
[----:B------:R0:W-:Y:S01]  /*8120*/  STL [R1+0x184], R0 ;  /* 0x0001840001007387 */ /* 0x0001e20000100800 */
[----:B------:R-:W-:-:S02]  /*8130*/  ISETP.GT.U32.AND P5, PT, R25, R7, PT ;  /* 0x000000071900720c */ /* 0x000fc40003fa4070 */
[----:B------:R-:W-:Y:S02]  /*8140*/  IABS R5, R2 ;  /* 0x0000000200057213 */ /* 0x000fe40000000000 */
[----:B------:R-:W-:Y:S02]  /*8150*/  IABS R12, R4 ;  /* 0x00000004000c7213 */ /* 0x000fe40000000000 */
[----:B------:R-:W-:Y:S01]  /*8160*/  IABS R8, R3 ;  /* 0x0000000300087213 */ /* 0x000fe20000000000 */
[----:B0-----:R-:W-:-:S03]  /*8170*/  IMAD.MOV.U32 R0, RZ, RZ, R9 ;  /* 0x000000ffff007224 */ /* 0x001fc600078e0009 */
[--C-:B------:R-:W-:Y:S02]  /*8180*/  @!P4 IMAD.IADD R6, R6, 0x1, -R25.reuse ;  /* 0x000000010606c824 */ /* 0x100fe400078e0a19 */
[----:B------:R-:W-:Y:S01]  /*8190*/  @!P6 IMAD.MOV R0, RZ, RZ, -R0 ;  /* 0x000000ffff00e224 */ /* 0x000fe200078e0a00 */
[----:B------:R-:W-:Y:S01]  /*81a0*/  ISETP.GT.U32.AND P6, PT, R25, R11, PT ;  /* 0x0000000b1900720c */ /* 0x000fe20003fc4070 */
[----:B------:R-:W-:Y:S01]  /*81b0*/  IMAD.HI.U32 R9, R23, R5, RZ ;  /* 0x0000000517097227 */ /* 0x000fe200078e00ff */
[----:B------:R-:W-:Y:S02]  /*81c0*/  ISETP.GT.U32.AND P4, PT, R25, R6, PT ;  /* 0x000000061900720c */ /* 0x000fe40003f84070 */
[----:B------:R0:W-:Y:S01]  /*81d0*/  STL [R1+0x140], R0 ;  /* 0x0001400001007387 */ /* 0x0001e20000100800 */
[----:B------:R-:W-:Y:S02]  /*81e0*/  @!P5 IMAD.IADD R7, R7, 0x1, -R25 ;  /* 0x000000010707d824 */ /* 0x000fe400078e0a19 */
[----:B------:R-:W-:-:S03]  /*81f0*/  IMAD.MOV R9, RZ, RZ, -R9 ;  /* 0x000000ffff097224 */ /* 0x000fc600078e0a09 */
[----:B------:R-:W-:-:S03]  /*8200*/  ISETP.GT.U32.AND P5, PT, R25, R7, PT ;  /* 0x000000071900720c */ /* 0x000fc60003fa4070 */
[----:B------:R-:W-:Y:S02]  /*8210*/  @!P6 IMAD.IADD R11, R11, 0x1, -R25 ;  /* 0x000000010b0be824 */ /* 0x000fe400078e0a19 */
[----:B0-----:R-:W-:Y:S02]  /*8220*/  IMAD.MOV.U32 R0, RZ, RZ, R14 ;  /* 0x000000ffff007224 */ /* 0x001fe400078e000e */
[----:B------:R-:W-:-:S04]  /*8230*/  IMAD.HI.U32 R14, R23, R13, RZ ;  /* 0x0000000d170e7227 */ /* 0x000fc800078e00ff */
[----:B------:R-:W-:Y:S01]  /*8240*/  @!P0 IMAD.MOV R0, RZ, RZ, -R0 ;  /* 0x000000ffff008224 */ /* 0x000fe200078e0a00 */
[----:B------:R-:W-:Y:S01]  /*8250*/  ISETP.GE.AND P0, PT, R2, RZ, PT ;  /* 0x000000ff0200720c */ /* 0x000fe20003f06270 */
[----:B------:R-:W-:Y:S02]  /*8260*/  IMAD R2, R25, R9, R5 ;  /* 0x0000000919027224 */ /* 0x000fe400078e0205 */
[----:B------:R-:W-:Y:S01]  /*8270*/  IMAD.HI.U32 R5, R23, R12, RZ ;  /* 0x0000000c17057227 */ /* 0x000fe200078e00ff */
[----:B------:R0:W-:Y:S02]  /*8280*/  STL [R1+0x180], R0 ;  /* 0x0001800001007387 */ /* 0x0001e40000100800 */
[----:B------:R-:W-:Y:S01]  /*8290*/  ISETP.GT.U32.AND P6, PT, R25, R2, PT ;  /* 0x000000021900720c */ /* 0x000fe20003fc4070 */
[----:B------:R-:W-:-:S04]  /*82a0*/  IMAD.HI.U32 R9, R23, R8, RZ ;  /* 0x0000000817097227 */ /* 0x000fc800078e00ff */
[----:B------:R-:W-:Y:S02]  /*82b0*/  IMAD.MOV R5, RZ, RZ, -R5 ;  /* 0x000000ffff057224 */ /* 0x000fe400078e0a05 */
[----:B------:R-:W-:Y:S02]  /*82c0*/  IMAD.MOV R14, RZ, RZ, -R14 ;  /* 0x000000ffff0e7224 */ /* 0x000fe400078e0a0e */
[----:B0-----:R-:W-:Y:S02]  /*82d0*/  IMAD.MOV.U32 R0, RZ, RZ, R11 ;  /* 0x000000ffff007224 */ /* 0x001fe400078e000b */
[----:B------:R-:W-:Y:S02]  /*82e0*/  IMAD.MOV R9, RZ, RZ, -R9 ;  /* 0x000000ffff097224 */ /* 0x000fe400078e0a09 */
[----:B------:R-:W-:Y:S02]  /*82f0*/  @!P1 IMAD.MOV R0, RZ, RZ, -R0 ;  /* 0x000000ffff009224 */ /* 0x000fe400078e0a00 */
[----:B------:R-:W-:Y:S01]  /*8300*/  IMAD R12, R25, R5, R12 ;  /* 0x00000005190c7224 */ /* 0x000fe200078e020c */
[----:B------:R-:W-:Y:S01]  /*8310*/  LOP3.LUT R5, R22, 0xcc, RZ, 0xfc, !PT ;  /* 0x000000cc16057812 */ /* 0x000fe200078efcff */
[--C-:B------:R-:W-:Y:S01]  /*8320*/  @!P4 IMAD.IADD R6, R6, 0x1, -R25.reuse ;  /* 0x000000010606c824 */ /* 0x100fe200078e0a19 */
[----:B------:R0:W-:Y:S01]  /*8330*/  STL [R1+0x168], R0 ;  /* 0x0001680001007387 */ /* 0x0001e20000100800 */
[----:B------:R-:W-:Y:S01]  /*8340*/  @!P5 IMAD.IADD R7, R7, 0x1, -R25 ;  /* 0x000000010707d824 */ /* 0x000fe200078e0a19 */
[----:B------:R-:W-:Y:S01]  /*8350*/  ISETP.GE.AND P5, PT, R10, RZ, PT ;  /* 0x000000ff0a00720c */ /* 0x000fe20003fa6270 */
[C---:B------:R-:W-:Y:S01]  /*8360*/  IMAD R10, R25.reuse, R14, R13 ;  /* 0x0000000e190a7224 */ /* 0x040fe200078e020d */
[C---:B------:R-:W-:Y:S01]  /*8370*/  ISETP.GT.U32.AND P4, PT, R25.reuse, R12, PT ;  /* 0x0000000c1900720c */ /* 0x040fe20003f84070 */
[C---:B------:R-:W-:Y:S01]  /*8380*/  IMAD R8, R25.reuse, R9, R8 ;  /* 0x0000000919087224 */ /* 0x040fe200078e0208 */
[----:B------:R-:W-:Y:S01]  /*8390*/  IABS R11, R5 ;  /* 0x00000005000b7213 */ /* 0x000fe20000000000 */
[----:B------:R-:W-:Y:S01]  /*83a0*/  @!P6 IMAD.IADD R2, R2, 0x1, -R25 ;  /* 0x000000010202e824 */ /* 0x000fe200078e0a19 */
[C---:B------:R-:W-:Y:S01]  /*83b0*/  ISETP.GT.U32.AND P1, PT, R25.reuse, R10, PT ;  /* 0x0000000a1900720c */ /* 0x040fe20003f24070 */
[----:B------:R-:W-:Y:S01]  /*83c0*/  @!P3 IMAD.MOV R7, RZ, RZ, -R7 ;  /* 0x000000ffff07b224 */ /* 0x000fe200078e0a07 */
[----:B------:R-:W-:Y:S01]  /*83d0*/  ISETP.GE.AND P3, PT, R4, RZ, PT ;  /* 0x000000ff0400720c */ /* 0x000fe20003f66270 */
[----:B0-----:R-:W-:Y:S01]  /*83e0*/  IMAD.MOV.U32 R0, RZ, RZ, R6 ;  /* 0x000000ffff007224 */ /* 0x001fe200078e0006 */
[----:B------:R-:W-:Y:S01]  /*83f0*/  ISETP.GT.U32.AND P6, PT, R25, R2, PT ;  /* 0x000000021900720c */ /* 0x000fe20003fc4070 */
[----:B------:R-:W-:Y:S01]  /*8400*/  IMAD.HI.U32 R6, R23, R11, RZ ;  /* 0x0000000b17067227 */ /* 0x000fe200078e00ff */
[C---:B------:R-:W-:Y:S01]  /*8410*/  LOP3.LUT R4, R22.reuse, 0xca, RZ, 0xfc, !PT ;  /* 0x000000ca16047812 */ /* 0x040fe200078efcff */
[----:B------:R0:W-:Y:S01]  /*8420*/  STL [R1+0x174], R7 ;  /* 0x0001740701007387 */ /* 0x0001e20000100800 */
[----:B------:R-:W-:Y:S01]  /*8430*/  LOP3.LUT R9, R22, 0xc4, RZ, 0xfc, !PT ;  /* 0x000000c416097812 */ /* 0x000fe200078efcff */
[----:B------:R-:W-:Y:S01]  /*8440*/  @!P2 IMAD.MOV R0, RZ, RZ, -R0 ;  /* 0x000000ffff00a224 */ /* 0x000fe200078e0a00 */
[----:B------:R-:W-:Y:S01]  /*8450*/  ISETP.GT.U32.AND P2, PT, R25, R8, PT ;  /* 0x000000081900720c */ /* 0x000fe20003f44070 */
[--C-:B------:R-:W-:Y:S01]  /*8460*/  @!P4 IMAD.IADD R12, R12, 0x1, -R25.reuse ;  /* 0x000000010c0cc824 */ /* 0x100fe200078e0a19 */
[----:B------:R-:W-:Y:S01]  /*8470*/  IABS R13, R9 ;  /* 0x00000009000d7213 */ /* 0x000fe20000000000 */
[--C-:B------:R-:W-:Y:S01]  /*8480*/  @!P1 IMAD.IADD R10, R10, 0x1, -R25.reuse ;  /* 0x000000010a0a9824 */ /* 0x100fe200078e0a19 */
[----:B------:R-:W-:Y:S01]  /*8490*/  ISETP.GE.AND P1, PT, R5, RZ, PT ;  /* 0x000000ff0500720c */ /* 0x000fe20003f26270 */
[----:B------:R1:W-:Y:S01]  /*84a0*/  STL [R1+0x178], R0 ;  /* 0x0001780001007387 */ /* 0x0003e20000100800 */
[----:B------:R-:W-:Y:S01]  /*84b0*/  IMAD.MOV R6, RZ, RZ, -R6 ;  /* 0x000000ffff067224 */ /* 0x000fe200078e0a06 */
[----:B0-----:R-:W-:Y:S01]  /*84c0*/  IABS R7, R4 ;  /* 0x0000000400077213 */ /* 0x001fe20000000000 */
[----:B------:R-:W-:Y:S01]  /*84d0*/  @!P6 IMAD.IADD R2, R2, 0x1, -R25 ;  /* 0x000000010202e824 */ /* 0x000fe200078e0a19 */
[C---:B------:R-:W-:Y:S01]  /*84e0*/  ISETP.GT.U32.AND P4, PT, R25.reuse, R10, PT ;  /* 0x0000000a1900720c */ /* 0x040fe20003f84070 */
[----:B------:R-:W-:Y:S01]  /*84f0*/  IMAD R11, R25, R6, R11 ;  /* 0x00000006190b7224 */ /* 0x000fe200078e020b */
[----:B------:R-:W-:Y:S01]  /*8500*/  ISETP.GE.AND P6, PT, R3, RZ, PT ;  /* 0x000000ff0300720c */ /* 0x000fe20003fc6270 */
[----:B------:R-:W-:Y:S01]  /*8510*/  IMAD.HI.U32 R5, R23, R7, RZ ;  /* 0x0000000717057227 */ /* 0x000fe200078e00ff */
[----:B------:R-:W-:-:S03]  /*8520*/  LOP3.LUT R3, R22, 0xc8, RZ, 0xfc, !PT ;  /* 0x000000c816037812 */ /* 0x000fc600078efcff */
[----:B------:R-:W-:Y:S01]  /*8530*/  @!P2 IMAD.IADD R8, R8, 0x1, -R25 ;  /* 0x000000010808a824 */ /* 0x000fe200078e0a19 */
[C---:B------:R-:W-:Y:S01]  /*8540*/  ISETP.GT.U32.AND P2, PT, R25.reuse, R12, PT ;  /* 0x0000000c1900720c */ /* 0x040fe20003f44070 */
[----:B------:R-:W-:Y:S01]  /*8550*/  IMAD.MOV R5, RZ, RZ, -R5 ;  /* 0x000000ffff057224 */ /* 0x000fe200078e0a05 */
[----:B------:R-:W-:Y:S01]  /*8560*/  IABS R6, R3 ;  /* 0x0000000300067213 */ /* 0x000fe20000000000 */
[----:B-1----:R-:W-:Y:S01]  /*8570*/  IMAD.MOV.U32 R0, RZ, RZ, R2 ;  /* 0x000000ffff007224 */ /* 0x002fe200078e0002 */
[----:B------:R-:W-:Y:S01]  /*8580*/  LOP3.LUT R2, R22, 0xc6, RZ, 0xfc, !PT ;  /* 0x000000c616027812 */ /* 0x000fe200078efcff */
[C---:B------:R-:W-:Y:S02]  /*8590*/  IMAD R7, R25.reuse, R5, R7 ;  /* 0x0000000519077224 */ /* 0x040fe400078e0207 */
[----:B------:R-:W-:Y:S01]  /*85a0*/  @!P0 IMAD.MOV R0, RZ, RZ, -R0 ;  /* 0x000000ffff008224 */ /* 0x000fe200078e0a00 */
[C---:B------:R-:W-:Y:S01]  /*85b0*/  ISETP.GT.U32.AND P0, PT, R25.reuse, R8, PT ;  /* 0x000000081900720c */ /* 0x040fe20003f04070 */
[----:B------:R-:W-:Y:S01]  /*85c0*/  @!P4 IMAD.IADD R10, R10, 0x1, -R25 ;  /* 0x000000010a0ac824 */ /* 0x000fe200078e0a19 */
[----:B------:R-:W-:-:S02]  /*85d0*/  ISETP.GT.U32.AND P4, PT, R25, R11, PT ;  /* 0x0000000b1900720c */ /* 0x000fc40003f84070 */
[----:B------:R-:W-:Y:S01]  /*85e0*/  IABS R5, R2 ;  /* 0x0000000200057213 */ /* 0x000fe20000000000 */
[----:B------:R-:W-:Y:S01]  /*85f0*/  @!P2 IMAD.IADD R12, R12, 0x1, -R25 ;  /* 0x000000010c0ca824 */ /* 0x000fe200078e0a19 */
[----:B------:R-:W-:Y:S01]  /*8600*/  ISETP.GT.U32.AND P2, PT, R25, R7, PT ;  /* 0x000000071900720c */ /* 0x000fe20003f44070 */
[----:B------:R0:W-:Y:S02]  /*8610*/  STL [R1+0x17c], R0 ;  /* 0x00017c0001007387 */ /* 0x0001e40000100800 */
[----:B------:R-:W-:-:S04]  /*8620*/  IMAD.HI.U32 R14, R23, R5, RZ ;  /* 0x00000005170e7227 */ /* 0x000fc800078e00ff */
[----:B------:R-:W-:Y:S01]  /*8630*/  @!P0 IMAD.IADD R8, R8, 0x1, -R25 ;  /* 0x0000000108088824 */ /* 0x000fe200078e0a19 */
[----:B------:R-:W-:Y:S01]  /*8640*/  ISETP.GE.AND P0, PT, R4, RZ, PT ;  /* 0x000000ff0400720c */ /* 0x000fe20003f06270 */
[----:B------:R-:W-:Y:S02]  /*8650*/  IMAD.MOV.U32 R4, RZ, RZ, R13 ;  /* 0x000000ffff047224 */ /* 0x000fe400078e000d */
[----:B0-----:R-:W-:Y:S02]  /*8660*/  IMAD.MOV.U32 R0, RZ, RZ, R10 ;  /* 0x000000ffff007224 */ /* 0x001fe400078e000a */
[--C-:B------:R-:W-:Y:S02]  /*8670*/  @!P2 IMAD.IADD R7, R7, 0x1, -R25.reuse ;  /* 0x000000010707a824 */ /* 0x100fe400078e0a19 */
[----:B------:R-:W-:Y:S01]  /*8680*/  @!P4 IMAD.IADD R11, R11, 0x1, -R25 ;  /* 0x000000010b0bc824 */ /* 0x000fe200078e0a19 */
[----:B------:R-:W-:Y:S01]  /*8690*/  ISETP.GE.AND P4, PT, R3, RZ, PT ;  /* 0x000000ff0300720c */ /* 0x000fe20003f86270 */
[----:B------:R-:W-:Y:S01]  /*86a0*/  @!P5 IMAD.MOV R0, RZ, RZ, -R0 ;  /* 0x000000ffff00d224 */ /* 0x000fe200078e0a00 */
[----:B------:R-:W-:Y:S01]  /*86b0*/  ISETP.GT.U32.AND P5, PT, R25, R7, PT ;  /* 0x000000071900720c */ /* 0x000fe20003fa4070 */
[----:B------:R-:W-:Y:S01]  /*86c0*/  IMAD.HI.U32 R3, R23, R4, RZ ;  /* 0x0000000417037227 */ /* 0x000fe200078e00ff */
[----:B------:R-:W-:-:S02]  /*86d0*/  ISETP.GT.U32.AND P2, PT, R25, R11, PT ;  /* 0x0000000b1900720c */ /* 0x000fc40003f44070 */
[----:B------:R0:W-:Y:S01]  /*86e0*/  STL [R1+0x170], R0 ;  /* 0x0001700001007387 */ /* 0x0001e20000100800 */
[----:B------:R-:W-:Y:S01]  /*86f0*/  IMAD.MOV R10, RZ, RZ, -R14 ;  /* 0x000000ffff0a7224 */ /* 0x000fe200078e0a0e */
[----:B------:R-:W-:Y:S01]  /*8700*/  LOP3.LUT R14, R22, 0xc2, RZ, 0xfc, !PT ;  /* 0x000000c2160e7812 */ /* 0x000fe200078efcff */
[----:B------:R-:W-:Y:S02]  /*8710*/  IMAD.MOV R3, RZ, RZ, -R3 ;  /* 0x000000ffff037224 */ /* 0x000fe400078e0a03 */
[----:B------:R-:W-:Y:S02]  /*8720*/  IMAD R5, R25, R10, R5 ;  /* 0x0000000a19057224 */ /* 0x000fe400078e0205 */
[----:B------:R-:W-:-:S04]  /*8730*/  IMAD.HI.U32 R13, R23, R6, RZ ;  /* 0x00000006170d7227 */ /* 0x000fc800078e00ff */
[----:B0-----:R-:W-:Y:S01]  /*8740*/  IMAD.MOV.U32 R0, RZ, RZ, R8 ;  /* 0x000000ffff007224 */ /* 0x001fe200078e0008 */
[----:B------:R-:W-:Y:S01]  /*8750*/  LOP3.LUT R8, R22, 0xc0, RZ, 0xfc, !PT ;  /* 0x000000c016087812 */ /* 0x000fe200078efcff */
[C---:B------:R-:W-:Y:S01]  /*8760*/  IMAD R4, R25.reuse, R3, R4 ;  /* 0x0000000319047224 */ /* 0x040fe200078e0204 */
[----:B------:R-:W-:Y:S01]  /*8770*/  IABS R3, R14 ;  /* 0x0000000e00037213 */ /* 0x000fe20000000000 */
[----:B------:R-:W-:Y:S01]  /*8780*/  @!P6 IMAD.MOV R0, RZ, RZ, -R0 ;  /* 0x000000ffff00e224 */ /* 0x000fe200078e0a00 */
[----:B------:R-:W-:Y:S01]  /*8790*/  ISETP.GT.U32.AND P6, PT, R25, R5, PT ;  /* 0x000000051900720c */ /* 0x000fe20003fc4070 */
[----:B------:R-:W-:Y:S02]  /*87a0*/  IMAD.MOV R13, RZ, RZ, -R13 ;  /* 0x000000ffff0d7224 */ /* 0x000fe400078e0a0d */
[----:B------:R-:W-:Y:S01]  /*87b0*/  @!P5 IMAD.IADD R7, R7, 0x1, -R25 ;  /* 0x000000010707d824 */ /* 0x000fe200078e0a19 */
[C---:B------:R-:W-:Y:S01]  /*87c0*/  ISETP.GT.U32.AND P5, PT, R25.reuse, R4, PT ;  /* 0x000000041900720c */ /* 0x040fe20003fa4070 */
[----:B------:R-:W-:-:S02]  /*87d0*/  IMAD R6, R25, R13, R6 ;  /* 0x0000000d19067224 */ /* 0x000fc400078e0206 */
[----:B------:R-:W-:Y:S02]  /*87e0*/  @!P3 IMAD.MOV R12, RZ, RZ, -R12 ;  /* 0x000000ffff0cb224 */ /* 0x000fe400078e0a0c */
[--C-:B------:R-:W-:Y:S01]  /*87f0*/  @!P2 IMAD.IADD R11, R11, 0x1, -R25.reuse ;  /* 0x000000010b0ba824 */ /* 0x100fe200078e0a19 */
[----:B------:R-:W-:Y:S01]  /*8800*/  ISETP.GT.U32.AND P3, PT, R25, R6, PT ;  /* 0x000000061900720c */ /* 0x000fe20003f64070 */
[----:B------:R-:W-:Y:S01]  /*8810*/  IMAD.HI.U32 R10, R23, R3, RZ ;  /* 0x00000003170a7227 */ /* 0x000fe200078e00ff */
[----:B------:R-:W-:Y:S01]  /*8820*/  ISETP.GE.AND P2, PT, R2, RZ, PT ;  /* 0x000000ff0200720c */ /* 0x000fe20003f46270 */
[----:B------:R0:W-:Y:S01]  /*8830*/  STL [R1+0x154], R12 ;  /* 0x0001540c01007387 */ /* 0x0001e20000100800 */
[----:B------:R-:W-:Y:S01]  /*8840*/  IABS R2, R8 ;  /* 0x0000000800027213 */ /* 0x000fe20000000000 */
[--C-:B------:R-:W-:Y:S02]  /*8850*/  @!P6 IMAD.IADD R5, R5, 0x1, -R25.reuse ;  /* 0x000000010505e824 */ /* 0x100fe400078e0a19 */
[----:B------:R-:W-:Y:S01]  /*8860*/  @!P5 IMAD.IADD R4, R4, 0x1, -R25 ;  /* 0x000000010404d824 */ /* 0x000fe200078e0a19 */
[----:B------:R1:W-:Y:S01]  /*8870*/  STL [R1+0x158], R0 ;  /* 0x0001580001007387 */ /* 0x0003e20000100800 */
[----:B------:R-:W-:Y:S01]  /*8880*/  IMAD.MOV R10, RZ, RZ, -R10 ;  /* 0x000000ffff0a7224 */ /* 0x000fe200078e0a0a */
[----:B------:R-:W-:Y:S01]  /*8890*/  ISETP.GT.U32.AND P5, PT, R25, R5, PT ;  /* 0x000000051900720c */ /* 0x000fe20003fa4070 */
[----:B0-----:R-:W-:-:S04]  /*88a0*/  IMAD.HI.U32 R12, R23, R2, RZ ;  /* 0x00000002170c7227 */ /* 0x001fc800078e00ff */
[----:B------:R-:W-:Y:S01]  /*88b0*/  @!P3 IMAD.IADD R6, R6, 0x1, -R25 ;  /* 0x000000010606b824 */ /* 0x000fe200078e0a19 */
[----:B------:R-:W-:Y:S01]  /*88c0*/  ISETP.GE.AND P3, PT, R9, RZ, PT ;  /* 0x000000ff0900720c */ /* 0x000fe20003f66270 */
[----:B-1----:R-:W-:Y:S01]  /*88d0*/  IMAD.MOV.U32 R0, RZ, RZ, R11 ;  /* 0x000000ffff007224 */ /* 0x002fe200078e000b */
[C---:B------:R-:W-:Y:S01]  /*88e0*/  LOP3.LUT R9, R22.reuse, 0xbe, RZ, 0xfc, !PT ;  /* 0x000000be16097812 */ /* 0x040fe200078efcff */
[----:B------:R-:W-:Y:S01]  /*88f0*/  IMAD.MOV R12, RZ, RZ, -R12 ;  /* 0x000000ffff0c7224 */ /* 0x000fe200078e0a0c */
[C---:B------:R-:W-:Y:S01]  /*8900*/  ISETP.GT.U32.AND P6, PT, R25.reuse, R6, PT ;  /* 0x000000061900720c */ /* 0x040fe20003fc4070 */
[----:B------:R-:W-:Y:S01]  /*8910*/  @!P1 IMAD.MOV R0, RZ, RZ, -R0 ;  /* 0x000000ffff009224 */ /* 0x000fe200078e0a00 */
[C---:B------:R-:W-:Y:S01]  /*8920*/  ISETP.GT.U32.AND P1, PT, R25.reuse, R4, PT ;  /* 0x000000041900720c */ /* 0x040fe20003f24070 */
[----:B------:R-:W-:Y:S01]  /*8930*/  IMAD R2, R25, R12, R2 ;  /* 0x0000000c19027224 */ /* 0x000fe200078e0202 */
[----:B------:R-:W-:Y:S01]  /*8940*/  IABS R11, R9 ;  /* 0x00000009000b7213 */ /* 0x000fe20000000000 */
[----:B------:R-:W-:Y:S01]  /*8950*/  @!P5 IMAD.IADD R5, R5, 0x1, -R25 ;  /* 0x000000010505d824 */ /* 0x000fe200078e0a19 */
[----:B------:R0:W-:Y:S01]  /*8960*/  STL [R1+0x160], R0 ;  /* 0x0001600001007387 */ /* 0x0001e20000100800 */
[C---:B------:R-:W-:Y:S01]  /*8970*/  IMAD R3, R25.reuse, R10, R3 ;  /* 0x0000000a19037224 */ /* 0x040fe200078e0203 */
[----:B------:R-:W-:Y:S01]  /*8980*/  ISETP.GT.U32.AND P5, PT, R25, R2, PT ;  /* 0x000000021900720c */ /* 0x000fe20003fa4070 */
[----:B------:R-:W-:Y:S01]  /*8990*/  IMAD.HI.U32 R15, R23, R11, RZ ;  /* 0x0000000b170f7227 */ /* 0x000fe200078e00ff */
[----:B------:R-:W-:-:S02]  /*89a0*/  LOP3.LUT R10, R22, 0xbc, RZ, 0xfc, !PT ;  /* 0x000000bc160a7812 */ /* 0x000fc400078efcff */
[----:B------:R-:W-:Y:S01]  /*89b0*/  LOP3.LUT R12, R22, 0xba, RZ, 0xfc, !PT ;  /* 0x000000ba160c7812 */ /* 0x000fe200078efcff */
[--C-:B------:R-:W-:Y:S01]  /*89c0*/  @!P6 IMAD.IADD R6, R6, 0x1, -R25.reuse ;  /* 0x000000010606e824 */ /* 0x100fe200078e0a19 */
[C---:B------:R-:W-:Y:S01]  /*89d0*/  ISETP.GT.U32.AND P6, PT, R25.reuse, R3, PT ;  /* 0x000000031900720c */ /* 0x040fe20003fc4070 */
[----:B------:R-:W-:Y:S01]  /*89e0*/  @!P1 IMAD.IADD R4, R4, 0x1, -R25 ;  /* 0x0000000104049824 */ /* 0x000fe200078e0a19 */
[----:B------:R-:W-:Y:S01]  /*89f0*/  ISETP.GE.AND P1, PT, R14, RZ, PT ;  /* 0x000000ff0e00720c */ /* 0x000fe20003f26270 */
[----:B------:R-:W-:Y:S01]  /*8a00*/  IMAD.MOV R14, RZ, RZ, -R15 ;  /* 0x000000ffff0e7224 */ /* 0x000fe200078e0a0f */
[----:B------:R-:W-:Y:S01]  /*8a10*/  IABS R13, R10 ;  /* 0x0000000a000d7213 */ /* 0x000fe20000000000 */
[----:B0-----:R-:W-:Y:S01]  /*8a20*/  IMAD.MOV.U32 R0, RZ, RZ, R7 ;  /* 0x000000ffff007224 */ /* 0x001fe200078e0007 */
[----:B------:R-:W-:Y:S01]  /*8a30*/  IABS R15, R12 ;  /* 0x0000000c000f7213 */ /* 0x000fe20000000000 */
[----:B------:R-:W-:Y:S02]  /*8a40*/  @!P5 IMAD.IADD R2, R2, 0x1, -R25 ;  /* 0x000000010202d824 */ /* 0x000fe400078e0a19 */
[----:B------:R-:W-:-:S02]  /*8a50*/  IMAD R11, R25, R14, R11 ;  /* 0x0000000e190b7224 */ /* 0x000fc400078e020b */
[----:B------:R-:W-:Y:S01]  /*8a60*/  IMAD.HI.U32 R16, R23, R13, RZ ;  /* 0x0000000d17107227 */ /* 0x000fe200078e00ff */
[----:B------:R-:W-:-:S03]  /*8a70*/  ISETP.GT.U32.AND P5, PT, R25, R2, PT ;  /* 0x000000021900720c */ /* 0x000fc60003fa4070 */
[----:B------:R-:W-:Y:S01]  /*8a80*/  @!P4 IMAD.MOV R6, RZ, RZ, -R6 ;  /* 0x000000ffff06c224 */ /* 0x000fe200078e0a06 */
[----:B------:R-:W-:Y:S01]  /*8a90*/  ISETP.GT.U32.AND P4, PT, R25, R11, PT ;  /* 0x0000000b1900720c */ /* 0x000fe20003f84070 */
[----:B------:R-:W-:Y:S02]  /*8aa0*/  @!P0 IMAD.MOV R0, RZ, RZ, -R0 ;  /* 0x000000ffff008224 */ /* 0x000fe400078e0a00 */
[----:B------:R-:W-:Y:S01]  /*8ab0*/  @!P6 IMAD.IADD R3, R3, 0x1, -R25 ;  /* 0x000000010303e824 */ /* 0x000fe200078e0a19 */
[----:B------:R-:W-:Y:S01]  /*8ac0*/  ISETP.GE.AND P6, PT, R8, RZ, PT ;  /* 0x000000ff0800720c */ /* 0x000fe20003fc6270 */
[----:B------:R-:W-:Y:S01]  /*8ad0*/  IMAD.MOV R16, RZ, RZ, -R16 ;  /* 0x000000ffff107224 */ /* 0x000fe200078e0a10 */
[----:B------:R0:W-:Y:S01]  /*8ae0*/  STL [R1+0x150], R0 ;  /* 0x0001500001007387 */ /* 0x0001e20000100800 */
[----:B------:R-:W-:Y:S01]  /*8af0*/  @!P2 IMAD.MOV R5, RZ, RZ, -R5 ;  /* 0x000000ffff05a224 */ /* 0x000fe200078e0a05 */
[C---:B------:R-:W-:Y:S01]  /*8b00*/  ISETP.GT.U32.AND P0, PT, R25.reuse, R3, PT ;  /* 0x000000031900720c */ /* 0x040fe20003f04070 */
[----:B------:R-:W-:Y:S01]  /*8b10*/  IMAD R13, R25, R16, R13 ;  /* 0x00000010190d7224 */ /* 0x000fe200078e020d */
[----:B------:R-:W-:Y:S01]  /*8b20*/  STL [R1+0x14c], R6 ;  /* 0x00014c0601007387 */ /* 0x000fe20000100800 */
[--C-:B------:R-:W-:Y:S01]  /*8b30*/  @!P5 IMAD.IADD R2, R2, 0x1, -R25.reuse ;  /* 0x000000010202d824 */ /* 0x100fe200078e0a19 */
[----:B------:R-:W-:Y:S01]  /*8b40*/  ISETP.GE.AND P2, PT, R9, RZ, PT ;  /* 0x000000ff0900720c */ /* 0x000fe20003f46270 */
[----:B------:R-:W-:Y:S01]  /*8b50*/  @!P4 IMAD.IADD R11, R11, 0x1, -R25 ;  /* 0x000000010b0bc824 */ /* 0x000fe200078e0a19 */
[----:B------:R1:W-:Y:S01]  /*8b60*/  STL [R1+0x148], R5 ;  /* 0x0001480501007387 */ /* 0x0003e20000100800 */
[----:B------:R-:W-:Y:S01]  /*8b70*/  ISETP.GT.U32.AND P5, PT, R25, R13, PT ;  /* 0x0000000d1900720c */ /* 0x000fe20003fa4070 */
[----:B0-----:R-:W-:Y:S01]  /*8b80*/  IMAD.MOV.U32 R0, RZ, RZ, R4 ;  /* 0x000000ffff007224 */ /* 0x001fe200078e0004 */
[----:B------:R-:W-:-:S02]  /*8b90*/  LOP3.LUT R4, R22, 0xb8, RZ, 0xfc, !PT ;  /* 0x000000b816047812 */ /* 0x000fc400078efcff */
[----:B------:R-:W-:Y:S01]  /*8ba0*/  ISETP.GT.U32.AND P4, PT, R25, R11, PT ;  /* 0x0000000b1900720c */ /* 0x000fe20003f84070 */
[----:B------:R-:W-:Y:S01]  /*8bb0*/  @!P3 IMAD.MOV R0, RZ, RZ, -R0 ;  /* 0x000000ffff00b224 */ /* 0x000fe200078e0a00 */
[----:B------:R-:W-:Y:S01]  /*8bc0*/  IABS R7, R4 ;  /* 0x0000000400077213 */ /* 0x000fe20000000000 */
[----:B------:R-:W-:Y:S01]  /*8bd0*/  @!P0 IMAD.IADD R3, R3, 0x1, -R25 ;  /* 0x0000000103038824 */ /* 0x000fe200078e0a19 */
[----:B------:R-:W-:Y:S01]  /*8be0*/  ISETP.GE.AND P3, PT, R10, RZ, PT ;  /* 0x000000ff0a00720c */ /* 0x000fe20003f66270 */
[----:B-1----:R-:W-:Y:S01]  /*8bf0*/  IMAD.HI.U32 R5, R23, R15, RZ ;  /* 0x0000000f17057227 */ /* 0x002fe200078e00ff */
[----:B------:R0:W-:Y:S01]  /*8c00*/  STL [R1+0x144], R0 ;  /* 0x0001440001007387 */ /* 0x0001e20000100800 */
[----:B------:R-:W-:Y:S02]  /*8c10*/  LOP3.LUT R9, R22, 0xb4, RZ, 0xfc, !PT ;  /* 0x000000b416097812 */ /* 0x000fe400078efcff */
[----:B------:R-:W-:Y:S01]  /*8c20*/  IMAD.MOV R5, RZ, RZ, -R5 ;  /* 0x000000ffff057224 */ /* 0x000fe200078e0a05 */
[----:B------:R-:W-:Y:S01]  /*8c30*/  ISETP.GE.AND P0, PT, R12, RZ, PT ;  /* 0x000000ff0c00720c */ /* 0x000fe20003f06270 */
[----:B------:R-:W-:Y:S01]  /*8c40*/  IMAD.MOV.U32 R6, RZ, RZ, R3 ;  /* 0x000000ffff067224 */ /* 0x000fe200078e0003 */
[C---:B------:R-:W-:Y:S01]  /*8c50*/  LOP3.LUT R3, R22.reuse, 0xb6, RZ, 0xfc, !PT ;  /* 0x000000b616037812 */ /* 0x040fe200078efcff */
[----:B------:R-:W-:Y:S01]  /*8c60*/  IMAD R5, R25, R5, R15 ;  /* 0x0000000519057224 */ /* 0x000fe200078e020f */
[----:B------:R-:W-:Y:S01]  /*8c70*/  LOP3.LUT R16, R22, 0x94, RZ, 0xfc, !PT ;  /* 0x0000009416107812 */ /* 0x000fe200078efcff */
[----:B------:R-:W-:-:S02]  /*8c80*/  @!P5 IMAD.IADD R13, R13, 0x1, -R25 ;  /* 0x000000010d0dd824 */ /* 0x000fc400078e0a19 */
        /* <DEDUP_REMOVED lines=8> */
[----:B------:R-:W-:Y:S01]  /*8d10*/  IABS R4, R3 ;  /* 0x0000000300047213 */ /* 0x000fe20000000000 */
[----:B------:R-:W-:Y:S01]  /*8d20*/  @!P4 IMAD.IADD R11, R11, 0x1, -R25 ;  /* 0x000000010b0bc824 */ /* 0x000fe200078e0a19 */
[----:B------:R0:W-:Y:S01]  /*8d30*/  STL [R1+0x114], R6 ;  /* 0x0001140601007387 */ /* 0x0001e20000100800 */
[----:B------:R-:W-:Y:S01]  /*8d40*/  IMAD R7, R25, R2, R7 ;  /* 0x0000000219077224 */ /* 0x000fe200078e0207 */
[----:B------:R-:W-:Y:S01]  /*8d50*/  ISETP.GE.AND P4, PT, R3, RZ, PT ;  /* 0x000000ff0300720c */ /* 0x000fe20003f86270 */
[----:B------:R-:W-:Y:S01]  /*8d60*/  IMAD.HI.U32 R8, R23, R4, RZ ;  /* 0x0000000417087227 */ /* 0x000fe200078e00ff */
[----:B------:R1:W-:Y:S01]  /*8d70*/  STL [R1+0xf0], R0 ;  /* 0x0000f00001007387 */ /* 0x0003e20000100800 */
[----:B------:R-:W-:-:S02]  /*8d80*/  LOP3.LUT R3, R22, 0xb2, RZ, 0xfc, !PT ;  /* 0x000000b216037812 */ /* 0x000fc400078efcff */
[--C-:B------:R-:W-:Y:S02]  /*8d90*/  @!P6 IMAD.IADD R5, R5, 0x1, -R25.reuse ;  /* 0x000000010505e824 */ /* 0x100fe400078e0a19 */
[----:B------:R-:W-:Y:S01]  /*8da0*/  @!P5 IMAD.IADD R13, R13, 0x1, -R25 ;  /* 0x000000010d0dd824 */ /* 0x000fe200078e0a19 */
[----:B0-----:R-:W-:Y:S01]  /*8db0*/  IABS R6, R9 ;  /* 0x0000000900067213 */ /* 0x001fe20000000000 */
[----:B------:R-:W-:Y:S01]  /*8dc0*/  IMAD.MOV R8, RZ, RZ, -R8 ;  /* 0x000000ffff087224 */ /* 0x000fe200078e0a08 */
[----:B------:R-:W-:Y:S01]  /*8dd0*/  ISETP.GT.U32.AND P6, PT, R25, R5, PT ;  /* 0x000000051900720c */ /* 0x000fe20003fc4070 */
[----:B-1----:R-:W-:Y:S01]  /*8de0*/  IMAD.MOV.U32 R0, RZ, RZ, R11 ;  /* 0x000000ffff007224 */ /* 0x002fe200078e000b */
[----:B------:R-:W-:Y:S01]  /*8df0*/  IABS R2, R3 ;  /* 0x0000000300027213 */ /* 0x000fe20000000000 */
[----:B------:R-:W-:Y:S01]  /*8e00*/  IMAD.HI.U32 R10, R23, R6, RZ ;  /* 0x00000006170a7227 */ /* 0x000fe200078e00ff */
[----:B------:R-:W-:-:S03]  /*8e10*/  ISETP.GE.AND P5, PT, R9, RZ, PT ;  /* 0x000000ff0900720c */ /* 0x000fc60003fa6270 */
[----:B------:R-:W-:Y:S01]  /*8e20*/  @!P2 IMAD.MOV R0, RZ, RZ, -R0 ;  /* 0x000000ffff00a224 */ /* 0x000fe200078e0a00 */
[C---:B------:R-:W-:Y:S01]  /*8e30*/  ISETP.GT.U32.AND P2, PT, R25.reuse, R7, PT ;  /* 0x000000071900720c */ /* 0x040fe20003f44070 */
[----:B------:R-:W-:Y:S02]  /*8e40*/  IMAD R4, R25, R8, R4 ;  /* 0x0000000819047224 */ /* 0x000fe400078e0204 */
[----:B------:R-:W-:Y:S01]  /*8e50*/  IMAD.MOV R10, RZ, RZ, -R10 ;  /* 0x000000ffff0a7224 */ /* 0x000fe200078e0a0a */
[----:B------:R0:W-:Y:S01]  /*8e60*/  STL [R1+0xf4], R0 ;  /* 0x0000f40001007387 */ /* 0x0001e20000100800 */
[----:B------:R-:W-:Y:S01]  /*8e70*/  @!P6 IMAD.IADD R5, R5, 0x1, -R25 ;  /* 0x000000010505e824 */ /* 0x000fe200078e0a19 */
[----:B------:R-:W-:-:S07]  /*8e80*/  ISETP.GT.U32.AND P6, PT, R25, R4, PT ;  /* 0x000000041900720c */ /* 0x000fce0003fc4070 */
[----:B------:R-:W-:Y:S02]  /*8e90*/  @!P2 IMAD.IADD R7, R7, 0x1, -R25 ;  /* 0x000000010707a824 */ /* 0x000fe400078e0a19 */
[----:B0-----:R-:W-:-:S03]  /*8ea0*/  IMAD.MOV.U32 R0, RZ, RZ, R13 ;  /* 0x000000ffff007224 */ /* 0x001fc600078e000d */
[----:B------:R-:W-:Y:S01]  /*8eb0*/  ISETP.GT.U32.AND P2, PT, R25, R7, PT ;  /* 0x000000071900720c */ /* 0x000fe20003f44070 */
[----:B------:R-:W-:Y:S01]  /*8ec0*/  @!P3 IMAD.MOV R0, RZ, RZ, -R0 ;  /* 0x000000ffff00b224 */ /* 0x000fe200078e0a00 */
[----:B------:R-:W-:Y:S01]  /*8ed0*/  ISETP.GE.AND P3, PT, R3, RZ, PT ;  /* 0x000000ff0300720c */ /* 0x000fe20003f66270 */
[----:B------:R-:W-:Y:S01]  /*8ee0*/  IMAD R3, R25, R10, R6 ;  /* 0x0000000a19037224 */ /* 0x000fe200078e0206 */
[----:B------:R-:W-:Y:S01]  /*8ef0*/  LOP3.LUT R10, R22, 0xb0, RZ, 0xfc, !PT ;  /* 0x000000b0160a7812 */ /* 0x000fe200078efcff */
[----:B------:R-:W-:Y:S01]  /*8f00*/  IMAD.HI.U32 R6, R23, R2, RZ ;  /* 0x0000000217067227 */ /* 0x000fe200078e00ff */
[----:B------:R0:W-:Y:S02]  /*8f10*/  STL [R1+0x130], R0 ;  /* 0x0001300001007387 */ /* 0x0001e40000100800 */
[----:B------:R-:W-:Y:S01]  /*8f20*/  IABS R9, R10 ;  /* 0x0000000a00097213 */ /* 0x000fe20000000000 */
[----:B------:R-:W-:-:S04]  /*8f30*/  @!P6 IMAD.IADD R4, R4, 0x1, -R25 ;  /* 0x000000010404e824 */ /* 0x000fc800078e0a19 */
[----:B------:R-:W-:Y:S01]  /*8f40*/  @!P2 IMAD.IADD R7, R7, 0x1, -R25 ;  /* 0x000000010707a824 */ /* 0x000fe200078e0a19 */
[----:B------:R-:W-:Y:S01]  /*8f50*/  ISETP.GT.U32.AND P6, PT, R25, R4, PT ;  /* 0x000000041900720c */ /* 0x000fe20003fc4070 */
[----:B------:R-:W-:-:S04]  /*8f60*/  IMAD.HI.U32 R8, R23, R9, RZ ;  /* 0x0000000917087227 */ /* 0x000fc800078e00ff */
[----:B0-----:R-:W-:Y:S02]  /*8f70*/  IMAD.MOV.U32 R0, RZ, RZ, R5 ;  /* 0x000000ffff007224 */ /* 0x001fe400078e0005 */
[----:B------:R-:W-:Y:S01]  /*8f80*/  IMAD.MOV R5, RZ, RZ, -R6 ;  /* 0x000000ffff057224 */ /* 0x000fe200078e0a06 */
[----:B------:R-:W-:Y:S01]  /*8f90*/  LOP3.LUT R6, R22, 0xae, RZ, 0xfc, !PT ;  /* 0x000000ae16067812 */ /* 0x000fe200078efcff */
[----:B------:R-:W-:Y:S01]  /*8fa0*/  @!P0 IMAD.MOV R0, RZ, RZ, -R0 ;  /* 0x000000ffff008224 */ /* 0x000fe200078e0a00 */
[C---:B------:R-:W-:Y:S01]  /*8fb0*/  ISETP.GT.U32.AND P0, PT, R25.reuse, R3, PT ;  /* 0x000000031900720c */ /* 0x040fe20003f04070 */
[C---:B------:R-:W-:Y:S01]  /*8fc0*/  IMAD R5, R25.reuse, R5, R2 ;  /* 0x0000000519057224 */ /* 0x040fe200078e0202 */
[----:B------:R-:W-:Y:S01]  /*8fd0*/  IABS R12, R6 ;  /* 0x00000006000c7213 */ /* 0x000fe20000000000 */
[----:B------:R-:W-:Y:S01]  /*8fe0*/  @!P6 IMAD.IADD R4, R4, 0x1, -R25 ;  /* 0x000000010404e824 */ /* 0x000fe200078e0a19 */
[----:B------:R0:W-:Y:S01]  /*8ff0*/  STL [R1+0x138], R0 ;  /* 0x0001380001007387 */ /* 0x0001e20000100800 */
[----:B------:R-:W-:Y:S01]  /*9000*/  LOP3.LUT R2, R22, 0xac, RZ, 0xfc, !PT ;  /* 0x000000ac16027812 */ /* 0x000fe200078efcff */
[----:B------:R-:W-:Y:S01]  /*9010*/  IMAD.MOV R8, RZ, RZ, -R8 ;  /* 0x000000ffff087224 */ /* 0x000fe200078e0a08 */
[C---:B------:R-:W-:Y:S01]  /*9020*/  ISETP.GT.U32.AND P2, PT, R25.reuse, R5, PT ;  /* 0x000000051900720c */ /* 0x040fe20003f44070 */
[----:B------:R-:W-:Y:S01]  /*9030*/  IMAD.MOV.U32 R13, RZ, RZ, R4 ;  /* 0x000000ffff0d7224 */ /* 0x000fe200078e0004 */
[----:B------:R-:W-:Y:S01]  /*9040*/  IABS R11, R2 ;  /* 0x00000002000b7213 */ /* 0x000fe20000000000 */
[----:B------:R-:W-:Y:S01]  /*9050*/  IMAD R9, R25, R8, R9 ;  /* 0x0000000819097224 */ /* 0x000fe200078e0209 */
[----:B------:R-:W-:Y:S01]  /*9060*/  ISETP.GE.AND P6, PT, R6, RZ, PT ;  /* 0x000000ff0600720c */ /* 0x000fe20003fc6270 */
[----:B------:R-:W-:-:S02]  /*9070*/  @!P4 IMAD.MOV R13, RZ, RZ, -R13 ;  /* 0x000000ffff0dc224 */ /* 0x000fc400078e0a0d */
[----:B------:R-:W-:Y:S02]  /*9080*/  @!P0 IMAD.IADD R3, R3, 0x1, -R25 ;  /* 0x0000000103038824 */ /* 0x000fe400078e0a19 */
[----:B0-----:R-:W-:Y:S02]  /*9090*/  IMAD.MOV.U32 R0, RZ, RZ, R7 ;  /* 0x000000ffff007224 */ /* 0x001fe400078e0007 */
[----:B------:R-:W-:Y:S01]  /*90a0*/  IMAD.HI.U32 R7, R23, R12, RZ ;  /* 0x0000000c17077227 */ /* 0x000fe200078e00ff */
[----:B------:R-:W-:-:S03]  /*90b0*/  ISETP.GT.U32.AND P0, PT, R25, R3, PT ;  /* 0x000000031900720c */ /* 0x000fc60003f04070 */
[----:B------:R-:W-:Y:S02]  /*90c0*/  IMAD.MOV R7, RZ, RZ, -R7 ;  /* 0x000000ffff077224 */ /* 0x000fe400078e0a07 */
[--C-:B------:R-:W-:Y:S02]  /*90d0*/  @!P2 IMAD.IADD R5, R5, 0x1, -R25.reuse ;  /* 0x000000010505a824 */ /* 0x100fe400078e0a19 */
[C---:B------:R-:W-:Y:S02]  /*90e0*/  IMAD R12, R25.reuse, R7, R12 ;  /* 0x00000007190c7224 */ /* 0x040fe400078e020c */
[----:B------:R-:W-:Y:S01]  /*90f0*/  @!P1 IMAD.MOV R0, RZ, RZ, -R0 ;  /* 0x000000ffff009224 */ /* 0x000fe200078e0a00 */
[----:B------:R-:W-:Y:S02]  /*9100*/  ISETP.GT.U32.AND P2, PT, R25, R5, PT ;  /* 0x000000051900720c */ /* 0x000fe40003f44070 */
[----:B------:R-:W-:Y:S01]  /*9110*/  ISETP.GE.AND P1, PT, R10, RZ, PT ;  /* 0x000000ff0a00720c */ /* 0x000fe20003f26270 */
[----:B------:R-:W-:Y:S01]  /*9120*/  IMAD.HI.U32 R10, R23, R11, RZ ;  /* 0x0000000b170a7227 */ /* 0x000fe200078e00ff */
[----:B------:R-:W-:Y:S01]  /*9130*/  ISETP.GT.U32.AND P4, PT, R25, R12, PT ;  /* 0x0000000c1900720c */ /* 0x000fe20003f84070 */
[----:B------:R0:W-:Y:S02]  /*9140*/  STL [R1+0x134], R0 ;  /* 0x0001340001007387 */ /* 0x0001e40000100800 */
[----:B------:R-:W-:Y:S01]  /*9150*/  @!P0 IMAD.IADD R3, R3, 0x1, -R25 ;  /* 0x0000000103038824 */ /* 0x000fe200078e0a19 */
[C---:B------:R-:W-:Y:S01]  /*9160*/  ISETP.GT.U32.AND P0, PT, R25.reuse, R9, PT ;  /* 0x000000091900720c */ /* 0x040fe20003f04070 */
[----:B------:R-:W-:Y:S01]  /*9170*/  IMAD.MOV R6, RZ, RZ, -R10 ;  /* 0x000000ffff067224 */ /* 0x000fe200078e0a0a */
[C---:B------:R-:W-:Y:S01]  /*9180*/  LOP3.LUT R10, R22.reuse, 0xa8, RZ, 0xfc, !PT ;  /* 0x000000a8160a7812 */ /* 0x040fe200078efcff */
[----:B------:R-:W-:Y:S02]  /*9190*/  STL [R1+0x118], R13 ;  /* 0x0001180d01007387 */ /* 0x000fe40000100800 */
[----:B------:R-:W-:Y:S01]  /*91a0*/  IMAD R11, R25, R6, R11 ;  /* 0x00000006190b7224 */ /* 0x000fe200078e020b */
[C---:B------:R-:W-:Y:S01]  /*91b0*/  LOP3.LUT R6, R22.reuse, 0xa6, RZ, 0xfc, !PT ;  /* 0x000000a616067812 */ /* 0x040fe200078efcff */
[----:B0-----:R-:W-:Y:S01]  /*91c0*/  IMAD.MOV.U32 R0, RZ, RZ, R3 ;  /* 0x000000ffff007224 */ /* 0x001fe200078e0003 */
[----:B------:R-:W-:Y:S01]  /*91d0*/  LOP3.LUT R3, R22, 0xaa, RZ, 0xfc, !PT ;  /* 0x000000aa16037812 */ /* 0x000fe200078efcff */
[--C-:B------:R-:W-:Y:S01]  /*91e0*/  @!P2 IMAD.IADD R5, R5, 0x1, -R25.reuse ;  /* 0x000000010505a824 */ /* 0x100fe200078e0a19 */
[----:B------:R-:W-:Y:S01]  /*91f0*/  ISETP.GT.U32.AND P2, PT, R25, R11, PT ;  /* 0x0000000b1900720c */ /* 0x000fe20003f44070 */
[----:B------:R-:W-:Y:S01]  /*9200*/  @!P5 IMAD.MOV R0, RZ, RZ, -R0 ;  /* 0x000000ffff00d224 */ /* 0x000fe200078e0a00 */
[----:B------:R-:W-:Y:S01]  /*9210*/  ISETP.GE.AND P5, PT, R2, RZ, PT ;  /* 0x000000ff0200720c */ /* 0x000fe20003fa6270 */
[--C-:B------:R-:W-:Y:S01]  /*9220*/  @!P4 IMAD.IADD R12, R12, 0x1, -R25.reuse ;  /* 0x000000010c0cc824 */ /* 0x100fe200078e0a19 */
[----:B------:R-:W-:Y:S01]  /*9230*/  IABS R2, R10 ;  /* 0x0000000a00027213 */ /* 0x000fe20000000000 */
[----:B------:R-:W-:Y:S01]  /*9240*/  @!P0 IMAD.IADD R9, R9, 0x1, -R25 ;  /* 0x0000000109098824 */ /* 0x000fe200078e0a19 */
[----:B------:R0:W-:Y:S01]  /*9250*/  STL [R1+0x128], R0 ;  /* 0x0001280001007387 */ /* 0x0001e20000100800 */
[----:B------:R-:W-:-:S02]  /*9260*/  IABS R4, R3 ;  /* 0x0000000300047213 */ /* 0x000fc40000000000 */
[----:B------:R-:W-:Y:S02]  /*9270*/  ISETP.GE.AND P0, PT, R3, RZ, PT ;  /* 0x000000ff0300720c */ /* 0x000fe40003f06270 */
[----:B------:R-:W-:Y:S01]  /*9280*/  ISETP.GT.U32.AND P4, PT, R25, R9, PT ;  /* 0x000000091900720c */ /* 0x000fe20003f84070 */
[----:B------:R-:W-:Y:S01]  /*9290*/  IMAD.HI.U32 R3, R23, R4, RZ ;  /* 0x0000000417037227 */ /* 0x000fe200078e00ff */
[----:B------:R-:W-:-:S03]  /*92a0*/  IABS R8, R6 ;  /* 0x0000000600087213 */ /* 0x000fc60000000000 */
[----:B0-----:R-:W-:Y:S02]  /*92b0*/  IMAD.MOV.U32 R0, RZ, RZ, R5 ;  /* 0x000000ffff007224 */ /* 0x001fe400078e0005 */
[----:B------:R-:W-:-:S04]  /*92c0*/  IMAD.HI.U32 R5, R23, R2, RZ ;  /* 0x0000000217057227 */ /* 0x000fc800078e00ff */
[----:B------:R-:W-:Y:S01]  /*92d0*/  @!P3 IMAD.MOV R0, RZ, RZ, -R0 ;  /* 0x000000ffff00b224 */ /* 0x000fe200078e0a00 */
[----:B------:R-:W-:Y:S01]  /*92e0*/  ISETP.GT.U32.AND P3, PT, R25, R12, PT ;  /* 0x0000000c1900720c */ /* 0x000fe20003f64070 */
[----:B------:R-:W-:Y:S02]  /*92f0*/  IMAD.MOV R5, RZ, RZ, -R5 ;  /* 0x000000ffff057224 */ /* 0x000fe400078e0a05 */
[----:B------:R-:W-:Y:S01]  /*9300*/  @!P2 IMAD.IADD R11, R11, 0x1, -R25 ;  /* 0x000000010b0ba824 */ /* 0x000fe200078e0a19 */
[----:B------:R0:W-:Y:S01]  /*9310*/  STL [R1+0x12c], R0 ;  /* 0x00012c0001007387 */ /* 0x0001e20000100800 */
[C---:B------:R-:W-:Y:S01]  /*9320*/  IMAD R2, R25.reuse, R5, R2 ;  /* 0x0000000519027224 */ /* 0x040fe200078e0202 */
[----:B------:R-:W-:Y:S01]  /*9330*/  LOP3.LUT R5, R22, 0xa2, RZ, 0xfc, !PT ;  /* 0x000000a216057812 */ /* 0x000fe200078efcff */
[----:B------:R-:W-:Y:S01]  /*9340*/  IMAD.MOV R3, RZ, RZ, -R3 ;  /* 0x000000ffff037224 */ /* 0x000fe200078e0a03 */
[----:B------:R-:W-:Y:S01]  /*9350*/  ISETP.GT.U32.AND P2, PT, R25, R11, PT ;  /* 0x0000000b1900720c */ /* 0x000fe20003f44070 */
[----:B------:R-:W-:-:S02]  /*9360*/  @!P4 IMAD.IADD R9, R9, 0x1, -R25 ;  /* 0x000000010909c824 */ /* 0x000fc400078e0a19 */
[C---:B------:R-:W-:Y:S01]  /*9370*/  IMAD R4, R25.reuse, R3, R4 ;  /* 0x0000000319047224 */ /* 0x040fe200078e0204 */
[----:B------:R-:W-:Y:S01]  /*9380*/  LOP3.LUT R3, R22, 0xa4, RZ, 0xfc, !PT ;  /* 0x000000a416037812 */ /* 0x000fe200078efcff */
[----:B------:R-:W-:Y:S01]  /*9390*/  @!P3 IMAD.IADD R12, R12, 0x1, -R25 ;  /* 0x000000010c0cb824 */ /* 0x000fe200078e0a19 */
[----:B------:R-:W-:Y:S01]  /*93a0*/  ISETP.GT.U32.AND P3, PT, R25, R2, PT ;  /* 0x000000021900720c */ /* 0x000fe20003f64070 */
[----:B0-----:R-:W-:Y:S01]  /*93b0*/  IMAD.MOV.U32 R0, RZ, RZ, R9 ;  /* 0x000000ffff007224 */ /* 0x001fe200078e0009 */
[----:B------:R-:W-:Y:S01]  /*93c0*/  IABS R13, R3 ;  /* 0x00000003000d7213 */ /* 0x000fe20000000000 */
[----:B------:R-:W-:Y:S01]  /*93d0*/  IMAD.HI.U32 R7, R23, R8, RZ ;  /* 0x0000000817077227 */ /* 0x000fe200078e00ff */
[----:B------:R-:W-:-:S03]  /*93e0*/  ISETP.GT.U32.AND P4, PT, R25, R4, PT ;  /* 0x000000041900720c */ /* 0x000fc60003f84070 */
[----:B------:R-:W-:Y:S01]  /*93f0*/  @!P2 IMAD.IADD R11, R11, 0x1, -R25 ;  /* 0x000000010b0ba824 */ /* 0x000fe200078e0a19 */
[----:B------:R-:W-:Y:S01]  /*9400*/  ISETP.GE.AND P2, PT, R10, RZ, PT ;  /* 0x000000ff0a00720c */ /* 0x000fe20003f46270 */
[----:B------:R-:W-:Y:S01]  /*9410*/  IMAD.MOV.U32 R9, RZ, RZ, R13 ;  /* 0x000000ffff097224 */ /* 0x000fe200078e000d */
[----:B------:R-:W-:Y:S01]  /*9420*/  IABS R10, R5 ;  /* 0x00000005000a7213 */ /* 0x000fe20000000000 */
[----:B------:R-:W-:Y:S01]  /*9430*/  @!P1 IMAD.MOV R0, RZ, RZ, -R0 ;  /* 0x000000ffff009224 */ /* 0x000fe200078e0a00 */
[----:B------:R-:W-:Y:S01]  /*9440*/  ISETP.GE.AND P1, PT, R6, RZ, PT ;  /* 0x000000ff0600720c */ /* 0x000fe20003f26270 */
[----:B------:R-:W-:Y:S01]  /*9450*/  @!P3 IMAD.IADD R2, R2, 0x1, -R25 ;  /* 0x000000010202b824 */ /* 0x000fe200078e0a19 */
[----:B------:R-:W-:Y:S01]  /*9460*/  LOP3.LUT R13, R22, 0x92, RZ, 0xfc, !PT ;  /* 0x00000092160d7812 */ /* 0x000fe200078efcff */
[----:B------:R-:W-:Y:S01]  /*9470*/  IMAD.MOV.U32 R6, RZ, RZ, R10 ;  /* 0x000000ffff067224 */ /* 0x000fe200078e000a */
[----:B------:R0:W-:Y:S01]  /*9480*/  STL [R1+0x120], R0 ;  /* 0x0001200001007387 */ /* 0x0001e20000100800 */
[----:B------:R-:W-:Y:S01]  /*9490*/  IMAD.HI.U32 R10, R23, R9, RZ ;  /* 0x00000009170a7227 */ /* 0x000fe200078e00ff */
[----:B------:R-:W-:-:S03]  /*94a0*/  ISETP.GT.U32.AND P3, PT, R25, R2, PT ;  /* 0x000000021900720c */ /* 0x000fc60003f64070 */
[----:B------:R-:W-:Y:S02]  /*94b0*/  IMAD.MOV R10, RZ, RZ, -R10 ;  /* 0x000000ffff0a7224 */ /* 0x000fe400078e0a0a */
[----:B------:R-:W-:Y:S02]  /*94c0*/  IMAD.MOV R7, RZ, RZ, -R7 ;  /* 0x000000ffff077224 */ /* 0x000fe400078e0a07 */
[----:B------:R-:W-:Y:S02]  /*94d0*/  @!P4 IMAD.IADD R4, R4, 0x1, -R25 ;  /* 0x000000010404c824 */ /* 0x000fe400078e0a19 */
[C---:B------:R-:W-:Y:S01]  /*94e0*/  IMAD R9, R25.reuse, R10, R9 ;  /* 0x0000000a19097224 */ /* 0x040fe200078e0209 */
[----:B------:R-:W-:Y:S01]  /*94f0*/  LOP3.LUT R10, R22, 0xa0, RZ, 0xfc, !PT ;  /* 0x000000a0160a7812 */ /* 0x000fe200078efcff */
[C---:B------:R-:W-:Y:S01]  /*9500*/  IMAD R8, R25.reuse, R7, R8 ;  /* 0x0000000719087224 */ /* 0x040fe200078e0208 */
[C---:B------:R-:W-:Y:S01]  /*9510*/  ISETP.GT.U32.AND P4, PT, R25.reuse, R4, PT ;  /* 0x000000041900720c */ /* 0x040fe20003f84070 */
[----:B------:R-:W-:Y:S01]  /*9520*/  @!P3 IMAD.IADD R2, R2, 0x1, -R25 ;  /* 0x000000010202b824 */ /* 0x000fe200078e0a19 */
[C---:B------:R-:W-:Y:S01]  /*9530*/  ISETP.GT.U32.AND P3, PT, R25.reuse, R9, PT ;  /* 0x000000091900720c */ /* 0x040fe20003f64070 */
[----:B------:R-:W-:Y:S01]  /*9540*/  @!P6 IMAD.MOV R12, RZ, RZ, -R12 ;  /* 0x000000ffff0ce224 */ /* 0x000fe200078e0a0c */
[----:B------:R-:W-:Y:S01]  /*9550*/  ISETP.GT.U32.AND P6, PT, R25, R8, PT ;  /* 0x000000081900720c */ /* 0x000fe20003fc4070 */
[----:B0-----:R-:W-:Y:S01]  /*9560*/  IMAD.MOV.U32 R0, RZ, RZ, R11 ;  /* 0x000000ffff007224 */ /* 0x001fe200078e000b */
[----:B------:R-:W-:Y:S01]  /*9570*/  IABS R11, R10 ;  /* 0x0000000a000b7213 */ /* 0x000fe20000000000 */
[----:B------:R-:W-:Y:S01]  /*9580*/  IMAD.HI.U32 R7, R23, R6, RZ ;  /* 0x0000000617077227 */ /* 0x000fe200078e00ff */
[----:B------:R-:W-:Y:S03]  /*9590*/  STL [R1+0xf8], R12 ;  /* 0x0000f80c01007387 */ /* 0x000fe60000100800 */
[----:B------:R-:W-:Y:S01]  /*95a0*/  @!P5 IMAD.MOV R0, RZ, RZ, -R0 ;  /* 0x000000ffff00d224 */ /* 0x000fe200078e0a00 */
[----:B------:R-:W-:Y:S01]  /*95b0*/  ISETP.GE.AND P5, PT, R3, RZ, PT ;  /* 0x000000ff0300720c */ /* 0x000fe20003fa6270 */
[--C-:B------:R-:W-:Y:S01]  /*95c0*/  @!P4 IMAD.IADD R4, R4, 0x1, -R25.reuse ;  /* 0x000000010404c824 */ /* 0x100fe200078e0a19 */
[----:B------:R-:W-:Y:S01]  /*95d0*/  LOP3.LUT R3, R22, 0x9e, RZ, 0xfc, !PT ;  /* 0x0000009e16037812 */ /* 0x000fe200078efcff */
[----:B------:R-:W-:Y:S01]  /*95e0*/  @!P3 IMAD.IADD R9, R9, 0x1, -R25 ;  /* 0x000000010909b824 */ /* 0x000fe200078e0a19 */
[----:B------:R0:W-:Y:S01]  /*95f0*/  STL [R1+0x100], R0 ;  /* 0x0001000001007387 */ /* 0x0001e20000100800 */
[----:B------:R-:W-:Y:S01]  /*9600*/  IMAD.MOV R7, RZ, RZ, -R7 ;  /* 0x000000ffff077224 */ /* 0x000fe200078e0a07 */
[----:B------:R-:W-:Y:S01]  /*9610*/  ISETP.GE.AND P4, PT, R5, RZ, PT ;  /* 0x000000ff0500720c */ /* 0x000fe20003f86270 */
[----:B------:R-:W-:Y:S01]  /*9620*/  @!P6 IMAD.IADD R8, R8, 0x1, -R25 ;  /* 0x000000010808e824 */ /* 0x000fe200078e0a19 */
[C---:B------:R-:W-:Y:S01]  /*9630*/  ISETP.GT.U32.AND P3, PT, R25.reuse, R9, PT ;  /* 0x000000091900720c */ /* 0x040fe20003f64070 */
[----:B------:R-:W-:Y:S01]  /*9640*/  IMAD R6, R25, R7, R6 ;  /* 0x0000000719067224 */ /* 0x000fe200078e0206 */
[----:B------:R-:W-:-:S02]  /*9650*/  IABS R7, R3 ;  /* 0x0000000300077213 */ /* 0x000fc40000000000 */
[----:B------:R-:W-:Y:S01]  /*9660*/  ISETP.GT.U32.AND P6, PT, R25, R8, PT ;  /* 0x000000081900720c */ /* 0x000fe20003fc4070 */
[----:B0-----:R-:W-:Y:S01]  /*9670*/  IMAD.MOV.U32 R0, RZ, RZ, R4 ;  /* 0x000000ffff007224 */ /* 0x001fe200078e0004 */
[----:B------:R-:W-:Y:S01]  /*9680*/  LOP3.LUT R5, R22, 0x9c, RZ, 0xfc, !PT ;  /* 0x0000009c16057812 */ /* 0x000fe200078efcff */
[----:B------:R-:W-:-:S04]  /*9690*/  IMAD.HI.U32 R4, R23, R11, RZ ;  /* 0x0000000b17047227 */ /* 0x000fc800078e00ff */
[----:B------:R-:W-:Y:S01]  /*96a0*/  @!P0 IMAD.MOV R0, RZ, RZ, -R0 ;  /* 0x000000ffff008224 */ /* 0x000fe200078e0a00 */
[----:B------:R-:W-:Y:S01]  /*96b0*/  ISETP.GT.U32.AND P0, PT, R25, R6, PT ;  /* 0x000000061900720c */ /* 0x000fe20003f04070 */
[----:B------:R-:W-:Y:S02]  /*96c0*/  IMAD.MOV R4, RZ, RZ, -R4 ;  /* 0x000000ffff047224 */ /* 0x000fe400078e0a04 */
[----:B------:R-:W-:Y:S01]  /*96d0*/  @!P3 IMAD.IADD R9, R9, 0x1, -R25 ;  /* 0x000000010909b824 */ /* 0x000fe200078e0a19 */
[----:B------:R0:W-:Y:S01]  /*96e0*/  STL [R1+0x10c], R0 ;  /* 0x00010c0001007387 */ /* 0x0001e20000100800 */
[----:B------:R-:W-:Y:S02]  /*96f0*/  IMAD R11, R25, R4, R11 ;  /* 0x00000004190b7224 */ /* 0x000fe400078e020b */
[----:B------:R-:W-:Y:S01]  /*9700*/  @!P6 IMAD.IADD R8, R8, 0x1, -R25 ;  /* 0x000000010808e824 */ /* 0x000fe200078e0a19 */
[----:B------:R-:W-:Y:S02]  /*9710*/  ISETP.GE.AND P6, PT, R3, RZ, PT ;  /* 0x000000ff0300720c */ /* 0x000fe40003fc6270 */
[----:B------:R-:W-:Y:S01]  /*9720*/  ISETP.GT.U32.AND P3, PT, R25, R11, PT ;  /* 0x0000000b1900720c */ /* 0x000fe20003f64070 */
[----:B------:R-:W-:-:S02]  /*9730*/  IMAD.MOV.U32 R12, RZ, RZ, R8 ;  /* 0x000000ffff0c7224 */ /* 0x000fc400078e0008 */
[----:B------:R-:W-:Y:S02]  /*9740*/  @!P0 IMAD.IADD R6, R6, 0x1, -R25 ;  /* 0x0000000106068824 */ /* 0x000fe400078e0a19 */
[----:B0-----:R-:W-:Y:S02]  /*9750*/  IMAD.MOV.U32 R0, RZ, RZ, R2 ;  /* 0x000000ffff007224 */ /* 0x001fe400078e0002 */
[----:B------:R-:W-:Y:S01]  /*9760*/  IMAD.HI.U32 R2, R23, R7, RZ ;  /* 0x0000000717027227 */ /* 0x000fe200078e00ff */
[----:B------:R-:W-:-:S03]  /*9770*/  ISETP.GT.U32.AND P0, PT, R25, R6, PT ;  /* 0x000000061900720c */ /* 0x000fc60003f04070 */
[----:B------:R-:W-:Y:S02]  /*9780*/  IMAD.MOV R2, RZ, RZ, -R2 ;  /* 0x000000ffff027224 */ /* 0x000fe400078e0a02 */
[----:B------:R-:W-:Y:S01]  /*9790*/  @!P2 IMAD.MOV R0, RZ, RZ, -R0 ;  /* 0x000000ffff00a224 */ /* 0x000fe200078e0a00 */
[----:B------:R-:W-:Y:S01]  /*97a0*/  ISETP.GE.AND P2, PT, R10, RZ, PT ;  /* 0x000000ff0a00720c */ /* 0x000fe20003f46270 */
[----:B------:R-:W-:Y:S01]  /*97b0*/  IMAD R7, R25, R2, R7 ;  /* 0x0000000219077224 */ /* 0x000fe200078e0207 */
[----:B------:R-:W-:Y:S01]  /*97c0*/  IABS R10, R5 ;  /* 0x00000005000a7213 */ /* 0x000fe20000000000 */
[----:B------:R-:W-:Y:S01]  /*97d0*/  @!P1 IMAD.MOV R12, RZ, RZ, -R12 ;  /* 0x000000ffff0c9224 */ /* 0x000fe200078e0a0c */
[----:B------:R-:W-:Y:S01]  /*97e0*/  LOP3.LUT R2, R22, 0x9a, RZ, 0xfc, !PT ;  /* 0x0000009a16027812 */ /* 0x000fe200078efcff */
[--C-:B------:R-:W-:Y:S01]  /*97f0*/  @!P3 IMAD.IADD R11, R11, 0x1, -R25.reuse ;  /* 0x000000010b0bb824 */ /* 0x100fe200078e0a19 */
[C---:B------:R-:W-:Y:S01]  /*9800*/  ISETP.GT.U32.AND P1, PT, R25.reuse, R7, PT ;  /* 0x000000071900720c */ /* 0x040fe20003f24070 */
[----:B------:R-:W-:Y:S01]  /*9810*/  IMAD.MOV.U32 R3, RZ, RZ, R10 ;  /* 0x000000ffff037224 */ /* 0x000fe200078e000a */
[----:B------:R-:W-:Y:S01]  /*9820*/  IABS R8, R2 ;  /* 0x0000000200087213 */ /* 0x000fe20000000000 */
[----:B------:R-:W-:Y:S01]  /*9830*/  @!P0 IMAD.IADD R6, R6, 0x1, -R25 ;  /* 0x0000000106068824 */ /* 0x000fe200078e0a19 */
[----:B------:R-:W-:Y:S01]  /*9840*/  ISETP.GT.U32.AND P3, PT, R25, R11, PT ;  /* 0x0000000b1900720c */ /* 0x000fe20003f64070 */
[----:B------:R-:W-:Y:S01]  /*9850*/  IMAD.HI.U32 R4, R23, R3, RZ ;  /* 0x0000000317047227 */ /* 0x000fe200078e00ff */
[----:B------:R-:W-:Y:S01]  /*9860*/  ISETP.GE.AND P0, PT, R2, RZ, PT ;  /* 0x000000ff0200720c */ /* 0x000fe20003f06270 */
[----:B------:R0:W-:Y:S01]  /*9870*/  STL [R1+0x110], R0 ;  /* 0x0001100001007387 */ /* 0x0001e20000100800 */
[----:B------:R-:W-:Y:S01]  /*9880*/  LOP3.LUT R10, R22, 0x98, RZ, 0xfc, !PT ;  /* 0x00000098160a7812 */ /* 0x000fe200078efcff */
[----:B------:R-:W-:-:S02]  /*9890*/  IMAD.MOV R4, RZ, RZ, -R4 ;  /* 0x000000ffff047224 */ /* 0x000fc400078e0a04 */
[----:B------:R-:W-:Y:S01]  /*98a0*/  IMAD.MOV.U32 R2, RZ, RZ, R8 ;  /* 0x000000ffff027224 */ /* 0x000fe200078e0008 */
[----:B------:R-:W-:Y:S01]  /*98b0*/  IABS R14, R10 ;  /* 0x0000000a000e7213 */ /* 0x000fe20000000000 */
[----:B------:R-:W-:Y:S01]  /*98c0*/  @!P1 IMAD.IADD R7, R7, 0x1, -R25 ;  /* 0x0000000107079824 */ /* 0x000fe200078e0a19 */
[----:B------:R1:W-:Y:S01]  /*98d0*/  STL [R1+0x108], R12 ;  /* 0x0001080c01007387 */ /* 0x0003e20000100800 */
[C---:B------:R-:W-:Y:S02]  /*98e0*/  IMAD R3, R25.reuse, R4, R3 ;  /* 0x0000000419037224 */ /* 0x040fe400078e0203 */
[----:B0-----:R-:W-:Y:S01]  /*98f0*/  IMAD.MOV.U32 R0, RZ, RZ, R9 ;  /* 0x000000ffff007224 */ /* 0x001fe200078e0009 */
[----:B------:R-:W-:Y:S01]  /*9900*/  ISETP.GT.U32.AND P1, PT, R25, R7, PT ;  /* 0x000000071900720c */ /* 0x000fe20003f24070 */
[----:B------:R-:W-:Y:S01]  /*9910*/  IMAD.HI.U32 R4, R23, R2, RZ ;  /* 0x0000000217047227 */ /* 0x000fe200078e00ff */
[----:B------:R-:W-:-:S03]  /*9920*/  IABS R9, R13 ;  /* 0x0000000d00097213 */ /* 0x000fc60000000000 */
[----:B------:R-:W-:Y:S01]  /*9930*/  @!P5 IMAD.MOV R0, RZ, RZ, -R0 ;  /* 0x000000ffff00d224 */ /* 0x000fe200078e0a00 */
[----:B------:R-:W-:Y:S01]  /*9940*/  ISETP.GE.AND P5, PT, R5, RZ, PT ;  /* 0x000000ff0500720c */ /* 0x000fe20003fa6270 */
[----:B------:R-:W-:Y:S01]  /*9950*/  @!P3 IMAD.IADD R11, R11, 0x1, -R25 ;  /* 0x000000010b0bb824 */ /* 0x000fe200078e0a19 */
[----:B------:R-:W-:Y:S01]  /*9960*/  ISETP.GT.U32.AND P3, PT, R25, R3, PT ;  /* 0x000000031900720c */ /* 0x000fe20003f64070 */
[----:B------:R-:W-:Y:S01]  /*9970*/  IMAD.MOV R4, RZ, RZ, -R4 ;  /* 0x000000ffff047224 */ /* 0x000fe200078e0a04 */
[----:B------:R-:W-:Y:S01]  /*9980*/  LOP3.LUT R5, R22, 0x96, RZ, 0xfc, !PT ;  /* 0x0000009616057812 */ /* 0x000fe200078efcff */
[----:B------:R-:W-:Y:S01]  /*9990*/  IMAD.HI.U32 R8, R23, R14, RZ ;  /* 0x0000000e17087227 */ /* 0x000fe200078e00ff */
[----:B------:R0:W-:Y:S01]  /*99a0*/  STL [R1+0x41c], R0 ;  /* 0x00041c0001007387 */ /* 0x0001e20000100800 */
[----:B-1----:R-:W-:Y:S02]  /*99b0*/  IABS R12, R16 ;  /* 0x00000010000c7213 */ /* 0x002fe40000000000 */
[----:B------:R-:W-:Y:S01]  /*99c0*/  IMAD R2, R25, R4, R2 ;  /* 0x0000000419027224 */ /* 0x000fe200078e0202 */
[----:B------:R-:W-:Y:S01]  /*99d0*/  IABS R15, R5 ;  /* 0x00000005000f7213 */ /* 0x000fe20000000000 */
[----:B------:R-:W-:-:S02]  /*99e0*/  IMAD.MOV R8, RZ, RZ, -R8 ;  /* 0x000000ffff087224 */ /* 0x000fc400078e0a08 */
[----:B------:R-:W-:Y:S01]  /*99f0*/  @!P1 IMAD.IADD R7, R7, 0x1, -R25 ;  /* 0x0000000107079824 */ /* 0x000fe200078e0a19 */
[C---:B------:R-:W-:Y:S01]  /*9a00*/  ISETP.GT.U32.AND P1, PT, R25.reuse, R2, PT ;  /* 0x000000021900720c */ /* 0x040fe20003f24070 */
[----:B------:R-:W-:Y:S01]  /*9a10*/  IMAD R14, R25, R8, R14 ;  /* 0x00000008190e7224 */ /* 0x000fe200078e020e */
[----:B------:R-:W-:Y:S01]  /*9a20*/  LOP3.LUT R8, R22, 0x8e, RZ, 0xfc, !PT ;  /* 0x0000008e16087812 */ /* 0x000fe200078efcff */
[----:B------:R-:W-:-:S04]  /*9a30*/  IMAD.HI.U32 R4, R23, R15, RZ ;  /* 0x0000000f17047227 */ /* 0x000fc800078e00ff */
[----:B------:R-:W-:Y:S01]  /*9a40*/  @!P3 IMAD.IADD R3, R3, 0x1, -R25 ;  /* 0x000000010303b824 */ /* 0x000fe200078e0a19 */
[C---:B------:R-:W-:Y:S01]  /*9a50*/  ISETP.GT.U32.AND P3, PT, R25.reuse, R14, PT ;  /* 0x0000000e1900720c */ /* 0x040fe20003f64070 */
[----:B------:R-:W-:Y:S02]  /*9a60*/  IMAD.MOV R4, RZ, RZ, -R4 ;  /* 0x000000ffff047224 */ /* 0x000fe400078e0a04 */
[----:B0-----:R-:W-:Y:S01]  /*9a70*/  IMAD.MOV.U32 R0, RZ, RZ, R6 ;  /* 0x000000ffff007224 */ /* 0x001fe200078e0006 */
[----:B------:R-:W-:Y:S01]  /*9a80*/  IABS R6, R8 ;  /* 0x0000000800067213 */ /* 0x000fe20000000000 */
[C---:B------:R-:W-:Y:S01]  /*9a90*/  IMAD R15, R25.reuse, R4, R15 ;  /* 0x00000004190f7224 */ /* 0x040fe200078e020f */
[----:B------:R-:W-:Y:S01]  /*9aa0*/  LOP3.LUT R4, R22, 0x90, RZ, 0xfc, !PT ;  /* 0x0000009016047812 */ /* 0x000fe200078efcff */
[----:B------:R-:W-:Y:S02]  /*9ab0*/  @!P4 IMAD.MOV R0, RZ, RZ, -R0 ;  /* 0x000000ffff00c224 */ /* 0x000fe400078e0a00 */
[----:B------:R-:W-:Y:S01]  /*9ac0*/  @!P1 IMAD.IADD R2, R2, 0x1, -R25 ;  /* 0x0000000102029824 */ /* 0x000fe200078e0a19 */
[----:B------:R-:W-:Y:S01]  /*9ad0*/  ISETP.GT.U32.AND P1, PT, R25, R15, PT ;  /* 0x0000000f1900720c */ /* 0x000fe20003f24070 */
[----:B------:R-:W-:Y:S01]  /*9ae0*/  IMAD.HI.U32 R17, R23, R12, RZ ;  /* 0x0000000c17117227 */ /* 0x000fe200078e00ff */
[----:B------:R0:W-:Y:S01]  /*9af0*/  STL [R1+0xec], R0 ;  /* 0x0000ec0001007387 */ /* 0x0001e20000100800 */
[----:B------:R-:W-:-:S02]  /*9b00*/  IABS R18, R4 ;  /* 0x0000000400127213 */ /* 0x000fc40000000000 */
[----:B------:R-:W-:Y:S01]  /*9b10*/  @!P3 IMAD.IADD R14, R14, 0x1, -R25 ;  /* 0x000000010e0eb824 */ /* 0x000fe200078e0a19 */
[C---:B------:R-:W-:Y:S01]  /*9b20*/  ISETP.GT.U32.AND P4, PT, R25.reuse, R2, PT ;  /* 0x000000021900720c */ /* 0x040fe20003f84070 */
[----:B------:R-:W-:Y:S01]  /*9b30*/  IMAD.MOV R17, RZ, RZ, -R17 ;  /* 0x000000ffff117224 */ /* 0x000fe200078e0a11 */
[----:B------:R-:W-:Y:S01]  /*9b40*/  ISETP.GT.U32.AND P3, PT, R25, R3, PT ;  /* 0x000000031900720c */ /* 0x000fe20003f64070 */
[----:B------:R-:W-:-:S04]  /*9b50*/  IMAD.HI.U32 R19, R23, R9, RZ ;  /* 0x0000000917137227 */ /* 0x000fc800078e00ff */
[----:B0-----:R-:W-:Y:S02]  /*9b60*/  IMAD.MOV.U32 R0, RZ, RZ, R11 ;  /* 0x000000ffff007224 */ /* 0x001fe400078e000b */
[C---:B------:R-:W-:Y:S02]  /*9b70*/  IMAD R12, R25.reuse, R17, R12 ;  /* 0x00000011190c7224 */ /* 0x040fe400078e020c */
[----:B------:R-:W-:Y:S01]  /*9b80*/  @!P2 IMAD.MOV R0, RZ, RZ, -R0 ;  /* 0x000000ffff00a224 */ /* 0x000fe200078e0a00 */
[----:B------:R-:W-:Y:S01]  /*9b90*/  ISETP.GT.U32.AND P2, PT, R25, R14, PT ;  /* 0x0000000e1900720c */ /* 0x000fe20003f44070 */
[----:B------:R-:W-:-:S03]  /*9ba0*/  IMAD.HI.U32 R17, R23, R18, RZ ;  /* 0x0000001217117227 */ /* 0x000fc600078e00ff */
[----:B------:R0:W-:Y:S01]  /*9bb0*/  STL [R1+0xe8], R0 ;  /* 0x0000e80001007387 */ /* 0x0001e20000100800 */
[----:B------:R-:W-:Y:S02]  /*9bc0*/  @!P1 IMAD.IADD R15, R15, 0x1, -R25 ;  /* 0x000000010f0f9824 */ /* 0x000fe400078e0a19 */
[----:B------:R-:W-:Y:S02]  /*9bd0*/  IMAD.MOV R17, RZ, RZ, -R17 ;  /* 0x000000ffff117224 */ /* 0x000fe400078e0a11 */
[--C-:B------:R-:W-:Y:S01]  /*9be0*/  @!P4 IMAD.IADD R2, R2, 0x1, -R25.reuse ;  /* 0x000000010202c824 */ /* 0x100fe200078e0a19 */
[C---:B------:R-:W-:Y:S01]  /*9bf0*/  ISETP.GT.U32.AND P1, PT, R25.reuse, R15, PT ;  /* 0x0000000f1900720c */ /* 0x040fe20003f24070 */
[C---:B------:R-:W-:Y:S01]  /*9c00*/  IMAD R18, R25.reuse, R17, R18 ;  /* 0x0000001119127224 */ /* 0x040fe200078e0212 */
[----:B------:R-:W-:Y:S01]  /*9c10*/  ISETP.GE.AND P4, PT, R10, RZ, PT ;  /* 0x000000ff0a00720c */ /* 0x000fe20003f86270 */
[----:B------:R-:W-:Y:S02]  /*9c20*/  @!P2 IMAD.IADD R14, R14, 0x1, -R25 ;  /* 0x000000010e0ea824 */ /* 0x000fe400078e0a19 */
[----:B0-----:R-:W-:Y:S01]  /*9c30*/  IMAD.MOV.U32 R0, RZ, RZ, R7 ;  /* 0x000000ffff007224 */ /* 0x001fe200078e0007 */
[C---:B------:R-:W-:Y:S01]  /*9c40*/  ISETP.GT.U32.AND P2, PT, R25.reuse, R18, PT ;  /* 0x000000121900720c */ /* 0x040fe20003f44070 */
[----:B------:R-:W-:Y:S01]  /*9c50*/  IMAD.MOV.U32 R7, RZ, RZ, R6 ;  /* 0x000000ffff077224 */ /* 0x000fe200078e0006 */
[----:B------:R-:W-:Y:S01]  /*9c60*/  LOP3.LUT R6, R22, 0x8c, RZ, 0xfc, !PT ;  /* 0x0000008c16067812 */ /* 0x000fe200078efcff */
[----:B------:R-:W-:Y:S01]  /*9c70*/  @!P6 IMAD.MOV R0, RZ, RZ, -R0 ;  /* 0x000000ffff00e224 */ /* 0x000fe200078e0a00 */
[----:B------:R-:W-:Y:S01]  /*9c80*/  ISETP.GT.U32.AND P6, PT, R25, R12, PT ;  /* 0x0000000c1900720c */ /* 0x000fe20003fc4070 */
[----:B------:R-:W-:-:S02]  /*9c90*/  @!P3 IMAD.IADD R3, R3, 0x1, -R25 ;  /* 0x000000010303b824 */ /* 0x000fc400078e0a19 */
[----:B------:R-:W-:Y:S01]  /*9ca0*/  IMAD.HI.U32 R10, R23, R7, RZ ;  /* 0x00000007170a7227 */ /* 0x000fe200078e00ff */
[----:B------:R0:W-:Y:S03]  /*9cb0*/  STL [R1+0xd0], R0 ;  /* 0x0000d00001007387 */ /* 0x0001e60000100800 */
[----:B------:R-:W-:Y:S01]  /*9cc0*/  @!P1 IMAD.IADD R15, R15, 0x1, -R25 ;  /* 0x000000010f0f9824 */ /* 0x000fe200078e0a19 */
[----:B------:R-:W-:Y:S01]  /*9cd0*/  ISETP.GE.AND P1, PT, R5, RZ, PT ;  /* 0x000000ff0500720c */ /* 0x000fe20003f26270 */
[----:B------:R-:W-:Y:S01]  /*9ce0*/  IMAD.MOV.U32 R17, RZ, RZ, R3 ;  /* 0x000000ffff117224 */ /* 0x000fe200078e0003 */
[----:B------:R-:W-:Y:S01]  /*9cf0*/  IABS R5, R6 ;  /* 0x0000000600057213 */ /* 0x000fe20000000000 */
[----:B------:R-:W-:Y:S02]  /*9d00*/  IMAD.MOV R10, RZ, RZ, -R10 ;  /* 0x000000ffff0a7224 */ /* 0x000fe400078e0a0a */
[----:B------:R-:W-:-:S02]  /*9d10*/  @!P2 IMAD.IADD R18, R18, 0x1, -R25 ;  /* 0x000000011212a824 */ /* 0x000fc400078e0a19 */
[----:B0-----:R-:W-:Y:S02]  /*9d20*/  IMAD.MOV.U32 R0, RZ, RZ, R2 ;  /* 0x000000ffff007224 */ /* 0x001fe400078e0002 */
[----:B------:R-:W-:Y:S02]  /*9d30*/  IMAD.MOV.U32 R2, RZ, RZ, R14 ;  /* 0x000000ffff027224 */ /* 0x000fe400078e000e */
[----:B------:R-:W-:Y:S02]  /*9d40*/  @!P5 IMAD.MOV R17, RZ, RZ, -R17 ;  /* 0x000000ffff11d224 */ /* 0x000fe400078e0a11 */
[----:B------:R-:W-:Y:S01]  /*9d50*/  @!P0 IMAD.MOV R0, RZ, RZ, -R0 ;  /* 0x000000ffff008224 */ /* 0x000fe200078e0a00 */
[C---:B------:R-:W-:Y:S01]  /*9d60*/  ISETP.GT.U32.AND P0, PT, R25.reuse, R18, PT ;  /* 0x000000121900720c */ /* 0x040fe20003f04070 */
[----:B------:R-:W-:Y:S01]  /*9d70*/  IMAD.MOV.U32 R11, RZ, RZ, R5 ;  /* 0x000000ffff0b7224 */ /* 0x000fe200078e0005 */
[----:B------:R-:W-:Y:S01]  /*9d80*/  STL [R1+0xc4], R17 ;  /* 0x0000c41101007387 */ /* 0x000fe20000100800 */
[----:B------:R-:W-:Y:S01]  /*9d90*/  @!P4 IMAD.MOV R2, RZ, RZ, -R2 ;  /* 0x000000ffff02c224 */ /* 0x000fe200078e0a02 */
[----:B------:R-:W-:Y:S01]  /*9da0*/  ISETP.GE.AND P4, PT, R4, RZ, PT ;  /* 0x000000ff0400720c */ /* 0x000fe20003f86270 */
[----:B------:R-:W-:Y:S01]  /*9db0*/  IMAD R5, R25, R10, R7 ;  /* 0x0000000a19057224 */ /* 0x000fe200078e0207 */
[----:B------:R-:W-:Y:S01]  /*9dc0*/  LOP3.LUT R7, R22, 0x8a, RZ, 0xfc, !PT ;  /* 0x0000008a16077812 */ /* 0x000fe200078efcff */
[----:B------:R-:W-:Y:S01]  /*9dd0*/  IMAD.MOV R19, RZ, RZ, -R19 ;  /* 0x000000ffff137224 */ /* 0x000fe200078e0a13 */
[----:B------:R0:W-:Y:S01]  /*9de0*/  STL [R1+0xc0], R0 ;  /* 0x0000c00001007387 */ /* 0x0001e20000100800 */
[----:B------:R-:W-:Y:S01]  /*9df0*/  @!P6 IMAD.IADD R12, R12, 0x1, -R25 ;  /* 0x000000010c0ce824 */ /* 0x000fe200078e0a19 */
[----:B------:R-:W-:Y:S01]  /*9e00*/  ISETP.GE.AND P6, PT, R16, RZ, PT ;  /* 0x000000ff1000720c */ /* 0x000fe20003fc6270 */
[----:B------:R-:W-:Y:S01]  /*9e10*/  IMAD.HI.U32 R3, R23, R11, RZ ;  /* 0x0000000b17037227 */ /* 0x000fe200078e00ff */
[----:B------:R1:W-:Y:S02]  /*9e20*/  STL [R1+0xbc], R2 ;  /* 0x0000bc0201007387 */ /* 0x0003e40000100800 */
[C---:B------:R-:W-:Y:S01]  /*9e30*/  ISETP.GT.U32.AND P2, PT, R25.reuse, R12, PT ;  /* 0x0000000c1900720c */ /* 0x040fe20003f44070 */
[----:B------:R-:W-:Y:S01]  /*9e40*/  IMAD R9, R25, R19, R9 ;  /* 0x0000001319097224 */ /* 0x000fe200078e0209 */
[----:B------:R-:W-:Y:S01]  /*9e50*/  IABS R19, c[0x0][0x178] ;  /* 0x00005e0000137a13 */ /* 0x000fe20000000000 */
[----:B------:R-:W-:-:S02]  /*9e60*/  IMAD.MOV R4, RZ, RZ, -R3 ;  /* 0x000000ffff047224 */ /* 0x000fc400078e0a03 */
[----:B0-----:R-:W-:Y:S01]  /*9e70*/  IMAD.MOV.U32 R0, RZ, RZ, R15 ;  /* 0x000000ffff007224 */ /* 0x001fe200078e000f */
[C---:B------:R-:W-:Y:S01]  /*9e80*/  ISETP.GT.U32.AND P3, PT, R25.reuse, R9, PT ;  /* 0x000000091900720c */ /* 0x040fe20003f64070 */
[----:B------:R-:W-:Y:S01]  /*9e90*/  @!P0 IMAD.IADD R18, R18, 0x1, -R25 ;  /* 0x0000000112128824 */ /* 0x000fe200078e0a19 */
[----:B-1----:R-:W-:Y:S01]  /*9ea0*/  IABS R2, R7 ;  /* 0x0000000700027213 */ /* 0x002fe20000000000 */
[----:B------:R-:W-:Y:S01]  /*9eb0*/  @!P1 IMAD.MOV R0, RZ, RZ, -R0 ;  /* 0x000000ffff009224 */ /* 0x000fe200078e0a00 */
[C---:B------:R-:W-:Y:S01]  /*9ec0*/  ISETP.GT.U32.AND P1, PT, R25.reuse, R5, PT ;  /* 0x000000051900720c */ /* 0x040fe20003f24070 */
[----:B------:R-:W0:Y:S02]  /*9ed0*/  I2F.RP R20, R19 ;  /* 0x0000001300147306 */ /* 0x000e240000209400 */
[----:B------:R-:W-:Y:S01]  /*9ee0*/  IMAD.MOV.U32 R3, RZ, RZ, R2 ;  /* 0x000000ffff037224 */ /* 0x000fe200078e0002 */
[----:B------:R1:W-:Y:S01]  /*9ef0*/  STL [R1+0xb8], R0 ;  /* 0x0000b80001007387 */ /* 0x0003e20000100800 */
[----:B------:R-:W-:-:S02]  /*9f00*/  IMAD R2, R25, R4, R11 ;  /* 0x0000000419027224 */ /* 0x000fc400078e020b */
[--C-:B------:R-:W-:Y:S01]  /*9f10*/  @!P2 IMAD.IADD R12, R12, 0x1, -R25.reuse ;  /* 0x000000010c0ca824 */ /* 0x100fe200078e0a19 */
[----:B------:R-:W-:Y:S01]  /*9f20*/  ISETP.GE.AND P2, PT, R8, RZ, PT ;  /* 0x000000ff0800720c */ /* 0x000fe20003f46270 */
[--C-:B------:R-:W-:Y:S01]  /*9f30*/  @!P3 IMAD.IADD R9, R9, 0x1, -R25.reuse ;  /* 0x000000010909b824 */ /* 0x100fe200078e0a19 */
[----:B------:R-:W-:Y:S01]  /*9f40*/  ISETP.GT.U32.AND P0, PT, R25, R2, PT ;  /* 0x000000021900720c */ /* 0x000fe20003f04070 */
[----:B------:R-:W-:Y:S01]  /*9f50*/  IMAD.HI.U32 R4, R23, R3, RZ ;  /* 0x0000000317047227 */ /* 0x000fe200078e00ff */
[----:B------:R-:W-:Y:S02]  /*9f60*/  ISETP.GE.AND P3, PT, R13, RZ, PT ;  /* 0x000000ff0d00720c */ /* 0x000fe40003f66270 */
[----:B------:R-:W-:Y:S01]  /*9f70*/  LOP3.LUT R13, R22, 0x88, RZ, 0xfc, !PT ;  /* 0x00000088160d7812 */ /* 0x000fe200078efcff */
[----:B-1----:R-:W-:Y:S01]  /*9f80*/  IMAD.MOV.U32 R0, RZ, RZ, R12 ;  /* 0x000000ffff007224 */ /* 0x002fe200078e000c */
[----:B------:R-:W-:Y:S01]  /*9f90*/  ISETP.GT.U32.AND P5, PT, R25, R9, PT ;  /* 0x000000091900720c */ /* 0x000fe20003fa4070 */
[--C-:B------:R-:W-:Y:S01]  /*9fa0*/  @!P1 IMAD.IADD R5, R5, 0x1, -R25.reuse ;  /* 0x0000000105059824 */ /* 0x100fe200078e0a19 */
[----:B------:R-:W-:Y:S01]  /*9fb0*/  ISETP.GE.AND P1, PT, R7, RZ, PT ;  /* 0x000000ff0700720c */ /* 0x000fe20003f26270 */
[----:B------:R-:W-:Y:S01]  /*9fc0*/  @!P6 IMAD.MOV R0, RZ, RZ, -R0 ;  /* 0x000000ffff00e224 */ /* 0x000fe200078e0a00 */
[----:B------:R-:W-:Y:S01]  /*9fd0*/  IABS R7, R13 ;  /* 0x0000000d00077213 */ /* 0x000fe20000000000 */
[----:B------:R-:W-:Y:S01]  /*9fe0*/  IMAD.MOV R4, RZ, RZ, -R4 ;  /* 0x000000ffff047224 */ /* 0x000fe200078e0a04 */
[----:B------:R-:W-:Y:S01]  /*9ff0*/  ISETP.GT.U32.AND P6, PT, R25, R5, PT ;  /* 0x000000051900720c */ /* 0x000fe20003fc4070 */
[----:B------:R-:W-:Y:S01]  /*a000*/  @!P0 IMAD.IADD R2, R2, 0x1, -R25 ;  /* 0x0000000102028824 */ /* 0x000fe200078e0a19 */
[C---:B------:R-:W-:Y:S01]  /*a010*/  LOP3.LUT R8, R22.reuse, 0x86, RZ, 0xfc, !PT ;  /* 0x0000008616087812 */ /* 0x040fe200078efcff */
[----:B------:R-:W-:Y:S01]  /*a020*/  IMAD.HI.U32 R10, R23, R7, RZ ;  /* 0x00000007170a7227 */ /* 0x000fe200078e00ff */
[----:B------:R-:W-:Y:S01]  /*a030*/  LOP3.LUT R12, R22, 0x84, RZ, 0xfc, !PT ;  /* 0x00000084160c7812 */ /* 0x000fe200078efcff */
[----:B------:R1:W-:Y:S01]  /*a040*/  STL [R1+0xb4], R0 ;  /* 0x0000b40001007387 */ /* 0x0003e20000100800 */
[C---:B------:R-:W-:Y:S01]  /*a050*/  ISETP.GT.U32.AND P0, PT, R25.reuse, R2, PT ;  /* 0x000000021900720c */ /* 0x040fe20003f04070 */
[----:B------:R-:W-:Y:S01]  /*a060*/  IMAD R3, R25, R4, R3 ;  /* 0x0000000419037224 */ /* 0x000fe200078e0203 */
[----:B------:R-:W-:Y:S01]  /*a070*/  IABS R15, R8 ;  /* 0x00000008000f7213 */ /* 0x000fe20000000000 */
[----:B------:R-:W-:Y:S01]  /*a080*/  IMAD.MOV R10, RZ, RZ, -R10 ;  /* 0x000000ffff0a7224 */ /* 0x000fe200078e0a0a */
[----:B------:R-:W-:Y:S01]  /*a090*/  IABS R4, R12 ;  /* 0x0000000c00047213 */ /* 0x000fe20000000000 */
[--C-:B------:R-:W-:Y:S01]  /*a0a0*/  @!P5 IMAD.IADD R9, R9, 0x1, -R25.reuse ;  /* 0x000000010909d824 */ /* 0x100fe200078e0a19 */
[----:B------:R-:W-:Y:S01]  /*a0b0*/  ISETP.GE.AND P5, PT, R6, RZ, PT ;  /* 0x000000ff0600720c */ /* 0x000fe20003fa6270 */
[----:B------:R-:W-:Y:S01]  /*a0c0*/  @!P6 IMAD.IADD R5, R5, 0x1, -R25 ;  /* 0x000000010505e824 */ /* 0x000fe200078e0a19 */
[C---:B------:R-:W-:Y:S01]  /*a0d0*/  ISETP.GT.U32.AND P6, PT, R25.reuse, R3, PT ;  /* 0x000000031900720c */ /* 0x040fe20003fc4070 */
[----:B------:R-:W-:Y:S01]  /*a0e0*/  IMAD R7, R25, R10, R7 ;  /* 0x0000000a19077224 */ /* 0x000fe200078e0207 */
[C---:B------:R-:W-:Y:S01]  /*a0f0*/  LOP3.LUT R6, R22.reuse, 0x82, RZ, 0xfc, !PT ;  /* 0x0000008216067812 */ /* 0x040fe200078efcff */
[----:B------:R-:W-:Y:S01]  /*a100*/  IMAD.HI.U32 R14, R23, R15, RZ ;  /* 0x0000000f170e7227 */ /* 0x000fe200078e00ff */
[----:B------:R-:W-:-:S02]  /*a110*/  LOP3.LUT R10, R22, 0x80, RZ, 0xfc, !PT ;  /* 0x00000080160a7812 */ /* 0x000fc400078efcff */
[----:B------:R-:W-:Y:S01]  /*a120*/  IABS R11, R6 ;  /* 0x00000006000b7213 */ /* 0x000fe20000000000 */
[----:B------:R-:W-:Y:S01]  /*a130*/  @!P0 IMAD.IADD R2, R2, 0x1, -R25 ;  /* 0x0000000102028824 */ /* 0x000fe200078e0a19 */
[----:B------:R-:W-:Y:S01]  /*a140*/  ISETP.GT.U32.AND P0, PT, R25, R7, PT ;  /* 0x000000071900720c */ /* 0x000fe20003f04070 */
[----:B------:R-:W-:Y:S02]  /*a150*/  IMAD.MOV R14, RZ, RZ, -R14 ;  /* 0x000000ffff0e7224 */ /* 0x000fe400078e0a0e */
[----:B------:R-:W-:-:S04]  /*a160*/  IMAD.HI.U32 R16, R23, R11, RZ ;  /* 0x0000000b17107227 */ /* 0x000fc800078e00ff */
[--C-:B------:R-:W-:Y:S01]  /*a170*/  @!P6 IMAD.IADD R3, R3, 0x1, -R25.reuse ;  /* 0x000000010303e824 */ /* 0x100fe200078e0a19 */
[----:B------:R-:W-:Y:S01]  /*a180*/  ISETP.GE.AND P6, PT, R13, RZ, PT ;  /* 0x000000ff0d00720c */ /* 0x000fe20003fc6270 */
[----:B------:R-:W-:Y:S01]  /*a190*/  IMAD.MOV R16, RZ, RZ, -R16 ;  /* 0x000000ffff107224 */ /* 0x000fe200078e0a10 */
[----:B------:R-:W-:Y:S01]  /*a1a0*/  IABS R13, R10 ;  /* 0x0000000a000d7213 */ /* 0x000fe20000000000 */
[----:B-1----:R-:W-:Y:S02]  /*a1b0*/  IMAD.MOV.U32 R0, RZ, RZ, R18 ;  /* 0x000000ffff007224 */ /* 0x002fe400078e0012 */
[----:B------:R-:W-:Y:S01]  /*a1c0*/  @!P0 IMAD.IADD R7, R7, 0x1, -R25 ;  /* 0x0000000107078824 */ /* 0x000fe200078e0a19 */
[C---:B------:R-:W-:Y:S01]  /*a1d0*/  ISETP.GT.U32.AND P0, PT, R25.reuse, R3, PT ;  /* 0x000000031900720c */ /* 0x040fe20003f04070 */
[C---:B------:R-:W-:Y:S02]  /*a1e0*/  IMAD R14, R25.reuse, R14, R15 ;  /* 0x0000000e190e7224 */ /* 0x040fe400078e020f */
[C---:B------:R-:W-:Y:S01]  /*a1f0*/  IMAD R11, R25.reuse, R16, R11 ;  /* 0x00000010190b7224 */ /* 0x040fe200078e020b */
[----:B------:R-:W-:Y:S01]  /*a200*/  LOP3.LUT R16, R22, 0x58, RZ, 0xfc, !PT ;  /* 0x0000005816107812 */ /* 0x000fe200078efcff */
[----:B------:R-:W-:Y:S01]  /*a210*/  @!P3 IMAD.MOV R9, RZ, RZ, -R9 ;  /* 0x000000ffff09b224 */ /* 0x000fe200078e0a09 */
[----:B------:R-:W-:Y:S01]  /*a220*/  ISETP.GT.U32.AND P3, PT, R25, R7, PT ;  /* 0x000000071900720c */ /* 0x000fe20003f64070 */
[----:B------:R-:W-:-:S03]  /*a230*/  IMAD.HI.U32 R17, R23, R4, RZ ;  /* 0x0000000417117227 */ /* 0x000fc600078e00ff */
[----:B------:R1:W-:Y:S01]  /*a240*/  STL [R1+0xb0], R9 ;  /* 0x0000b00901007387 */ /* 0x0003e20000100800 */
[----:B------:R-:W-:Y:S01]  /*a250*/  @!P4 IMAD.MOV R0, RZ, RZ, -R0 ;  /* 0x000000ffff00c224 */ /* 0x000fe200078e0a00 */
[----:B------:R-:W-:Y:S01]  /*a260*/  ISETP.GT.U32.AND P4, PT, R25, R14, PT ;  /* 0x0000000e1900720c */ /* 0x000fe20003f84070 */
[----:B------:R-:W-:Y:S01]  /*a270*/  @!P0 IMAD.IADD R3, R3, 0x1, -R25 ;  /* 0x0000000103038824 */ /* 0x000fe200078e0a19 */
[C---:B------:R-:W-:Y:S01]  /*a280*/  ISETP.GT.U32.AND P0, PT, R25.reuse, R11, PT ;  /* 0x0000000b1900720c */ /* 0x040fe20003f04070 */
[----:B------:R-:W-:Y:S01]  /*a290*/  IMAD.MOV R17, RZ, RZ, -R17 ;  /* 0x000000ffff117224 */ /* 0x000fe200078e0a11 */
[----:B------:R2:W-:Y:S03]  /*a2a0*/  STL [R1+0xac], R0 ;  /* 0x0000ac0001007387 */ /* 0x0005e60000100800 */
[----:B------:R-:W-:Y:S02]  /*a2b0*/  IMAD R4, R25, R17, R4 ;  /* 0x0000001119047224 */ /* 0x000fe400078e0204 */
[----:B-1----:R-:W-:-:S02]  /*a2c0*/  IMAD.MOV.U32 R9, RZ, RZ, R5 ;  /* 0x000000ffff097224 */ /* 0x002fc400078e0005 */
[----:B------:R-:W-:-:S04]  /*a2d0*/  IMAD.HI.U32 R5, R23, R13, RZ ;  /* 0x0000000d17057227 */ /* 0x000fc800078e00ff */
[----:B--2---:R-:W-:Y:S01]  /*a2e0*/  IMAD.MOV.U32 R0, RZ, RZ, R2 ;  /* 0x000000ffff007224 */ /* 0x004fe200078e0002 */
[----:B------:R-:W-:Y:S01]  /*a2f0*/  LOP3.LUT R2, R22, 0x7e, RZ, 0xfc, !PT ;  /* 0x0000007e16027812 */ /* 0x000fe200078efcff */
[----:B------:R-:W-:Y:S01]  /*a300*/  @!P2 IMAD.MOV R9, RZ, RZ, -R9 ;  /* 0x000000ffff09a224 */ /* 0x000fe200078e0a09 */
[----:B------:R-:W-:Y:S01]  /*a310*/  ISETP.GT.U32.AND P2, PT, R25, R4, PT ;  /* 0x000000041900720c */ /* 0x000fe20003f44070 */
[----:B------:R-:W-:Y:S01]  /*a320*/  @!P5 IMAD.MOV R0, RZ, RZ, -R0 ;  /* 0x000000ffff00d224 */ /* 0x000fe200078e0a00 */
[----:B------:R-:W-:Y:S01]  /*a330*/  ISETP.GE.AND P5, PT, R8, RZ, PT ;  /* 0x000000ff0800720c */ /* 0x000fe20003fa6270 */
[--C-:B------:R-:W-:Y:S01]  /*a340*/  @!P4 IMAD.IADD R14, R14, 0x1, -R25.reuse ;  /* 0x000000010e0ec824 */ /* 0x100fe200078e0a19 */
[----:B------:R-:W-:Y:S01]  /*a350*/  IABS R8, R2 ;  /* 0x0000000200087213 */ /* 0x000fe20000000000 */
[----:B------:R1:W-:Y:S01]  /*a360*/  STL [R1+0xa8], R9 ;  /* 0x0000a80901007387 */ /* 0x0003e20000100800 */
[----:B------:R-:W-:Y:S01]  /*a370*/  @!P0 IMAD.IADD R11, R11, 0x1, -R25 ;  /* 0x000000010b0b8824 */ /* 0x000fe200078e0a19 */
[----:B------:R-:W-:Y:S01]  /*a380*/  ISETP.GE.AND P4, PT, R6, RZ, PT ;  /* 0x000000ff0600720c */ /* 0x000fe20003f86270 */
[----:B------:R-:W-:Y:S01]  /*a390*/  IMAD.MOV R5, RZ, RZ, -R5 ;  /* 0x000000ffff057224 */ /* 0x000fe200078e0a05 */
[----:B------:R2:W-:Y:S01]  /*a3a0*/  STL [R1+0xa4], R0 ;  /* 0x0000a40001007387 */ /* 0x0005e20000100800 */
[----:B------:R-:W-:Y:S01]  /*a3b0*/  IMAD.MOV.U32 R6, RZ, RZ, R8 ;  /* 0x000000ffff067224 */ /* 0x000fe200078e0008 */
[----:B------:R-:W-:Y:S01]  /*a3c0*/  LOP3.LUT R8, R22, 0x7c, RZ, 0xfc, !PT ;  /* 0x0000007c16087812 */ /* 0x000fe200078efcff */
[----:B------:R-:W-:Y:S01]  /*a3d0*/  @!P3 IMAD.IADD R7, R7, 0x1, -R25 ;  /* 0x000000010707b824 */ /* 0x000fe200078e0a19 */
[----:B------:R-:W-:Y:S01]  /*a3e0*/  ISETP.GE.AND P3, PT, R12, RZ, PT ;  /* 0x000000ff0c00720c */ /* 0x000fe20003f66270 */
[C---:B------:R-:W-:Y:S01]  /*a3f0*/  IMAD R5, R25.reuse, R5, R13 ;  /* 0x0000000519057224 */ /* 0x040fe200078e020d */
[----:B-1----:R-:W-:Y:S01]  /*a400*/  IABS R9, R8 ;  /* 0x0000000800097213 */ /* 0x002fe20000000000 */
[----:B------:R-:W-:Y:S01]  /*a410*/  @!P2 IMAD.IADD R4, R4, 0x1, -R25 ;  /* 0x000000010404a824 */ /* 0x000fe200078e0a19 */
[----:B------:R-:W-:Y:S01]  /*a420*/  ISETP.GT.U32.AND P2, PT, R25, R14, PT ;  /* 0x0000000e1900720c */ /* 0x000fe20003f44070 */
[----:B--2---:R-:W-:-:S02]  /*a430*/  IMAD.MOV.U32 R0, RZ, RZ, R3 ;  /* 0x000000ffff007224 */ /* 0x004fc400078e0003 */
[----:B------:R-:W-:Y:S01]  /*a440*/  IMAD.HI.U32 R3, R23, R6, RZ ;  /* 0x0000000617037227 */ /* 0x000fe200078e00ff */
[----:B------:R-:W-:-:S03]  /*a450*/  ISETP.GT.U32.AND P0, PT, R25, R4, PT ;  /* 0x000000041900720c */ /* 0x000fc60003f04070 */
[----:B------:R-:W-:Y:S01]  /*a460*/  @!P1 IMAD.MOV R0, RZ, RZ, -R0 ;  /* 0x000000ffff009224 */ /* 0x000fe200078e0a00 */
[----:B------:R-:W-:Y:S01]  /*a470*/  ISETP.GT.U32.AND P1, PT, R25, R11, PT ;  /* 0x0000000b1900720c */ /* 0x000fe20003f24070 */
[----:B------:R-:W-:-:S03]  /*a480*/  IMAD.MOV R3, RZ, RZ, -R3 ;  /* 0x000000ffff037224 */ /* 0x000fc600078e0a03 */
[----:B------:R1:W-:Y:S01]  /*a490*/  STL [R1+0xa0], R0 ;  /* 0x0000a00001007387 */ /* 0x0003e20000100800 */
[----:B------:R-:W-:Y:S01]  /*a4a0*/  IMAD R3, R25, R3, R6 ;  /* 0x0000000319037224 */ /* 0x000fe200078e0206 */
[----:B------:R-:W-:Y:S01]  /*a4b0*/  LOP3.LUT R6, R22, 0x7a, RZ, 0xfc, !PT ;  /* 0x0000007a16067812 */ /* 0x000fe200078efcff */
[--C-:B------:R-:W-:Y:S01]  /*a4c0*/  @!P2 IMAD.IADD R14, R14, 0x1, -R25.reuse ;  /* 0x000000010e0ea824 */ /* 0x100fe200078e0a19 */
[----:B------:R-:W-:Y:S01]  /*a4d0*/  ISETP.GE.AND P2, PT, R10, RZ, PT ;  /* 0x000000ff0a00720c */ /* 0x000fe20003f46270 */
[--C-:B------:R-:W-:Y:S01]  /*a4e0*/  @!P0 IMAD.IADD R4, R4, 0x1, -R25.reuse ;  /* 0x0000000104048824 */ /* 0x100fe200078e0a19 */
[----:B------:R-:W-:Y:S01]  /*a4f0*/  ISETP.GE.AND P0, PT, R2, RZ, PT ;  /* 0x000000ff0200720c */ /* 0x000fe20003f06270 */
[----:B------:R-:W-:Y:S01]  /*a500*/  IMAD.MOV.U32 R15, RZ, RZ, R14 ;  /* 0x000000ffff0f7224 */ /* 0x000fe200078e000e */
[----:B------:R-:W-:Y:S01]  /*a510*/  IABS R13, R6 ;  /* 0x00000006000d7213 */ /* 0x000fe20000000000 */
[----:B------:R-:W-:Y:S01]  /*a520*/  @!P1 IMAD.IADD R11, R11, 0x1, -R25 ;  /* 0x000000010b0b9824 */ /* 0x000fe200078e0a19 */
[----:B------:R-:W-:Y:S01]  /*a530*/  ISETP.GT.U32.AND P1, PT, R25, R3, PT ;  /* 0x000000031900720c */ /* 0x000fe20003f24070 */
[----:B-1----:R-:W-:-:S02]  /*a540*/  IMAD.MOV.U32 R0, RZ, RZ, R7 ;  /* 0x000000ffff007224 */ /* 0x002fc400078e0007 */
[----:B------:R-:W-:-:S04]  /*a550*/  IMAD.HI.U32 R7, R23, R9, RZ ;  /* 0x0000000917077227 */ /* 0x000fc800078e00ff */
[----:B------:R-:W-:Y:S01]  /*a560*/  @!P6 IMAD.MOV R0, RZ, RZ, -R0 ;  /* 0x000000ffff00e224 */ /* 0x000fe200078e0a00 */
[----:B------:R-:W-:Y:S01]  /*a570*/  ISETP.GT.U32.AND P6, PT, R25, R5, PT ;  /* 0x000000051900720c */ /* 0x000fe20003fc4070 */
[----:B------:R-:W-:Y:S01]  /*a580*/  IMAD.MOV R2, RZ, RZ, -R7 ;  /* 0x000000ffff027224 */ /* 0x000fe200078e0a07 */
[----:B------:R-:W-:Y:S01]  /*a590*/  LOP3.LUT R7, R22, 0x76, RZ, 0xfc, !PT ;  /* 0x0000007616077812 */ /* 0x000fe200078efcff */
[----:B------:R-:W-:Y:S01]  /*a5a0*/  IMAD.HI.U32 R10, R23, R13, RZ ;  /* 0x0000000d170a7227 */ /* 0x000fe200078e00ff */
[----:B------:R1:W-:Y:S03]  /*a5b0*/  STL [R1+0x9c], R0 ;  /* 0x00009c0001007387 */ /* 0x0003e60000100800 */
[----:B------:R-:W-:Y:S02]  /*a5c0*/  @!P1 IMAD.IADD R3, R3, 0x1, -R25 ;  /* 0x0000000103039824 */ /* 0x000fe400078e0a19 */
[----:B------:R-:W-:Y:S01]  /*a5d0*/  IMAD R2, R25, R2, R9 ;  /* 0x0000000219027224 */ /* 0x000fe200078e0209 */
[----:B------:R-:W-:Y:S01]  /*a5e0*/  IABS R9, R7 ;  /* 0x0000000700097213 */ /* 0x000fe20000000000 */
[----:B------:R-:W-:-:S02]  /*a5f0*/  @!P5 IMAD.MOV R15, RZ, RZ, -R15 ;  /* 0x000000ffff0fd224 */ /* 0x000fc400078e0a0f */
[----:B------:R-:W-:Y:S01]  /*a600*/  @!P6 IMAD.IADD R5, R5, 0x1, -R25 ;  /* 0x000000010505e824 */ /* 0x000fe200078e0a19 */
[C---:B------:R-:W-:Y:S01]  /*a610*/  ISETP.GT.U32.AND P5, PT, R25.reuse, R2, PT ;  /* 0x000000021900720c */ /* 0x040fe20003fa4070 */
[----:B-1----:R-:W-:Y:S01]  /*a620*/  IMAD.MOV.U32 R0, RZ, RZ, R4 ;  /* 0x000000ffff007224 */ /* 0x002fe200078e0004 */
[----:B------:R-:W-:Y:S01]  /*a630*/  STL [R1+0x98], R15 ;  /* 0x0000980f01007387 */ /* 0x000fe20000100800 */
[----:B------:R-:W-:Y:S01]  /*a640*/  IMAD.MOV R10, RZ, RZ, -R10 ;  /* 0x000000ffff0a7224 */ /* 0x000fe200078e0a0a */
[C---:B------:R-:W-:Y:S01]  /*a650*/  ISETP.GT.U32.AND P1, PT, R25.reuse, R5, PT ;  /* 0x000000051900720c */ /* 0x040fe20003f24070 */
[----:B------:R-:W-:Y:S01]  /*a660*/  @!P3 IMAD.MOV R0, RZ, RZ, -R0 ;  /* 0x000000ffff00b224 */ /* 0x000fe200078e0a00 */
[----:B------:R-:W-:Y:S01]  /*a670*/  ISETP.GE.AND P6, PT, R8, RZ, PT ;  /* 0x000000ff0800720c */ /* 0x000fe20003fc6270 */
[C---:B------:R-:W-:Y:S01]  /*a680*/  IMAD R13, R25.reuse, R10, R13 ;  /* 0x0000000a190d7224 */ /* 0x040fe200078e020d */
[----:B------:R-:W-:Y:S02]  /*a690*/  LOP3.LUT R8, R22, 0x78, RZ, 0xfc, !PT ;  /* 0x0000007816087812 */ /* 0x000fe400078efcff */
[----:B------:R1:W-:Y:S01]  /*a6a0*/  STL [R1+0x80], R0 ;  /* 0x0000800001007387 */ /* 0x0003e20000100800 */
[----:B------:R-:W-:-:S02]  /*a6b0*/  ISETP.GT.U32.AND P3, PT, R25, R3, PT ;  /* 0x000000031900720c */ /* 0x000fc40003f64070 */
[----:B------:R-:W-:Y:S01]  /*a6c0*/  IABS R12, R8 ;  /* 0x00000008000c7213 */ /* 0x000fe20000000000 */
[--C-:B------:R-:W-:Y:S01]  /*a6d0*/  @!P5 IMAD.IADD R2, R2, 0x1, -R25.reuse ;  /* 0x000000010202d824 */ /* 0x100fe200078e0a19 */
[----:B------:R-:W-:Y:S02]  /*a6e0*/  ISETP.GE.AND P5, PT, R7, RZ, PT ;  /* 0x000000ff0700720c */ /* 0x000fe40003fa6270 */
[----:B------:R-:W-:Y:S01]  /*a6f0*/  @!P1 IMAD.IADD R5, R5, 0x1, -R25 ;  /* 0x0000000105059824 */ /* 0x000fe200078e0a19 */
[----:B------:R-:W-:Y:S01]  /*a700*/  ISETP.GT.U32.AND P1, PT, R25, R13, PT ;  /* 0x0000000d1900720c */ /* 0x000fe20003f24070 */
[----:B------:R-:W-:Y:S01]  /*a710*/  IMAD.MOV.U32 R4, RZ, RZ, R12 ;  /* 0x000000ffff047224 */ /* 0x000fe200078e000c */
[C---:B------:R-:W-:Y:S01]  /*a720*/  LOP3.LUT R7, R22.reuse, 0x74, RZ, 0xfc, !PT ;  /* 0x0000007416077812 */ /* 0x040fe200078efcff */
[----:B-1----:R-:W-:Y:S01]  /*a730*/  IMAD.MOV.U32 R0, RZ, RZ, R11 ;  /* 0x000000ffff007224 */ /* 0x002fe200078e000b */
[----:B------:R-:W-:Y:S01]  /*a740*/  LOP3.LUT R15, R22, 0x62, RZ, 0xfc, !PT ;  /* 0x00000062160f7812 */ /* 0x000fe200078efcff */
[----:B------:R-:W-:Y:S01]  /*a750*/  IMAD.HI.U32 R10, R23, R4, RZ ;  /* 0x00000004170a7227 */ /* 0x000fe200078e00ff */
[----:B------:R-:W-:-:S03]  /*a760*/  IABS R12, R7 ;  /* 0x00000007000c7213 */ /* 0x000fc60000000000 */
[----:B------:R-:W-:Y:S01]  /*a770*/  @!P4 IMAD.MOV R0, RZ, RZ, -R0 ;  /* 0x000000ffff00c224 */ /* 0x000fe200078e0a00 */
[----:B------:R-:W-:Y:S01]  /*a780*/  ISETP.GE.AND P4, PT, R6, RZ, PT ;  /* 0x000000ff0600720c */ /* 0x000fe20003f86270 */
[----:B------:R-:W-:-:S03]  /*a790*/  IMAD.HI.U32 R6, R23, R9, RZ ;  /* 0x0000000917067227 */ /* 0x000fc600078e00ff */
[----:B------:R1:W-:Y:S01]  /*a7a0*/  STL [R1+0x5c], R0 ;  /* 0x00005c0001007387 */ /* 0x0003e20000100800 */
[--C-:B------:R-:W-:Y:S02]  /*a7b0*/  @!P1 IMAD.IADD R13, R13, 0x1, -R25.reuse ;  /* 0x000000010d0d9824 */ /* 0x100fe400078e0a19 */
[----:B------:R-:W-:Y:S02]  /*a7c0*/  IMAD.MOV R10, RZ, RZ, -R10 ;  /* 0x000000ffff0a7224 */ /* 0x000fe400078e0a0a */
[----:B------:R-:W-:Y:S01]  /*a7d0*/  @!P3 IMAD.IADD R3, R3, 0x1, -R25 ;  /* 0x000000010303b824 */ /* 0x000fe200078e0a19 */
[----:B------:R-:W-:Y:S01]  /*a7e0*/  ISETP.GE.AND P3, PT, R8, RZ, PT ;  /* 0x000000ff0800720c */ /* 0x000fe20003f66270 */
[----:B------:R-:W-:Y:S01]  /*a7f0*/  IMAD.MOV R6, RZ, RZ, -R6 ;  /* 0x000000ffff067224 */ /* 0x000fe200078e0a06 */
[C---:B------:R-:W-:Y:S01]  /*a800*/  ISETP.GT.U32.AND P1, PT, R25.reuse, R13, PT ;  /* 0x0000000d1900720c */ /* 0x040fe20003f24070 */
[C---:B------:R-:W-:Y:S01]  /*a810*/  IMAD R8, R25.reuse, R10, R4 ;  /* 0x0000000a19087224 */ /* 0x040fe200078e0204 */
[C---:B------:R-:W-:Y:S01]  /*a820*/  LOP3.LUT R10, R22.reuse, 0x72, RZ, 0xfc, !PT ;  /* 0x00000072160a7812 */ /* 0x040fe200078efcff */
[----:B-1----:R-:W-:Y:S01]  /*a830*/  IMAD.MOV.U32 R0, RZ, RZ, R5 ;  /* 0x000000ffff007224 */ /* 0x002fe200078e0005 */
[C---:B------:R-:W-:Y:S01]  /*a840*/  LOP3.LUT R5, R22.reuse, 0x70, RZ, 0xfc, !PT ;  /* 0x0000007016057812 */ /* 0x040fe200078efcff */
[C---:B------:R-:W-:Y:S01]  /*a850*/  IMAD R6, R25.reuse, R6, R9 ;  /* 0x0000000619067224 */ /* 0x040fe200078e0209 */
[----:B------:R-:W-:Y:S01]  /*a860*/  LOP3.LUT R4, R22, 0x6e, RZ, 0xfc, !PT ;  /* 0x0000006e16047812 */ /* 0x000fe200078efcff */
[----:B------:R-:W-:Y:S01]  /*a870*/  @!P2 IMAD.MOV R0, RZ, RZ, -R0 ;  /* 0x000000ffff00a224 */ /* 0x000fe200078e0a00 */
[----:B------:R-:W-:Y:S01]  /*a880*/  ISETP.GT.U32.AND P2, PT, R25, R2, PT ;  /* 0x000000021900720c */ /* 0x000fe20003f44070 */
[----:B------:R-:W-:Y:S01]  /*a890*/  IMAD.HI.U32 R14, R23, R12, RZ ;  /* 0x0000000c170e7227 */ /* 0x000fe200078e00ff */
[----:B------:R-:W-:-:S02]  /*a8a0*/  IABS R11, R10 ;  /* 0x0000000a000b7213 */ /* 0x000fc40000000000 */
[----:B------:R1:W-:Y:S01]  /*a8b0*/  STL [R1+0x94], R0 ;  /* 0x0000940001007387 */ /* 0x0003e20000100800 */
[----:B------:R-:W-:Y:S01]  /*a8c0*/  IMAD.MOV R14, RZ, RZ, -R14 ;  /* 0x000000ffff0e7224 */ /* 0x000fe200078e0a0e */
[----:B------:R-:W-:Y:S01]  /*a8d0*/  IABS R9, R4 ;  /* 0x0000000400097213 */ /* 0x000fe20000000000 */
[----:B------:R-:W-:Y:S01]  /*a8e0*/  @!P1 IMAD.IADD R13, R13, 0x1, -R25 ;  /* 0x000000010d0d9824 */ /* 0x000fe200078e0a19 */
[----:B------:R-:W-:Y:S01]  /*a8f0*/  ISETP.GE.AND P1, PT, R7, RZ, PT ;  /* 0x000000ff0700720c */ /* 0x000fe20003f26270 */
[----:B------:R-:W-:Y:S02]  /*a900*/  IMAD R7, R25, R14, R12 ;  /* 0x0000000e19077224 */ /* 0x000fe400078e020c */
[----:B------:R-:W-:-:S04]  /*a910*/  IMAD.HI.U32 R14, R23, R11, RZ ;  /* 0x0000000b170e7227 */ /* 0x000fc800078e00ff */
[----:B-1----:R-:W-:Y:S01]  /*a920*/  IMAD.MOV.U32 R0, RZ, RZ, R3 ;  /* 0x000000ffff007224 */ /* 0x002fe200078e0003 */
[----:B------:R-:W-:Y:S01]  /*a930*/  IABS R3, R5 ;  /* 0x0000000500037213 */ /* 0x000fe20000000000 */
[----:B------:R-:W-:Y:S01]  /*a940*/  @!P2 IMAD.IADD R2, R2, 0x1, -R25 ;  /* 0x000000010202a824 */ /* 0x000fe200078e0a19 */
[C---:B------:R-:W-:Y:S01]  /*a950*/  ISETP.GT.U32.AND P2, PT, R25.reuse, R6, PT ;  /* 0x000000061900720c */ /* 0x040fe20003f44070 */
[----:B------:R-:W-:Y:S01]  /*a960*/  @!P0 IMAD.MOV R0, RZ, RZ, -R0 ;  /* 0x000000ffff008224 */ /* 0x000fe200078e0a00 */
[----:B------:R-:W-:Y:S01]  /*a970*/  ISETP.GT.U32.AND P0, PT, R25, R8, PT ;  /* 0x000000081900720c */ /* 0x000fe20003f04070 */
[----:B------:R-:W-:-:S03]  /*a980*/  IMAD.HI.U32 R12, R23, R3, RZ ;  /* 0x00000003170c7227 */ /* 0x000fc600078e00ff */
[----:B------:R1:W-:Y:S01]  /*a990*/  STL [R1+0x90], R0 ;  /* 0x0000900001007387 */ /* 0x0003e20000100800 */
[----:B------:R-:W-:Y:S02]  /*a9a0*/  IMAD.MOV R14, RZ, RZ, -R14 ;  /* 0x000000ffff0e7224 */ /* 0x000fe400078e0a0e */
[----:B------:R-:W-:Y:S02]  /*a9b0*/  IMAD.MOV R12, RZ, RZ, -R12 ;  /* 0x000000ffff0c7224 */ /* 0x000fe400078e0a0c */
[C---:B------:R-:W-:Y:S02]  /*a9c0*/  IMAD R11, R25.reuse, R14, R11 ;  /* 0x0000000e190b7224 */ /* 0x040fe400078e020b */
[--C-:B------:R-:W-:Y:S02]  /*a9d0*/  @!P2 IMAD.IADD R6, R6, 0x1, -R25.reuse ;  /* 0x000000010606a824 */ /* 0x100fe400078e0a19 */
[----:B------:R-:W-:Y:S01]  /*a9e0*/  @!P0 IMAD.IADD R8, R8, 0x1, -R25 ;  /* 0x0000000108088824 */ /* 0x000fe200078e0a19 */
[----:B------:R-:W-:Y:S01]  /*a9f0*/  ISETP.GT.U32.AND P0, PT, R25, R7, PT ;  /* 0x000000071900720c */ /* 0x000fe20003f04070 */
[----:B-1----:R-:W-:-:S02]  /*aa00*/  IMAD.MOV.U32 R0, RZ, RZ, R2 ;  /* 0x000000ffff007224 */ /* 0x002fc400078e0002 */
[----:B------:R-:W-:Y:S01]  /*aa10*/  IMAD.HI.U32 R2, R23, R9, RZ ;  /* 0x0000000917027227 */ /* 0x000fe200078e00ff */
[----:B------:R-:W-:-:S03]  /*aa20*/  ISETP.GT.U32.AND P2, PT, R25, R8, PT ;  /* 0x000000081900720c */ /* 0x000fc60003f44070 */
[----:B------:R-:W-:Y:S01]  /*aa30*/  @!P6 IMAD.MOV R0, RZ, RZ, -R0 ;  /* 0x000000ffff00e224 */ /* 0x000fe200078e0a00 */
[C---:B------:R-:W-:Y:S01]  /*aa40*/  ISETP.GT.U32.AND P6, PT, R25.reuse, R6, PT ;  /* 0x000000061900720c */ /* 0x040fe20003fc4070 */
[----:B------:R-:W-:-:S03]  /*aa50*/  IMAD R3, R25, R12, R3 ;  /* 0x0000000c19037224 */ /* 0x000fc600078e0203 */
[----:B------:R1:W-:Y:S01]  /*aa60*/  STL [R1+0x8c], R0 ;  /* 0x00008c0001007387 */ /* 0x0003e20000100800 */
[----:B------:R-:W-:-:S04]  /*aa70*/  @!P0 IMAD.IADD R7, R7, 0x1, -R25 ;  /* 0x0000000107078824 */ /* 0x000fc800078e0a19 */
[--C-:B------:R-:W-:Y:S01]  /*aa80*/  @!P2 IMAD.IADD R8, R8, 0x1, -R25.reuse ;  /* 0x000000010808a824 */ /* 0x100fe200078e0a19 */
[C---:B------:R-:W-:Y:S02]  /*aa90*/  ISETP.GT.U32.AND P0, PT, R25.reuse, R7, PT ;  /* 0x000000071900720c */ /* 0x040fe40003f04070 */
[C---:B------:R-:W-:Y:S01]  /*aaa0*/  ISETP.GT.U32.AND P2, PT, R25.reuse, R11, PT ;  /* 0x0000000b1900720c */ /* 0x040fe20003f44070 */
[----:B------:R-:W-:Y:S01]  /*aab0*/  @!P6 IMAD.IADD R6, R6, 0x1, -R25 ;  /* 0x000000010606e824 */ /* 0x000fe200078e0a19 */
[C---:B------:R-:W-:Y:S01]  /*aac0*/  ISETP.GT.U32.AND P6, PT, R25.reuse, R3, PT ;  /* 0x000000031900720c */ /* 0x040fe20003fc4070 */
[----:B-1----:R-:W-:Y:S02]  /*aad0*/  IMAD.MOV.U32 R0, RZ, RZ, R13 ;  /* 0x000000ffff007224 */ /* 0x002fe400078e000d */
[----:B------:R-:W-:Y:S02]  /*aae0*/  IMAD.MOV.U32 R13, RZ, RZ, R8 ;  /* 0x000000ffff0d7224 */ /* 0x000fe400078e0008 */
[----:B------:R-:W-:Y:S01]  /*aaf0*/  @!P4 IMAD.MOV R0, RZ, RZ, -R0 ;  /* 0x000000ffff00c224 */ /* 0x000fe200078e0a00 */
[----:B------:R-:W-:Y:S01]  /*ab00*/  ISETP.GE.AND P4, PT, R10, RZ, PT ;  /* 0x000000ff0a00720c */ /* 0x000fe20003f86270 */
[----:B------:R-:W-:Y:S01]  /*ab10*/  IMAD.MOV R10, RZ, RZ, -R2 ;  /* 0x000000ffff0a7224 */ /* 0x000fe200078e0a02 */
[----:B------:R-:W-:Y:S01]  /*ab20*/  LOP3.LUT R2, R22, 0x6c, RZ, 0xfc, !PT ;  /* 0x0000006c16027812 */ /* 0x000fe200078efcff */
[----:B------:R-:W-:Y:S01]  /*ab30*/  @!P3 IMAD.MOV R13, RZ, RZ, -R13 ;  /* 0x000000ffff0db224 */ /* 0x000fe200078e0a0d */
[----:B------:R1:W-:Y:S01]  /*ab40*/  STL [R1+0x88], R0 ;  /* 0x0000880001007387 */ /* 0x0003e20000100800 */
[----:B------:R-:W-:Y:S01]  /*ab50*/  IMAD R9, R25, R10, R9 ;  /* 0x0000000a19097224 */ /* 0x000fe200078e0209 */
[----:B------:R-:W-:Y:S01]  /*ab60*/  IABS R10, R2 ;  /* 0x00000002000a7213 */ /* 0x000fe20000000000 */
[--C-:B------:R-:W-:Y:S01]  /*ab70*/  @!P0 IMAD.IADD R7, R7, 0x1, -R25.reuse ;  /* 0x0000000107078824 */ /* 0x100fe200078e0a19 */
[----:B------:R-:W-:Y:S01]  /*ab80*/  ISETP.GE.AND P3, PT, R5, RZ, PT ;  /* 0x000000ff0500720c */ /* 0x000fe20003f66270 */
[----:B------:R-:W-:Y:S01]  /*ab90*/  STL [R1+0x64], R13 ;  /* 0x0000640d01007387 */ /* 0x000fe20000100800 */
[----:B------:R-:W-:Y:S01]  /*aba0*/  @!P2 IMAD.IADD R11, R11, 0x1, -R25 ;  /* 0x000000010b0ba824 */ /* 0x000fe200078e0a19 */
[----:B------:R-:W-:Y:S01]  /*abb0*/  ISETP.GE.AND P0, PT, R4, RZ, PT ;  /* 0x000000ff0400720c */ /* 0x000fe20003f06270 */
[----:B------:R-:W-:Y:S01]  /*abc0*/  IMAD.MOV.U32 R8, RZ, RZ, R10 ;  /* 0x000000ffff087224 */ /* 0x000fe200078e000a */
[C---:B------:R-:W-:Y:S01]  /*abd0*/  LOP3.LUT R4, R22.reuse, 0x6a, RZ, 0xfc, !PT ;  /* 0x0000006a16047812 */ /* 0x040fe200078efcff */
[----:B-1----:R-:W-:Y:S01]  /*abe0*/  IMAD.MOV.U32 R0, RZ, RZ, R6 ;  /* 0x000000ffff007224 */ /* 0x002fe200078e0006 */
[----:B------:R-:W-:Y:S01]  /*abf0*/  ISETP.GT.U32.AND P2, PT, R25, R11, PT ;  /* 0x0000000b1900720c */ /* 0x000fe20003f44070 */
[----:B------:R-:W-:Y:S01]  /*ac00*/  IMAD.HI.U32 R5, R23, R8, RZ ;  /* 0x0000000817057227 */ /* 0x000fe200078e00ff */
[----:B------:R-:W-:-:S02]  /*ac10*/  LOP3.LUT R6, R22, 0x68, RZ, 0xfc, !PT ;  /* 0x0000006816067812 */ /* 0x000fc400078efcff */
[----:B------:R-:W-:Y:S01]  /*ac20*/  IABS R10, R4 ;  /* 0x00000004000a7213 */ /* 0x000fe20000000000 */
[----:B------:R-:W-:Y:S01]  /*ac30*/  @!P5 IMAD.MOV R0, RZ, RZ, -R0 ;  /* 0x000000ffff00d224 */ /* 0x000fe200078e0a00 */
[----:B------:R-:W-:Y:S01]  /*ac40*/  ISETP.GT.U32.AND P5, PT, R25, R9, PT ;  /* 0x000000091900720c */ /* 0x000fe20003fa4070 */
[----:B------:R-:W-:Y:S02]  /*ac50*/  IMAD.MOV R5, RZ, RZ, -R5 ;  /* 0x000000ffff057224 */ /* 0x000fe400078e0a05 */
[----:B------:R-:W-:Y:S01]  /*ac60*/  @!P6 IMAD.IADD R3, R3, 0x1, -R25 ;  /* 0x000000010303e824 */ /* 0x000fe200078e0a19 */
[----:B------:R1:W-:Y:S01]  /*ac70*/  STL [R1+0x68], R0 ;  /* 0x0000680001007387 */ /* 0x0003e20000100800 */
[----:B------:R-:W-:Y:S01]  /*ac80*/  IMAD R5, R25, R5, R8 ;  /* 0x0000000519057224 */ /* 0x000fe200078e0208 */
[----:B------:R-:W-:Y:S01]  /*ac90*/  IABS R8, R6 ;  /* 0x0000000600087213 */ /* 0x000fe20000000000 */
[----:B------:R-:W-:Y:S01]  /*aca0*/  IMAD.HI.U32 R12, R23, R10, RZ ;  /* 0x0000000a170c7227 */ /* 0x000fe200078e00ff */
[----:B------:R-:W-:-:S03]  /*acb0*/  ISETP.GT.U32.AND P6, PT, R25, R3, PT ;  /* 0x000000031900720c */ /* 0x000fc60003fc4070 */
[----:B------:R-:W-:Y:S02]  /*acc0*/  IMAD.MOV R12, RZ, RZ, -R12 ;  /* 0x000000ffff0c7224 */ /* 0x000fe400078e0a0c */
[----:B------:R-:W-:Y:S02]  /*acd0*/  @!P5 IMAD.IADD R9, R9, 0x1, -R25 ;  /* 0x000000010909d824 */ /* 0x000fe400078e0a19 */
[----:B-1----:R-:W-:Y:S02]  /*ace0*/  IMAD.MOV.U32 R0, RZ, RZ, R7 ;  /* 0x000000ffff007224 */ /* 0x002fe400078e0007 */
[----:B------:R-:W-:Y:S01]  /*acf0*/  IMAD.HI.U32 R7, R23, R8, RZ ;  /* 0x0000000817077227 */ /* 0x000fe200078e00ff */
[----:B------:R-:W-:-:S03]  /*ad00*/  ISETP.GT.U32.AND P5, PT, R25, R9, PT ;  /* 0x000000091900720c */ /* 0x000fc60003fa4070 */
[----:B------:R-:W-:Y:S01]  /*ad10*/  @!P1 IMAD.MOV R0, RZ, RZ, -R0 ;  /* 0x000000ffff009224 */ /* 0x000fe200078e0a00 */
[----:B------:R-:W-:Y:S01]  /*ad20*/  ISETP.GT.U32.AND P1, PT, R25, R5, PT ;  /* 0x000000051900720c */ /* 0x000fe20003f24070 */
[--C-:B------:R-:W-:Y:S01]  /*ad30*/  @!P2 IMAD.IADD R11, R11, 0x1, -R25.reuse ;  /* 0x000000010b0ba824 */ /* 0x100fe200078e0a19 */
[----:B------:R-:W-:Y:S01]  /*ad40*/  ISETP.GE.AND P2, PT, R2, RZ, PT ;  /* 0x000000ff0200720c */ /* 0x000fe20003f46270 */
[----:B------:R-:W-:Y:S01]  /*ad50*/  @!P6 IMAD.IADD R3, R3, 0x1, -R25 ;  /* 0x000000010303e824 */ /* 0x000fe200078e0a19 */
[----:B------:R-:W-:Y:S01]  /*ad60*/  ISETP.GE.AND P6, PT, R4, RZ, PT ;  /* 0x000000ff0400720c */ /* 0x000fe20003fc6270 */
[----:B------:R-:W-:Y:S01]  /*ad70*/  IMAD R4, R25, R12, R10 ;  /* 0x0000000c19047224 */ /* 0x000fe200078e020a */
[----:B------:R1:W-:Y:S01]  /*ad80*/  STL [R1+0x6c], R0 ;  /* 0x00006c0001007387 */ /* 0x0003e20000100800 */
[----:B------:R-:W-:Y:S01]  /*ad90*/  IMAD.MOV R7, RZ, RZ, -R7 ;  /* 0x000000ffff077224 */ /* 0x000fe200078e0a07 */
[----:B------:R-:W-:Y:S01]  /*ada0*/  LOP3.LUT R2, R22, 0x66, RZ, 0xfc, !PT ;  /* 0x0000006616027812 */ /* 0x000fe200078efcff */
[--C-:B------:R-:W-:Y:S01]  /*adb0*/  @!P5 IMAD.IADD R9, R9, 0x1, -R25.reuse ;  /* 0x000000010909d824 */ /* 0x100fe200078e0a19 */
[C---:B------:R-:W-:Y:S01]  /*adc0*/  ISETP.GT.U32.AND P5, PT, R25.reuse, R4, PT ;  /* 0x000000041900720c */ /* 0x040fe20003fa4070 */
[----:B------:R-:W-:Y:S01]  /*add0*/  IMAD R8, R25, R7, R8 ;  /* 0x0000000719087224 */ /* 0x000fe200078e0208 */
[----:B------:R-:W-:Y:S01]  /*ade0*/  IABS R10, R2 ;  /* 0x00000002000a7213 */ /* 0x000fe20000000000 */
[----:B------:R-:W-:-:S02]  /*adf0*/  @!P1 IMAD.IADD R5, R5, 0x1, -R25 ;  /* 0x0000000105059824 */ /* 0x000fc400078e0a19 */
[----:B-1----:R-:W-:Y:S02]  /*ae00*/  IMAD.MOV.U32 R0, RZ, RZ, R11 ;  /* 0x000000ffff007224 */ /* 0x002fe400078e000b */
[----:B------:R-:W-:Y:S01]  /*ae10*/  IMAD.MOV.U32 R11, RZ, RZ, R3 ;  /* 0x000000ffff0b7224 */ /* 0x000fe200078e0003 */
[C---:B------:R-:W-:Y:S01]  /*ae20*/  ISETP.GT.U32.AND P1, PT, R25.reuse, R5, PT ;  /* 0x000000051900720c */ /* 0x040fe20003f24070 */
[----:B------:R-:W-:Y:S01]  /*ae30*/  @!P4 IMAD.MOV R0, RZ, RZ, -R0 ;  /* 0x000000ffff00c224 */ /* 0x000fe200078e0a00 */
[----:B------:R-:W-:Y:S01]  /*ae40*/  ISETP.GE.AND P4, PT, R6, RZ, PT ;  /* 0x000000ff0600720c */ /* 0x000fe20003f86270 */
[----:B------:R-:W-:Y:S01]  /*ae50*/  @!P3 IMAD.MOV R11, RZ, RZ, -R11 ;  /* 0x000000ffff0bb224 */ /* 0x000fe200078e0a0b */
[----:B------:R-:W-:Y:S01]  /*ae60*/  ISETP.GT.U32.AND P3, PT, R25, R8, PT ;  /* 0x000000081900720c */ /* 0x000fe20003f64070 */
[----:B------:R-:W-:Y:S01]  /*ae70*/  IMAD.MOV.U32 R6, RZ, RZ, R10 ;  /* 0x000000ffff067224 */ /* 0x000fe200078e000a */
[----:B------:R1:W-:Y:S01]  /*ae80*/  STL [R1+0x70], R0 ;  /* 0x0000700001007387 */ /* 0x0003e20000100800 */
[----:B------:R-:W-:Y:S01]  /*ae90*/  LOP3.LUT R3, R22, 0x64, RZ, 0xfc, !PT ;  /* 0x0000006416037812 */ /* 0x000fe200078efcff */
[----:B------:R-:W-:-:S02]  /*aea0*/  @!P5 IMAD.IADD R4, R4, 0x1, -R25 ;  /* 0x000000010404d824 */ /* 0x000fc400078e0a19 */
[----:B------:R-:W-:Y:S01]  /*aeb0*/  IMAD.HI.U32 R7, R23, R6, RZ ;  /* 0x0000000617077227 */ /* 0x000fe200078e00ff */
[----:B------:R-:W-:Y:S02]  /*aec0*/  STL [R1+0x74], R11 ;  /* 0x0000740b01007387 */ /* 0x000fe40000100800 */
[----:B------:R-:W-:Y:S01]  /*aed0*/  ISETP.GT.U32.AND P5, PT, R25, R4, PT ;  /* 0x000000041900720c */ /* 0x000fe20003fa4070 */
[----:B------:R-:W-:Y:S02]  /*aee0*/  IMAD.MOV R7, RZ, RZ, -R7 ;  /* 0x000000ffff077224 */ /* 0x000fe400078e0a07 */
[----:B-1----:R-:W-:Y:S01]  /*aef0*/  IMAD.MOV.U32 R0, RZ, RZ, R9 ;  /* 0x000000ffff007224 */ /* 0x002fe200078e0009 */
[----:B------:R-:W-:Y:S01]  /*af00*/  IABS R9, R3 ;  /* 0x0000000300097213 */ /* 0x000fe20000000000 */
[----:B------:R-:W-:Y:S01]  /*af10*/  @!P1 IMAD.IADD R5, R5, 0x1, -R25 ;  /* 0x0000000105059824 */ /* 0x000fe200078e0a19 */
[----:B------:R-:W-:Y:S01]  /*af20*/  ISETP.GE.AND P1, PT, R3, RZ, PT ;  /* 0x000000ff0300720c */ /* 0x000fe20003f26270 */
[----:B------:R-:W-:Y:S01]  /*af30*/  @!P0 IMAD.MOV R0, RZ, RZ, -R0 ;  /* 0x000000ffff008224 */ /* 0x000fe200078e0a00 */
[----:B------:R-:W-:Y:S01]  /*af40*/  ISETP.GE.AND P0, PT, R2, RZ, PT ;  /* 0x000000ff0200720c */ /* 0x000fe20003f06270 */
[----:B------:R-:W-:-:S02]  /*af50*/  IMAD R3, R25, R7, R6 ;  /* 0x0000000719037224 */ /* 0x000fc400078e0206 */
[----:B------:R-:W-:Y:S01]  /*af60*/  @!P3 IMAD.IADD R8, R8, 0x1, -R25 ;  /* 0x000000010808b824 */ /* 0x000fe200078e0a19 */
[----:B------:R1:W-:Y:S01]  /*af70*/  STL [R1+0x78], R0 ;  /* 0x0000780001007387 */ /* 0x0003e20000100800 */
[----:B------:R-:W-:Y:S01]  /*af80*/  IMAD.MOV.U32 R2, RZ, RZ, R9 ;  /* 0x000000ffff027224 */ /* 0x000fe200078e0009 */
[----:B------:R-:W-:Y:S01]  /*af90*/  LOP3.LUT R9, R22, 0x60, RZ, 0xfc, !PT ;  /* 0x0000006016097812 */ /* 0x000fe200078efcff */
[----:B------:R-:W-:Y:S01]  /*afa0*/  @!P5 IMAD.IADD R4, R4, 0x1, -R25 ;  /* 0x000000010404d824 */ /* 0x000fe200078e0a19 */
[----:B------:R-:W-:Y:S01]  /*afb0*/  ISETP.GT.U32.AND P3, PT, R25, R8, PT ;  /* 0x000000081900720c */ /* 0x000fe20003f64070 */
[----:B------:R-:W-:Y:S01]  /*afc0*/  IMAD.HI.U32 R6, R23, R2, RZ ;  /* 0x0000000217067227 */ /* 0x000fe200078e00ff */
[----:B------:R-:W-:Y:S02]  /*afd0*/  ISETP.GE.AND P5, PT, R15, RZ, PT ;  /* 0x000000ff0f00720c */ /* 0x000fe40003fa6270 */
[----:B------:R-:W-:Y:S01]  /*afe0*/  IABS R15, R15 ;  /* 0x0000000f000f7213 */ /* 0x000fe20000000000 */
[----:B------:R-:W-:Y:S01]  /*aff0*/  IMAD.MOV R6, RZ, RZ, -R6 ;  /* 0x000000ffff067224 */ /* 0x000fe200078e0a06 */
[----:B------:R-:W-:Y:S01]  /*b000*/  IABS R14, R9 ;  /* 0x00000009000e7213 */ /* 0x000fe20000000000 */
[----:B-1----:R-:W-:Y:S01]  /*b010*/  IMAD.MOV.U32 R0, RZ, RZ, R5 ;  /* 0x000000ffff007224 */ /* 0x002fe200078e0005 */
[----:B------:R-:W-:Y:S01]  /*b020*/  LOP3.LUT R5, R22, 0x5e, RZ, 0xfc, !PT ;  /* 0x0000005e16057812 */ /* 0x000fe200078efcff */
[----:B------:R-:W-:-:S02]  /*b030*/  IMAD R2, R25, R6, R2 ;  /* 0x0000000619027224 */ /* 0x000fc400078e0202 */
[----:B------:R-:W-:Y:S01]  /*b040*/  @!P2 IMAD.MOV R0, RZ, RZ, -R0 ;  /* 0x000000ffff00a224 */ /* 0x000fe200078e0a00 */
[C---:B------:R-:W-:Y:S01]  /*b050*/  ISETP.GT.U32.AND P2, PT, R25.reuse, R3, PT ;  /* 0x000000031900720c */ /* 0x040fe20003f44070 */
[----:B------:R-:W-:Y:S01]  /*b060*/  @!P3 IMAD.IADD R8, R8, 0x1, -R25 ;  /* 0x000000010808b824 */ /* 0x000fe200078e0a19 */
[----:B------:R-:W-:Y:S01]  /*b070*/  ISETP.GT.U32.AND P3, PT, R25, R2, PT ;  /* 0x000000021900720c */ /* 0x000fe20003f64070 */
[----:B------:R-:W-:Y:S01]  /*b080*/  IMAD.HI.U32 R10, R23, R15, RZ ;  /* 0x0000000f170a7227 */ /* 0x000fe200078e00ff */
[----:B------:R1:W-:Y:S01]  /*b090*/  STL [R1+0x340], R0 ;  /* 0x0003400001007387 */ /* 0x0003e20000100800 */
[----:B------:R-:W-:Y:S02]  /*b0a0*/  IABS R7, R5 ;  /* 0x0000000500077213 */ /* 0x000fe40000000000 */
[----:B------:R-:W-:-:S03]  /*b0b0*/  IMAD.MOV R10, RZ, RZ, -R10 ;  /* 0x000000ffff0a7224 */ /* 0x000fc600078e0a0a */
[----:B------:R-:W-:-:S04]  /*b0c0*/  IMAD.HI.U32 R6, R23, R7, RZ ;  /* 0x0000000717067227 */ /* 0x000fc800078e00ff */
[----:B-1----:R-:W-:Y:S02]  /*b0d0*/  IMAD.MOV.U32 R0, RZ, RZ, R4 ;  /* 0x000000ffff007224 */ /* 0x002fe400078e0004 */
[--C-:B------:R-:W-:Y:S01]  /*b0e0*/  @!P2 IMAD.IADD R3, R3, 0x1, -R25.reuse ;  /* 0x000000010303a824 */ /* 0x100fe200078e0a19 */
[----:B------:R-:W-:Y:S01]  /*b0f0*/  ISETP.GE.AND P2, PT, R9, RZ, PT ;  /* 0x000000ff0900720c */ /* 0x000fe20003f46270 */
[----:B------:R-:W-:Y:S01]  /*b100*/  @!P6 IMAD.MOV R0, RZ, RZ, -R0 ;  /* 0x000000ffff00e224 */ /* 0x000fe200078e0a00 */
[----:B------:R-:W-:Y:S01]  /*b110*/  LOP3.LUT R9, R22, 0x54, RZ, 0xfc, !PT ;  /* 0x0000005416097812 */ /* 0x000fe200078efcff */
[----:B------:R-:W-:Y:S01]  /*b120*/  @!P3 IMAD.IADD R2, R2, 0x1, -R25 ;  /* 0x000000010202b824 */ /* 0x000fe200078e0a19 */
[C---:B------:R-:W-:Y:S01]  /*b130*/  ISETP.GT.U32.AND P6, PT, R25.reuse, R3, PT ;  /* 0x000000031900720c */ /* 0x040fe20003fc4070 */
[----:B------:R-:W-:Y:S01]  /*b140*/  IMAD R15, R25, R10, R15 ;  /* 0x0000000a190f7224 */ /* 0x000fe200078e020f */
[----:B------:R1:W-:Y:S01]  /*b150*/  STL [R1+0x334], R0 ;  /* 0x0003340001007387 */ /* 0x0003e20000100800 */
[----:B------:R-:W-:Y:S01]  /*b160*/  IMAD.MOV R6, RZ, RZ, -R6 ;  /* 0x000000ffff067224 */ /* 0x000fe200078e0a06 */
[----:B------:R-:W-:Y:S01]  /*b170*/  ISETP.GE.AND P3, PT, R5, RZ, PT ;  /* 0x000000ff0500720c */ /* 0x000fe20003f66270 */
[----:B------:R-:W-:Y:S01]  /*b180*/  IMAD.HI.U32 R4, R23, R14, RZ ;  /* 0x0000000e17047227 */ /* 0x000fe200078e00ff */
[----:B------:R-:W-:-:S02]  /*b190*/  LOP3.LUT R5, R22, 0x5a, RZ, 0xfc, !PT ;  /* 0x0000005a16057812 */ /* 0x000fc400078efcff */
[----:B------:R-:W-:Y:S01]  /*b1a0*/  IABS R29, R9 ;  /* 0x00000009001d7213 */ /* 0x000fe20000000000 */
[----:B------:R-:W-:Y:S01]  /*b1b0*/  IMAD R7, R25, R6, R7 ;  /* 0x0000000619077224 */ /* 0x000fe200078e0207 */
[C---:B------:R-:W-:Y:S01]  /*b1c0*/  LOP3.LUT R6, R22.reuse, 0x5c, RZ, 0xfc, !PT ;  /* 0x0000005c16067812 */ /* 0x040fe200078efcff */
[----:B------:R-:W-:Y:S02]  /*b1d0*/  IMAD.MOV R4, RZ, RZ, -R4 ;  /* 0x000000ffff047224 */ /* 0x000fe400078e0a04 */
[----:B-1----:R-:W-:Y:S01]  /*b1e0*/  IMAD.MOV.U32 R0, RZ, RZ, R8 ;  /* 0x000000ffff007224 */ /* 0x002fe200078e0008 */
[----:B------:R-:W-:Y:S01]  /*b1f0*/  LOP3.LUT R8, R22, 0x56, RZ, 0xfc, !PT ;  /* 0x0000005616087812 */ /* 0x000fe200078efcff */
[----:B------:R-:W-:Y:S01]  /*b200*/  @!P6 IMAD.IADD R3, R3, 0x1, -R25 ;  /* 0x000000010303e824 */ /* 0x000fe200078e0a19 */
[C---:B------:R-:W-:Y:S01]  /*b210*/  ISETP.GT.U32.AND P6, PT, R25.reuse, R15, PT ;  /* 0x0000000f1900720c */ /* 0x040fe20003fc4070 */
[----:B------:R-:W-:Y:S01]  /*b220*/  @!P4 IMAD.MOV R0, RZ, RZ, -R0 ;  /* 0x000000ffff00c224 */ /* 0x000fe200078e0a00 */
[C---:B------:R-:W-:Y:S01]  /*b230*/  ISETP.GT.U32.AND P4, PT, R25.reuse, R2, PT ;  /* 0x000000021900720c */ /* 0x040fe20003f84070 */
[----:B------:R-:W-:Y:S01]  /*b240*/  IMAD R14, R25, R4, R14 ;  /* 0x00000004190e7224 */ /* 0x000fe200078e020e */
[----:B------:R-:W-:-:S02]  /*b250*/  IABS R4, R16 ;  /* 0x0000001000047213 */ /* 0x000fc40000000000 */
[----:B------:R1:W-:Y:S03]  /*b260*/  STL [R1+0x32c], R0 ;  /* 0x00032c0001007387 */ /* 0x0003e60000100800 */
[----:B------:R-:W-:-:S04]  /*b270*/  IMAD.HI.U32 R10, R23, R4, RZ ;  /* 0x00000004170a7227 */ /* 0x000fc800078e00ff */
[--C-:B------:R-:W-:Y:S02]  /*b280*/  @!P6 IMAD.IADD R15, R15, 0x1, -R25.reuse ;  /* 0x000000010f0fe824 */ /* 0x100fe400078e0a19 */
[----:B------:R-:W-:Y:S01]  /*b290*/  @!P4 IMAD.IADD R2, R2, 0x1, -R25 ;  /* 0x000000010202c824 */ /* 0x000fe200078e0a19 */
[----:B------:R-:W-:Y:S01]  /*b2a0*/  ISETP.GE.AND P4, PT, R5, RZ, PT ;  /* 0x000000ff0500720c */ /* 0x000fe20003f86270 */
[----:B-1----:R-:W-:Y:S01]  /*b2b0*/  IMAD.MOV.U32 R0, RZ, RZ, R3 ;  /* 0x000000ffff007224 */ /* 0x002fe200078e0003 */
[C---:B------:R-:W-:Y:S01]  /*b2c0*/  ISETP.GT.U32.AND P6, PT, R25.reuse, R15, PT ;  /* 0x0000000f1900720c */ /* 0x040fe20003fc4070 */
[----:B------:R-:W-:Y:S01]  /*b2d0*/  IMAD.MOV R10, RZ, RZ, -R10 ;  /* 0x000000ffff0a7224 */ /* 0x000fe200078e0a0a */
[----:B------:R-:W-:Y:S01]  /*b2e0*/  IABS R5, R5 ;  /* 0x0000000500057213 */ /* 0x000fe20000000000 */
[----:B------:R-:W-:Y:S01]  /*b2f0*/  @!P0 IMAD.MOV R0, RZ, RZ, -R0 ;  /* 0x000000ffff008224 */ /* 0x000fe200078e0a00 */
[----:B------:R-:W-:Y:S01]  /*b300*/  ISETP.GE.AND P0, PT, R6, RZ, PT ;  /* 0x000000ff0600720c */ /* 0x000fe20003f06270 */
[----:B------:R-:W-:Y:S01]  /*b310*/  IMAD R4, R25, R10, R4 ;  /* 0x0000000a19047224 */ /* 0x000fe200078e0204 */
[----:B------:R-:W-:Y:S01]  /*b320*/  IABS R6, R6 ;  /* 0x0000000600067213 */ /* 0x000fe20000000000 */
[----:B------:R-:W-:Y:S01]  /*b330*/  IMAD.HI.U32 R11, R23, R5, RZ ;  /* 0x00000005170b7227 */ /* 0x000fe200078e00ff */
[----:B------:R1:W-:Y:S01]  /*b340*/  STL [R1+0x300], R0 ;  /* 0x0003000001007387 */ /* 0x0003e20000100800 */
[----:B------:R-:W-:-:S02]  /*b350*/  IABS R3, R8 ;  /* 0x0000000800037213 */ /* 0x000fc40000000000 */
[----:B------:R-:W-:Y:S01]  /*b360*/  IMAD.HI.U32 R12, R23, R6, RZ ;  /* 0x00000006170c7227 */ /* 0x000fe200078e00ff */
[----:B------:R-:W-:-:S03]  /*b370*/  LOP3.LUT R10, R22, 0x52, RZ, 0xfc, !PT ;  /* 0x00000052160a7812 */ /* 0x000fc600078efcff */
[----:B------:R-:W-:Y:S01]  /*b380*/  IMAD.MOV R12, RZ, RZ, -R12 ;  /* 0x000000ffff0c7224 */ /* 0x000fe200078e0a0c */
[----:B------:R-:W-:Y:S01]  /*b390*/  IABS R17, R10 ;  /* 0x0000000a00117213 */ /* 0x000fe20000000000 */
[----:B------:R-:W-:Y:S01]  /*b3a0*/  @!P6 IMAD.IADD R15, R15, 0x1, -R25 ;  /* 0x000000010f0fe824 */ /* 0x000fe200078e0a19 */
[C---:B------:R-:W-:Y:S01]  /*b3b0*/  ISETP.GT.U32.AND P6, PT, R25.reuse, R7, PT ;  /* 0x000000071900720c */ /* 0x040fe20003fc4070 */
[----:B-1----:R-:W-:Y:S02]  /*b3c0*/  IMAD.MOV.U32 R0, RZ, RZ, R2 ;  /* 0x000000ffff007224 */ /* 0x002fe400078e0002 */
[C---:B------:R-:W-:Y:S02]  /*b3d0*/  IMAD R6, R25.reuse, R12, R6 ;  /* 0x0000000c19067224 */ /* 0x040fe400078e0206 */
[----:B------:R-:W-:Y:S01]  /*b3e0*/  @!P1 IMAD.MOV R0, RZ, RZ, -R0 ;  /* 0x000000ffff009224 */ /* 0x000fe200078e0a00 */
[----:B------:R-:W-:Y:S01]  /*b3f0*/  ISETP.GT.U32.AND P1, PT, R25, R14, PT ;  /* 0x0000000e1900720c */ /* 0x000fe20003f24070 */
[----:B------:R-:W-:-:S03]  /*b400*/  IMAD.HI.U32 R2, R23, R3, RZ ;  /* 0x0000000317027227 */ /* 0x000fc600078e00ff */
[----:B------:R1:W-:Y:S01]  /*b410*/  STL [R1+0x2f0], R0 ;  /* 0x0002f00001007387 */ /* 0x0003e20000100800 */
[----:B------:R-:W-:Y:S02]  /*b420*/  IMAD.MOV R11, RZ, RZ, -R11 ;  /* 0x000000ffff0b7224 */ /* 0x000fe400078e0a0b */
[----:B------:R-:W-:Y:S02]  /*b430*/  @!P6 IMAD.IADD R7, R7, 0x1, -R25 ;  /* 0x000000010707e824 */ /* 0x000fe400078e0a19 */
[----:B------:R-:W-:Y:S02]  /*b440*/  IMAD.MOV R2, RZ, RZ, -R2 ;  /* 0x000000ffff027224 */ /* 0x000fe400078e0a02 */
[C---:B------:R-:W-:Y:S02]  /*b450*/  IMAD R5, R25.reuse, R11, R5 ;  /* 0x0000000b19057224 */ /* 0x040fe400078e0205 */
[----:B------:R-:W-:Y:S01]  /*b460*/  @!P1 IMAD.IADD R14, R14, 0x1, -R25 ;  /* 0x000000010e0e9824 */ /* 0x000fe200078e0a19 */
[----:B------:R-:W-:Y:S01]  /*b470*/  ISETP.GT.U32.AND P1, PT, R25, R6, PT ;  /* 0x000000061900720c */ /* 0x000fe20003f24070 */
[----:B-1----:R-:W-:-:S02]  /*b480*/  IMAD.MOV.U32 R0, RZ, RZ, R15 ;  /* 0x000000ffff007224 */ /* 0x002fc400078e000f */
[C---:B------:R-:W-:Y:S01]  /*b490*/  IMAD R3, R25.reuse, R2, R3 ;  /* 0x0000000219037224 */ /* 0x040fe200078e0203 */
[----:B------:R-:W-:Y:S01]  /*b4a0*/  ISETP.GT.U32.AND P6, PT, R25, R14, PT ;  /* 0x0000000e1900720c */ /* 0x000fe20003fc4070 */
[----:B------:R-:W-:Y:S01]  /*b4b0*/  @!P5 IMAD.MOV R0, RZ, RZ, -R0 ;  /* 0x000000ffff00d224 */ /* 0x000fe200078e0a00 */
[----:B------:R-:W-:Y:S01]  /*b4c0*/  LOP3.LUT R2, R22, 0x4e, RZ, 0xfc, !PT ;  /* 0x0000004e16027812 */ /* 0x000fe200078efcff */
[----:B------:R-:W-:-:S03]  /*b4d0*/  IMAD.HI.U32 R11, R23, R29, RZ ;  /* 0x0000001d170b7227 */ /* 0x000fc600078e00ff */
[----:B------:R1:W-:Y:S01]  /*b4e0*/  STL [R1+0x2c0], R0 ;  /* 0x0002c00001007387 */ /* 0x0003e20000100800 */
[----:B------:R-:W-:Y:S01]  /*b4f0*/  IMAD.MOV R12, RZ, RZ, -R11 ;  /* 0x000000ffff0c7224 */ /* 0x000fe200078e0a0b */
[----:B------:R-:W-:Y:S01]  /*b500*/  LOP3.LUT R11, R22, 0x50, RZ, 0xfc, !PT ;  /* 0x00000050160b7812 */ /* 0x000fe200078efcff */
[----:B------:R-:W-:Y:S01]  /*b510*/  @!P1 IMAD.IADD R6, R6, 0x1, -R25 ;  /* 0x0000000106069824 */ /* 0x000fe200078e0a19 */
[C---:B------:R-:W-:Y:S01]  /*b520*/  ISETP.GT.U32.AND P1, PT, R25.reuse, R7, PT ;  /* 0x000000071900720c */ /* 0x040fe20003f24070 */
[C---:B------:R-:W-:Y:S01]  /*b530*/  IMAD R29, R25.reuse, R12, R29 ;  /* 0x0000000c191d7224 */ /* 0x040fe200078e021d */
[----:B------:R-:W-:Y:S01]  /*b540*/  IABS R12, R11 ;  /* 0x0000000b000c7213 */ /* 0x000fe20000000000 */
[----:B------:R-:W-:Y:S01]  /*b550*/  @!P6 IMAD.IADD R14, R14, 0x1, -R25 ;  /* 0x000000010e0ee824 */ /* 0x000fe200078e0a19 */
[----:B------:R-:W-:Y:S01]  /*b560*/  ISETP.GT.U32.AND P6, PT, R25, R5, PT ;  /* 0x000000051900720c */ /* 0x000fe20003fc4070 */
[----:B------:R-:W-:Y:S01]  /*b570*/  IMAD.HI.U32 R18, R23, R17, RZ ;  /* 0x0000001117127227 */ /* 0x000fe200078e00ff */
[----:B------:R-:W-:-:S02]  /*b580*/  ISETP.GT.U32.AND P5, PT, R25, R6, PT ;  /* 0x000000061900720c */ /* 0x000fc40003fa4070 */
[----:B------:R-:W-:Y:S01]  /*b590*/  IABS R13, R2 ;  /* 0x00000002000d7213 */ /* 0x000fe20000000000 */
[----:B-1----:R-:W-:Y:S02]  /*b5a0*/  IMAD.MOV.U32 R0, RZ, RZ, R14 ;  /* 0x000000ffff007224 */ /* 0x002fe400078e000e */
[----:B------:R-:W-:-:S04]  /*b5b0*/  IMAD.HI.U32 R14, R23, R12, RZ ;  /* 0x0000000c170e7227 */ /* 0x000fc800078e00ff */
        /* <DEDUP_REMOVED lines=8> */
[----:B------:R-:W-:Y:S01]  /*b640*/  ISETP.GT.U32.AND P5, PT, R25, R29, PT ;  /* 0x0000001d1900720c */ /* 0x000fe20003fa4070 */
[----:B------:R-:W-:-:S04]  /*b650*/  IMAD.HI.U32 R15, R23, R13, RZ ;  /* 0x0000000d170f7227 */ /* 0x000fc800078e00ff */
[----:B------:R-:W-:Y:S02]  /*b660*/  IMAD.MOV R18, RZ, RZ, -R18 ;  /* 0x000000ffff127224 */ /* 0x000fe400078e0a12 */
[----:B------:R-:W-:Y:S02]  /*b670*/  @!P1 IMAD.IADD R3, R3, 0x1, -R25 ;  /* 0x0000000103039824 */ /* 0x000fe400078e0a19 */
[----:B-1----:R-:W-:Y:S02]  /*b680*/  IMAD.MOV.U32 R0, RZ, RZ, R7 ;  /* 0x000000ffff007224 */ /* 0x002fe400078e0007 */
[----:B------:R-:W-:Y:S01]  /*b690*/  @!P2 IMAD.IADD R4, R4, 0x1, -R25 ;  /* 0x000000010404a824 */ /* 0x000fe200078e0a19 */
[C---:B------:R-:W-:Y:S01]  /*b6a0*/  ISETP.GT.U32.AND P2, PT, R25.reuse, R5, PT ;  /* 0x000000051900720c */ /* 0x040fe20003f44070 */
[----:B------:R-:W-:Y:S01]  /*b6b0*/  @!P3 IMAD.MOV R0, RZ, RZ, -R0 ;  /* 0x000000ffff00b224 */ /* 0x000fe200078e0a00 */
[C---:B------:R-:W-:Y:S01]  /*b6c0*/  ISETP.GT.U32.AND P3, PT, R25.reuse, R3, PT ;  /* 0x000000031900720c */ /* 0x040fe20003f64070 */
[----:B------:R-:W-:Y:S01]  /*b6d0*/  IMAD.MOV R14, RZ, RZ, -R14 ;  /* 0x000000ffff0e7224 */ /* 0x000fe200078e0a0e */
[C---:B------:R-:W-:Y:S01]  /*b6e0*/  ISETP.GT.U32.AND P1, PT, R25.reuse, R4, PT ;  /* 0x000000041900720c */ /* 0x040fe20003f24070 */
[----:B------:R-:W-:Y:S01]  /*b6f0*/  IMAD.MOV R15, RZ, RZ, -R15 ;  /* 0x000000ffff0f7224 */ /* 0x000fe200078e0a0f */
[----:B------:R1:W-:Y:S01]  /*b700*/  STL [R1+0x258], R0 ;  /* 0x0002580001007387 */ /* 0x0003e20000100800 */
[----:B------:R-:W-:-:S02]  /*b710*/  IMAD R17, R25, R18, R17 ;  /* 0x0000001219117224 */ /* 0x000fc400078e0211 */
[C---:B------:R-:W-:Y:S01]  /*b720*/  IMAD R12, R25.reuse, R14, R12 ;  /* 0x0000000e190c7224 */ /* 0x040fe200078e020c */
[----:B------:R-:W-:Y:S01]  /*b730*/  LOP3.LUT R14, R22, 0x4c, RZ, 0xfc, !PT ;  /* 0x0000004c160e7812 */ /* 0x000fe200078efcff */
[----:B------:R-:W-:Y:S02]  /*b740*/  IMAD R13, R25, R15, R13 ;  /* 0x0000000f190d7224 */ /* 0x000fe400078e020d */
[--C-:B------:R-:W-:Y:S01]  /*b750*/  @!P5 IMAD.IADD R29, R29, 0x1, -R25.reuse ;  /* 0x000000011d1dd824 */ /* 0x100fe200078e0a19 */
[----:B------:R-:W-:Y:S01]  /*b760*/  IABS R15, R14 ;  /* 0x0000000e000f7213 */ /* 0x000fe20000000000 */
[--C-:B------:R-:W-:Y:S01]  /*b770*/  @!P2 IMAD.IADD R5, R5, 0x1, -R25.reuse ;  /* 0x000000010505a824 */ /* 0x100fe200078e0a19 */
[C---:B------:R-:W-:Y:S01]  /*b780*/  ISETP.GT.U32.AND P2, PT, R25.reuse, R12, PT ;  /* 0x0000000c1900720c */ /* 0x040fe20003f44070 */
[----:B-1----:R-:W-:Y:S01]  /*b790*/  IMAD.MOV.U32 R0, RZ, RZ, R6 ;  /* 0x000000ffff007224 */ /* 0x002fe200078e0006 */
[----:B------:R-:W-:Y:S01]  /*b7a0*/  ISETP.GT.U32.AND P5, PT, R25, R29, PT ;  /* 0x0000001d1900720c */ /* 0x000fe20003fa4070 */
[--C-:B------:R-:W-:Y:S01]  /*b7b0*/  @!P3 IMAD.IADD R3, R3, 0x1, -R25.reuse ;  /* 0x000000010303b824 */ /* 0x100fe200078e0a19 */
[C---:B------:R-:W-:Y:S01]  /*b7c0*/  ISETP.GT.U32.AND P3, PT, R25.reuse, R13, PT ;  /* 0x0000000d1900720c */ /* 0x040fe20003f64070 */
[----:B------:R-:W-:Y:S01]  /*b7d0*/  @!P0 IMAD.MOV R0, RZ, RZ, -R0 ;  /* 0x000000ffff008224 */ /* 0x000fe200078e0a00 */
[----:B------:R-:W-:Y:S01]  /*b7e0*/  ISETP.GT.U32.AND P0, PT, R25, R17, PT ;  /* 0x000000111900720c */ /* 0x000fe20003f04070 */
[----:B------:R-:W-:Y:S01]  /*b7f0*/  @!P1 IMAD.IADD R4, R4, 0x1, -R25 ;  /* 0x0000000104049824 */ /* 0x000fe200078e0a19 */
[----:B------:R-:W-:Y:S01]  /*b800*/  LOP3.LUT R6, R22, 0x4a, RZ, 0xfc, !PT ;  /* 0x0000004a16067812 */ /* 0x000fe200078efcff */
[----:B------:R-:W-:Y:S01]  /*b810*/  IMAD.MOV.U32 R16, RZ, RZ, R5 ;  /* 0x000000ffff107224 */ /* 0x000fe200078e0005 */
[----:B------:R1:W-:Y:S01]  /*b820*/  STL [R1+0x248], R0 ;  /* 0x0002480001007387 */ /* 0x0003e20000100800 */
[----:B------:R-:W-:Y:S01]  /*b830*/  ISETP.GE.AND P1, PT, R8, RZ, PT ;  /* 0x000000ff0800720c */ /* 0x000fe20003f26270 */
[----:B------:R-:W-:Y:S01]  /*b840*/  IMAD.MOV.U32 R8, RZ, RZ, R15 ;  /* 0x000000ffff087224 */ /* 0x000fe200078e000f */
[----:B------:R-:W-:Y:S01]  /*b850*/  IABS R7, R6 ;  /* 0x0000000600077213 */ /* 0x000fe20000000000 */
[--C-:B------:R-:W-:Y:S01]  /*b860*/  @!P2 IMAD.IADD R12, R12, 0x1, -R25.reuse ;  /* 0x000000010c0ca824 */ /* 0x100fe200078e0a19 */
[----:B------:R-:W-:Y:S01]  /*b870*/  ISETP.GE.AND P2, PT, R11, RZ, PT ;  /* 0x000000ff0b00720c */ /* 0x000fe20003f46270 */
[--C-:B------:R-:W-:Y:S01]  /*b880*/  @!P5 IMAD.IADD R29, R29, 0x1, -R25.reuse ;  /* 0x000000011d1dd824 */ /* 0x100fe200078e0a19 */
[----:B------:R-:W-:Y:S01]  /*b890*/  ISETP.GE.AND P5, PT, R9, RZ, PT ;  /* 0x000000ff0900720c */ /* 0x000fe20003fa6270 */
[--C-:B------:R-:W-:Y:S01]  /*b8a0*/  @!P3 IMAD.IADD R13, R13, 0x1, -R25.reuse ;  /* 0x000000010d0db824 */ /* 0x100fe200078e0a19 */
[----:B------:R-:W-:Y:S01]  /*b8b0*/  LOP3.LUT R15, R22, 0x2c, RZ, 0xfc, !PT ;  /* 0x0000002c160f7812 */ /* 0x000fe200078efcff */
[----:B------:R-:W-:Y:S01]  /*b8c0*/  @!P0 IMAD.IADD R17, R17, 0x1, -R25 ;  /* 0x0000000111118824 */ /* 0x000fe200078e0a19 */
[----:B------:R-:W-:Y:S01]  /*b8d0*/  ISETP.GE.AND P0, PT, R10, RZ, PT ;  /* 0x000000ff0a00720c */ /* 0x000fe20003f06270 */
[----:B-1----:R-:W-:-:S02]  /*b8e0*/  IMAD.MOV.U32 R0, RZ, RZ, R4 ;  /* 0x000000ffff007224 */ /* 0x002fc400078e0004 */
[----:B------:R-:W-:Y:S01]  /*b8f0*/  @!P4 IMAD.MOV R16, RZ, RZ, -R16 ;  /* 0x000000ffff10c224 */ /* 0x000fe200078e0a10 */
[C---:B------:R-:W-:Y:S01]  /*b900*/  ISETP.GT.U32.AND P3, PT, R25.reuse, R17, PT ;  /* 0x000000111900720c */ /* 0x040fe20003f64070 */
[----:B------:R-:W-:Y:S01]  /*b910*/  @!P6 IMAD.MOV R0, RZ, RZ, -R0 ;  /* 0x000000ffff00e224 */ /* 0x000fe200078e0a00 */
[----:B------:R-:W-:Y:S01]  /*b920*/  ISETP.GT.U32.AND P6, PT, R25, R12, PT ;  /* 0x0000000c1900720c */ /* 0x000fe20003fc4070 */
[----:B------:R-:W-:Y:S01]  /*b930*/  IMAD.HI.U32 R9, R23, R8, RZ ;  /* 0x0000000817097227 */ /* 0x000fe200078e00ff */
[----:B------:R-:W-:Y:S01]  /*b940*/  ISETP.GT.U32.AND P4, PT, R25, R13, PT ;  /* 0x0000000d1900720c */ /* 0x000fe20003f84070 */
[----:B------:R-:W-:Y:S02]  /*b950*/  STL [R1+0x224], R16 ;  /* 0x0002241001007387 */ /* 0x000fe40000100800 */
[----:B------:R-:W-:Y:S02]  /*b960*/  IMAD.HI.U32 R10, R23, R7, RZ ;  /* 0x00000007170a7227 */ /* 0x000fe400078e00ff */
[----:B------:R1:W-:Y:S02]  /*b970*/  STL [R1+0x21c], R0 ;  /* 0x00021c0001007387 */ /* 0x0003e40000100800 */
[----:B------:R-:W-:-:S02]  /*b980*/  IMAD.MOV R9, RZ, RZ, -R9 ;  /* 0x000000ffff097224 */ /* 0x000fc400078e0a09 */
[----:B------:R-:W-:Y:S02]  /*b990*/  IMAD.MOV R5, RZ, RZ, -R10 ;  /* 0x000000ffff057224 */ /* 0x000fe400078e0a0a */
[C---:B------:R-:W-:Y:S01]  /*b9a0*/  IMAD R4, R25.reuse, R9, R8 ;  /* 0x0000000919047224 */ /* 0x040fe200078e0208 */
[C---:B------:R-:W-:Y:S01]  /*b9b0*/  LOP3.LUT R9, R22.reuse, 0x42, RZ, 0xfc, !PT ;  /* 0x0000004216097812 */ /* 0x040fe200078efcff */
[----:B------:R-:W-:Y:S02]  /*b9c0*/  IMAD R7, R25, R5, R7 ;  /* 0x0000000519077224 */ /* 0x000fe400078e0207 */
[----:B-1----:R-:W-:Y:S01]  /*b9d0*/  IMAD.MOV.U32 R0, RZ, RZ, R3 ;  /* 0x000000ffff007224 */ /* 0x002fe200078e0003 */
[----:B------:R-:W-:Y:S01]  /*b9e0*/  LOP3.LUT R3, R22, 0x48, RZ, 0xfc, !PT ;  /* 0x0000004816037812 */ /* 0x000fe200078efcff */
[----:B------:R-:W-:Y:S01]  /*b9f0*/  @!P5 IMAD.MOV R29, RZ, RZ, -R29 ;  /* 0x000000ffff1dd224 */ /* 0x000fe200078e0a1d */
[----:B------:R-:W-:Y:S01]  /*ba00*/  ISETP.GE.AND P5, PT, R2, RZ, PT ;  /* 0x000000ff0200720c */ /* 0x000fe20003fa6270 */
[----:B------:R-:W-:Y:S01]  /*ba10*/  @!P1 IMAD.MOV R0, RZ, RZ, -R0 ;  /* 0x000000ffff009224 */ /* 0x000fe200078e0a00 */
[----:B------:R-:W-:Y:S01]  /*ba20*/  IABS R5, R3 ;  /* 0x0000000300057213 */ /* 0x000fe20000000000 */
[--C-:B------:R-:W-:Y:S01]  /*ba30*/  @!P3 IMAD.IADD R17, R17, 0x1, -R25.reuse ;  /* 0x000000011111b824 */ /* 0x100fe200078e0a19 */
[----:B------:R-:W-:Y:S01]  /*ba40*/  ISETP.GT.U32.AND P1, PT, R25, R4, PT ;  /* 0x000000041900720c */ /* 0x000fe20003f24070 */
[--C-:B------:R-:W-:Y:S01]  /*ba50*/  @!P6 IMAD.IADD R12, R12, 0x1, -R25.reuse ;  /* 0x000000010c0ce824 */ /* 0x100fe200078e0a19 */
[----:B------:R-:W-:Y:S01]  /*ba60*/  STL [R1+0xc78], R29 ;  /* 0x000c781d01007387 */ /* 0x000fe20000100800 */
[----:B------:R-:W-:Y:S01]  /*ba70*/  @!P4 IMAD.IADD R13, R13, 0x1, -R25 ;  /* 0x000000010d0dc824 */ /* 0x000fe200078e0a19 */
[----:B------:R-:W-:Y:S01]  /*ba80*/  ISETP.GE.AND P4, PT, R6, RZ, PT ;  /* 0x000000ff0600720c */ /* 0x000fe20003f86270 */
[----:B------:R-:W-:Y:S01]  /*ba90*/  IMAD.MOV.U32 R6, RZ, RZ, R5 ;  /* 0x000000ffff067224 */ /* 0x000fe200078e0005 */
[----:B------:R1:W-:Y:S01]  /*baa0*/  STL [R1+0x10], R0 ;  /* 0x0000100001007387 */ /* 0x0003e20000100800 */
[----:B------:R-:W-:Y:S01]  /*bab0*/  IMAD.MOV.U32 R8, RZ, RZ, R17 ;  /* 0x000000ffff087224 */ /* 0x000fe200078e0011 */
[----:B------:R-:W-:Y:S01]  /*bac0*/  ISETP.GT.U32.AND P3, PT, R25, R7, PT ;  /* 0x000000071900720c */ /* 0x000fe20003f64070 */
[----:B------:R-:W-:Y:S01]  /*bad0*/  IMAD.HI.U32 R5, R23, R6, RZ ;  /* 0x0000000617057227 */ /* 0x000fe200078e00ff */
[----:B------:R-:W-:-:S02]  /*bae0*/  LOP3.LUT R2, R22, 0x46, RZ, 0xfc, !PT ;  /* 0x0000004616027812 */ /* 0x000fc400078efcff */
[----:B------:R-:W-:Y:S01]  /*baf0*/  ISETP.GE.AND P6, PT, R14, RZ, PT ;  /* 0x000000ff0e00720c */ /* 0x000fe20003fc6270 */
[----:B------:R-:W-:Y:S01]  /*bb00*/  @!P0 IMAD.MOV R8, RZ, RZ, -R8 ;  /* 0x000000ffff088224 */ /* 0x000fe200078e0a08 */
[C---:B------:R-:W-:Y:S01]  /*bb10*/  LOP3.LUT R17, R22.reuse, 0x2a, RZ, 0xfc, !PT ;  /* 0x0000002a16117812 */ /* 0x040fe200078efcff */
[----:B------:R-:W-:Y:S01]  /*bb20*/  IMAD.MOV R5, RZ, RZ, -R5 ;  /* 0x000000ffff057224 */ /* 0x000fe200078e0a05 */
[----:B------:R-:W-:Y:S01]  /*bb30*/  LOP3.LUT R14, R22, 0x28, RZ, 0xfc, !PT ;  /* 0x00000028160e7812 */ /* 0x000fe200078efcff */
[----:B-1----:R-:W-:Y:S01]  /*bb40*/  IMAD.MOV.U32 R0, RZ, RZ, R12 ;  /* 0x000000ffff007224 */ /* 0x002fe200078e000c */
[----:B------:R-:W-:Y:S01]  /*bb50*/  STL [R1+0xd4], R8 ;  /* 0x0000d40801007387 */ /* 0x000fe20000100800 */
[--C-:B------:R-:W-:Y:S01]  /*bb60*/  @!P1 IMAD.IADD R4, R4, 0x1, -R25.reuse ;  /* 0x0000000104049824 */ /* 0x100fe200078e0a19 */
[----:B------:R-:W-:Y:S01]  /*bb70*/  ISETP.GE.AND P1, PT, R3, RZ, PT ;  /* 0x000000ff0300720c */ /* 0x000fe20003f26270 */
[----:B------:R-:W-:Y:S01]  /*bb80*/  @!P2 IMAD.MOV R0, RZ, RZ, -R0 ;  /* 0x000000ffff00a224 */ /* 0x000fe200078e0a00 */
[----:B------:R-:W-:Y:S01]  /*bb90*/  IABS R3, R2 ;  /* 0x0000000200037213 */ /* 0x000fe20000000000 */
[C---:B------:R-:W-:Y:S01]  /*bba0*/  IMAD R6, R25.reuse, R5, R6 ;  /* 0x0000000519067224 */ /* 0x040fe200078e0206 */
[----:B------:R-:W-:Y:S01]  /*bbb0*/  ISETP.GT.U32.AND P0, PT, R25, R4, PT ;  /* 0x000000041900720c */ /* 0x000fe20003f04070 */
[----:B------:R-:W-:Y:S01]  /*bbc0*/  @!P3 IMAD.IADD R7, R7, 0x1, -R25 ;  /* 0x000000010707b824 */ /* 0x000fe200078e0a19 */
[----:B------:R1:W-:Y:S01]  /*bbd0*/  STL [R1+0xdc], R0 ;  /* 0x0000dc0001007387 */ /* 0x0003e20000100800 */
[----:B------:R-:W-:Y:S01]  /*bbe0*/  IMAD.MOV.U32 R12, RZ, RZ, R3 ;  /* 0x000000ffff0c7224 */ /* 0x000fe200078e0003 */
[----:B------:R-:W-:-:S02]  /*bbf0*/  ISETP.GE.AND P3, PT, R2, RZ, PT ;  /* 0x000000ff0200720c */ /* 0x000fc40003f66270 */
[----:B------:R-:W-:Y:S01]  /*bc00*/  ISETP.GT.U32.AND P2, PT, R25, R7, PT ;  /* 0x000000071900720c */ /* 0x000fe20003f44070 */
[----:B------:R-:W-:Y:S01]  /*bc10*/  IMAD.HI.U32 R2, R23, R12, RZ ;  /* 0x0000000c17027227 */ /* 0x000fe200078e00ff */
[C---:B------:R-:W-:Y:S01]  /*bc20*/  LOP3.LUT R5, R22.reuse, 0x44, RZ, 0xfc, !PT ;  /* 0x0000004416057812 */ /* 0x040fe200078efcff */
[----:B------:R-:W2:Y:S01]  /*bc30*/  S2R R29, SR_TID.X ;  /* 0x00000000001d7919 */ /* 0x000ea20000002100 */
[----:B------:R-:W-:Y:S01]  /*bc40*/  LOP3.LUT R3, R22, 0x40, RZ, 0xfc, !PT ;  /* 0x0000004016037812 */ /* 0x000fe200078efcff */
[----:B------:R-:W-:Y:S02]  /*bc50*/  IMAD.MOV R2, RZ, RZ, -R2 ;  /* 0x000000ffff027224 */ /* 0x000fe400078e0a02 */
[----:B-1----:R-:W-:Y:S01]  /*bc60*/  IMAD.MOV.U32 R0, RZ, RZ, R13 ;  /* 0x000000ffff007224 */ /* 0x002fe200078e000d */
[----:B------:R-:W-:Y:S01]  /*bc70*/  IABS R10, R3 ;  /* 0x00000003000a7213 */ /* 0x000fe20000000000 */
[--C-:B------:R-:W-:Y:S01]  /*bc80*/  @!P0 IMAD.IADD R4, R4, 0x1, -R25.reuse ;  /* 0x0000000104048824 */ /* 0x100fe200078e0a19 */
[----:B------:R-:W-:Y:S01]  /*bc90*/  ISETP.GE.AND P0, PT, R5, RZ, PT ;  /* 0x000000ff0500720c */ /* 0x000fe20003f06270 */
[----:B------:R-:W-:Y:S01]  /*bca0*/  @!P5 IMAD.MOV R0, RZ, RZ, -R0 ;  /* 0x000000ffff00d224 */ /* 0x000fe200078e0a00 */
[C---:B------:R-:W-:Y:S01]  /*bcb0*/  ISETP.GT.U32.AND P5, PT, R25.reuse, R6, PT ;  /* 0x000000061900720c */ /* 0x040fe20003fa4070 */
[----:B------:R-:W-:Y:S01]  /*bcc0*/  IMAD R12, R25, R2, R12 ;  /* 0x00000002190c7224 */ /* 0x000fe200078e020c */
[----:B------:R-:W-:Y:S01]  /*bcd0*/  IABS R5, R5 ;  /* 0x0000000500057213 */ /* 0x000fe20000000000 */
[----:B------:R-:W-:Y:S01]  /*bce0*/  IMAD.MOV.U32 R8, RZ, RZ, R4 ;  /* 0x000000ffff087224 */ /* 0x000fe200078e0004 */
[----:B------:R1:W-:Y:S01]  /*bcf0*/  STL [R1+0xe0], R0 ;  /* 0x0000e00001007387 */ /* 0x0003e20000100800 */
[----:B------:R-:W-:Y:S01]  /*bd00*/  @!P2 IMAD.IADD R7, R7, 0x1, -R25 ;  /* 0x000000010707a824 */ /* 0x000fe200078e0a19 */
[----:B------:R-:W-:Y:S01]  /*bd10*/  ISETP.GE.AND P2, PT, R9, RZ, PT ;  /* 0x000000ff0900720c */ /* 0x000fe20003f46270 */
[----:B------:R-:W-:Y:S01]  /*bd20*/  IMAD.HI.U32 R2, R23, R5, RZ ;  /* 0x0000000517027227 */ /* 0x000fe200078e00ff */
[----:B------:R-:W-:-:S03]  /*bd30*/  IABS R9, R9 ;  /* 0x0000000900097213 */ /* 0x000fc60000000000 */
[----:B------:R-:W-:Y:S01]  /*bd40*/  @!P6 IMAD.MOV R8, RZ, RZ, -R8 ;  /* 0x000000ffff08e224 */ /* 0x000fe200078e0a08 */
[C---:B------:R-:W-:Y:S01]  /*bd50*/  ISETP.GT.U32.AND P6, PT, R25.reuse, R12, PT ;  /* 0x0000000c1900720c */ /* 0x040fe20003fc4070 */
[----:B------:R-:W-:Y:S02]  /*bd60*/  @!P5 IMAD.IADD R6, R6, 0x1, -R25 ;  /* 0x000000010606d824 */ /* 0x000fe400078e0a19 */
[----:B-1----:R-:W-:Y:S01]  /*bd70*/  IMAD.MOV.U32 R0, RZ, RZ, R7 ;  /* 0x000000ffff007224 */ /* 0x002fe200078e0007 */
[----:B------:R1:W-:Y:S01]  /*bd80*/  STL [R1+0xe4], R8 ;  /* 0x0000e40801007387 */ /* 0x0003e20000100800 */
[----:B------:R-:W-:Y:S01]  /*bd90*/  IMAD.MOV R7, RZ, RZ, -R2 ;  /* 0x000000ffff077224 */ /* 0x000fe200078e0a02 */
[----:B------:R-:W-:Y:S01]  /*bda0*/  ISETP.GT.U32.AND P5, PT, R25, R6, PT ;  /* 0x000000061900720c */ /* 0x000fe20003fa4070 */
[----:B------:R-:W-:-:S04]  /*bdb0*/  IMAD.HI.U32 R4, R23, R9, RZ ;  /* 0x0000000917047227 */ /* 0x000fc800078e00ff */
[----:B------:R-:W-:Y:S02]  /*bdc0*/  IMAD R5, R25, R7, R5 ;  /* 0x0000000719057224 */ /* 0x000fe400078e0205 */
[--C-:B------:R-:W-:Y:S01]  /*bdd0*/  @!P6 IMAD.IADD R12, R12, 0x1, -R25.reuse ;  /* 0x000000010c0ce824 */ /* 0x100fe200078e0a19 */
[----:B-1----:R-:W-:Y:S01]  /*bde0*/  LOP3.LUT R8, R22, 0x3a, RZ, 0xfc, !PT ;  /* 0x0000003a16087812 */ /* 0x002fe200078efcff */
[----:B------:R-:W-:Y:S01]  /*bdf0*/  @!P4 IMAD.MOV R0, RZ, RZ, -R0 ;  /* 0x000000ffff00c224 */ /* 0x000fe200078e0a00 */
[----:B------:R-:W-:Y:S01]  /*be00*/  ISETP.GE.AND P4, PT, R3, RZ, PT ;  /* 0x000000ff0300720c */ /* 0x000fe20003f86270 */
[----:B------:R-:W-:Y:S01]  /*be10*/  IMAD.MOV R2, RZ, RZ, -R4 ;  /* 0x000000ffff027224 */ /* 0x000fe200078e0a04 */
[C---:B------:R-:W-:Y:S01]  /*be20*/  ISETP.GT.U32.AND P6, PT, R25.reuse, R12, PT ;  /* 0x0000000c1900720c */ /* 0x040fe20003fc4070 */
[----:B------:R-:W-:Y:S01]  /*be30*/  @!P5 IMAD.IADD R6, R6, 0x1, -R25 ;  /* 0x000000010606d824 */ /* 0x000fe200078e0a19 */
[C---:B------:R-:W-:Y:S01]  /*be40*/  ISETP.GT.U32.AND P5, PT, R25.reuse, R5, PT ;  /* 0x000000051900720c */ /* 0x040fe20003fa4070 */
[----:B------:R1:W-:Y:S01]  /*be50*/  STL [R1+0x1d4], R0 ;  /* 0x0001d40001007387 */ /* 0x0003e20000100800 */
[----:B------:R-:W-:Y:S01]  /*be60*/  IMAD R9, R25, R2, R9 ;  /* 0x0000000219097224 */ /* 0x000fe200078e0209 */
[C---:B------:R-:W-:Y:S01]  /*be70*/  LOP3.LUT R2, R22.reuse, 0x3c, RZ, 0xfc, !PT ;  /* 0x0000003c16027812 */ /* 0x040fe200078efcff */
[----:B------:R-:W-:Y:S01]  /*be80*/  IMAD.HI.U32 R7, R23, R10, RZ ;  /* 0x0000000a17077227 */ /* 0x000fe200078e00ff */
[----:B------:R-:W-:-:S04]  /*be90*/  LOP3.LUT R3, R22, 0x3e, RZ, 0xfc, !PT ;  /* 0x0000003e16037812 */ /* 0x000fc800078efcff */
[----:B------:R-:W-:Y:S01]  /*bea0*/  IABS R4, R3 ;  /* 0x0000000300047213 */ /* 0x000fe20000000000 */
[----:B-1----:R-:W-:-:S03]  /*beb0*/  IMAD.MOV.U32 R0, RZ, RZ, R6 ;  /* 0x000000ffff007224 */ /* 0x002fc600078e0006 */
[----:B------:R-:W-:Y:S02]  /*bec0*/  @!P5 IMAD.IADD R5, R5, 0x1, -R25 ;  /* 0x000000010505d824 */ /* 0x000fe400078e0a19 */
[----:B------:R-:W-:Y:S01]  /*bed0*/  @!P1 IMAD.MOV R0, RZ, RZ, -R0 ;  /* 0x000000ffff009224 */ /* 0x000fe200078e0a00 */
[C---:B------:R-:W-:Y:S01]  /*bee0*/  ISETP.GT.U32.AND P1, PT, R25.reuse, R9, PT ;  /* 0x000000091900720c */ /* 0x040fe20003f24070 */
[----:B------:R-:W-:Y:S01]  /*bef0*/  IMAD.MOV R6, RZ, RZ, -R7 ;  /* 0x000000ffff067224 */ /* 0x000fe200078e0a07 */
[C---:B------:R-:W-:Y:S01]  /*bf00*/  ISETP.GT.U32.AND P5, PT, R25.reuse, R5, PT ;  /* 0x000000051900720c */ /* 0x040fe20003fa4070 */
[----:B------:R-:W-:Y:S01]  /*bf10*/  @!P6 IMAD.IADD R12, R12, 0x1, -R25 ;  /* 0x000000010c0ce824 */ /* 0x000fe200078e0a19 */
[----:B------:R-:W-:Y:S01]  /*bf20*/  IABS R7, R2 ;  /* 0x0000000200077213 */ /* 0x000fe20000000000 */
[----:B------:R1:W-:Y:S01]  /*bf30*/  STL [R1+0x1ec], R0 ;  /* 0x0001ec0001007387 */ /* 0x0003e20000100800 */
[----:B------:R-:W-:Y:S01]  /*bf40*/  IMAD R10, R25, R6, R10 ;  /* 0x00000006190a7224 */ /* 0x000fe200078e020a */
[----:B------:R-:W-:Y:S01]  /*bf50*/  IABS R6, R8 ;  /* 0x0000000800067213 */ /* 0x000fe20000000000 */
[----:B------:R-:W-:-:S03]  /*bf60*/  IMAD.HI.U32 R13, R23, R4, RZ ;  /* 0x00000004170d7227 */ /* 0x000fc600078e00ff */
[----:B------:R-:W-:Y:S01]  /*bf70*/  ISETP.GT.U32.AND P6, PT, R25, R10, PT ;  /* 0x0000000a1900720c */ /* 0x000fe20003fc4070 */
[----:B------:R-:W-:-:S04]  /*bf80*/  IMAD.HI.U32 R11, R23, R7, RZ ;  /* 0x00000007170b7227 */ /* 0x000fc800078e00ff */
[----:B-1----:R-:W-:Y:S02]  /*bf90*/  IMAD.MOV.U32 R0, RZ, RZ, R12 ;  /* 0x000000ffff007224 */ /* 0x002fe400078e000c */
[----:B------:R-:W-:Y:S02]  /*bfa0*/  @!P1 IMAD.IADD R9, R9, 0x1, -R25 ;  /* 0x0000000109099824 */ /* 0x000fe400078e0a19 */
[----:B------:R-:W-:Y:S02]  /*bfb0*/  @!P3 IMAD.MOV R0, RZ, RZ, -R0 ;  /* 0x000000ffff00b224 */ /* 0x000fe400078e0a00 */
[----:B------:R-:W-:Y:S01]  /*bfc0*/  IMAD.MOV R11, RZ, RZ, -R11 ;  /* 0x000000ffff0b7224 */ /* 0x000fe200078e0a0b */
[----:B------:R-:W-:Y:S01]  /*bfd0*/  ISETP.GT.U32.AND P1, PT, R25, R9, PT ;  /* 0x000000091900720c */ /* 0x000fe20003f24070 */
[----:B------:R-:W-:Y:S01]  /*bfe0*/  @!P5 IMAD.IADD R5, R5, 0x1, -R25 ;  /* 0x000000010505d824 */ /* 0x000fe200078e0a19 */
[----:B------:R1:W-:Y:S01]  /*bff0*/  STL [R1+0xfc], R0 ;  /* 0x0000fc0001007387 */ /* 0x0003e20000100800 */
[----:B------:R-:W-:Y:S01]  /*c000*/  IMAD R7, R25, R11, R7 ;  /* 0x0000000b19077224 */ /* 0x000fe200078e0207 */
[----:B------:R-:W-:Y:S01]  /*c010*/  ISETP.GE.AND P5, PT, R3, RZ, PT ;  /* 0x000000ff0300720c */ /* 0x000fe20003fa6270 */
[----:B------:R-:W-:Y:S01]  /*c020*/  @!P6 IMAD.IADD R10, R10, 0x1, -R25 ;  /* 0x000000010a0ae824 */ /* 0x000fe200078e0a19 */
[----:B------:R-:W-:Y:S01]  /*c030*/  LOP3.LUT R11, R22, 0x38, RZ, 0xfc, !PT ;  /* 0x00000038160b7812 */ /* 0x000fe200078efcff */
[----:B------:R-:W-:-:S02]  /*c040*/  IMAD.MOV R13, RZ, RZ, -R13 ;  /* 0x000000ffff0d7224 */ /* 0x000fc400078e0a0d */
[----:B------:R-:W-:Y:S01]  /*c050*/  IMAD.HI.U32 R3, R23, R6, RZ ;  /* 0x0000000617037227 */ /* 0x000fe200078e00ff */
[----:B------:R-:W-:-:S03]  /*c060*/  ISETP.GT.U32.AND P6, PT, R25, R10, PT ;  /* 0x0000000a1900720c */ /* 0x000fc60003fc4070 */
[----:B-1----:R-:W-:Y:S01]  /*c070*/  IMAD.MOV.U32 R0, RZ, RZ, R5 ;  /* 0x000000ffff007224 */ /* 0x002fe200078e0005 */
[----:B------:R-:W-:Y:S01]  /*c080*/  IABS R5, R11 ;  /* 0x0000000b00057213 */ /* 0x000fe20000000000 */
[C---:B------:R-:W-:Y:S01]  /*c090*/  IMAD R4, R25.reuse, R13, R4 ;  /* 0x0000000d19047224 */ /* 0x040fe200078e0204 */
[----:B------:R-:W-:Y:S01]  /*c0a0*/  LOP3.LUT R13, R22, 0x24, RZ, 0xfc, !PT ;  /* 0x00000024160d7812 */ /* 0x000fe200078efcff */
[----:B------:R-:W-:Y:S01]  /*c0b0*/  @!P0 IMAD.MOV R0, RZ, RZ, -R0 ;  /* 0x000000ffff008224 */ /* 0x000fe200078e0a00 */
[----:B------:R-:W-:Y:S01]  /*c0c0*/  ISETP.GT.U32.AND P0, PT, R25, R7, PT ;  /* 0x000000071900720c */ /* 0x000fe20003f04070 */
[----:B------:R-:W-:Y:S01]  /*c0d0*/  @!P1 IMAD.IADD R9, R9, 0x1, -R25 ;  /* 0x0000000109099824 */ /* 0x000fe200078e0a19 */
[C---:B------:R-:W-:Y:S01]  /*c0e0*/  ISETP.GT.U32.AND P3, PT, R25.reuse, R4, PT ;  /* 0x000000041900720c */ /* 0x040fe20003f64070 */
[----:B------:R-:W-:Y:S01]  /*c0f0*/  IMAD.MOV R3, RZ, RZ, -R3 ;  /* 0x000000ffff037224 */ /* 0x000fe200078e0a03 */
[----:B------:R1:W-:Y:S01]  /*c100*/  STL [R1+0x104], R0 ;  /* 0x0001040001007387 */ /* 0x0003e20000100800 */
[----:B------:R-:W-:Y:S01]  /*c110*/  ISETP.GE.AND P1, PT, R2, RZ, PT ;  /* 0x000000ff0200720c */ /* 0x000fe20003f26270 */
[----:B------:R-:W-:Y:S01]  /*c120*/  @!P6 IMAD.IADD R10, R10, 0x1, -R25 ;  /* 0x000000010a0ae824 */ /* 0x000fe200078e0a19 */
[----:B------:R-:W-:Y:S01]  /*c130*/  LOP3.LUT R2, R22, 0x36, RZ, 0xfc, !PT ;  /* 0x0000003616027812 */ /* 0x000fe200078efcff */
[----:B------:R-:W-:-:S03]  /*c140*/  IMAD R6, R25, R3, R6 ;  /* 0x0000000319067224 */ /* 0x000fc600078e0206 */
[----:B------:R-:W-:Y:S02]  /*c150*/  IABS R3, R2 ;  /* 0x0000000200037213 */ /* 0x000fe40000000000 */
[----:B------:R-:W-:Y:S01]  /*c160*/  @!P0 IMAD.IADD R7, R7, 0x1, -R25 ;  /* 0x0000000107078824 */ /* 0x000fe200078e0a19 */
[----:B------:R-:W-:Y:S01]  /*c170*/  ISETP.GE.AND P0, PT, R8, RZ, PT ;  /* 0x000000ff0800720c */ /* 0x000fe20003f06270 */
[----:B-1----:R-:W-:Y:S01]  /*c180*/  IMAD.MOV.U32 R0, RZ, RZ, R9 ;  /* 0x000000ffff007224 */ /* 0x002fe200078e0009 */
[C---:B------:R-:W-:Y:S01]  /*c190*/  ISETP.GT.U32.AND P6, PT, R25.reuse, R6, PT ;  /* 0x000000061900720c */ /* 0x040fe20003fc4070 */
[----:B------:R-:W-:Y:S02]  /*c1a0*/  @!P3 IMAD.IADD R4, R4, 0x1, -R25 ;  /* 0x000000010404b824 */ /* 0x000fe400078e0a19 */
[----:B------:R-:W-:Y:S01]  /*c1b0*/  @!P2 IMAD.MOV R0, RZ, RZ, -R0 ;  /* 0x000000ffff00a224 */ /* 0x000fe200078e0a00 */
[----:B------:R-:W-:Y:S01]  /*c1c0*/  ISETP.GT.U32.AND P2, PT, R25, R7, PT ;  /* 0x000000071900720c */ /* 0x000fe20003f44070 */
[----:B------:R-:W-:Y:S01]  /*c1d0*/  IMAD.HI.U32 R9, R23, R3, RZ ;  /* 0x0000000317097227 */ /* 0x000fe200078e00ff */
[----:B------:R-:W-:-:S02]  /*c1e0*/  ISETP.GT.U32.AND P3, PT, R25, R4, PT ;  /* 0x000000041900720c */ /* 0x000fc40003f64070 */
[----:B------:R1:W-:Y:S01]  /*c1f0*/  STL [R1+0x19c], R0 ;  /* 0x00019c0001007387 */ /* 0x0003e20000100800 */
[----:B------:R-:W-:-:S04]  /*c200*/  IMAD.HI.U32 R8, R23, R5, RZ ;  /* 0x0000000517087227 */ /* 0x000fc800078e00ff */
[----:B------:R-:W-:Y:S02]  /*c210*/  IMAD.MOV R9, RZ, RZ, -R9 ;  /* 0x000000ffff097224 */ /* 0x000fe400078e0a09 */
[----:B------:R-:W-:Y:S02]  /*c220*/  IMAD.MOV R8, RZ, RZ, -R8 ;  /* 0x000000ffff087224 */ /* 0x000fe400078e0a08 */
[----:B------:R-:W-:Y:S02]  /*c230*/  @!P2 IMAD.IADD R7, R7, 0x1, -R25 ;  /* 0x000000010707a824 */ /* 0x000fe400078e0a19 */
[----:B-1----:R-:W-:Y:S01]  /*c240*/  IMAD.MOV.U32 R0, RZ, RZ, R10 ;  /* 0x000000ffff007224 */ /* 0x002fe200078e000a */
[----:B------:R-:W-:Y:S01]  /*c250*/  LOP3.LUT R10, R22, 0x34, RZ, 0xfc, !PT ;  /* 0x00000034160a7812 */ /* 0x000fe200078efcff */
[C---:B------:R-:W-:Y:S02]  /*c260*/  IMAD R3, R25.reuse, R9, R3 ;  /* 0x0000000919037224 */ /* 0x040fe400078e0203 */
[----:B------:R-:W-:Y:S01]  /*c270*/  @!P4 IMAD.MOV R0, RZ, RZ, -R0 ;  /* 0x000000ffff00c224 */ /* 0x000fe200078e0a00 */
[----:B------:R-:W-:Y:S01]  /*c280*/  ISETP.GE.AND P4, PT, R2, RZ, PT ;  /* 0x000000ff0200720c */ /* 0x000fe20003f86270 */
[C---:B------:R-:W-:Y:S01]  /*c290*/  IMAD R2, R25.reuse, R8, R5 ;  /* 0x0000000819027224 */ /* 0x040fe200078e0205 */
[----:B------:R-:W-:Y:S01]  /*c2a0*/  LOP3.LUT R5, R22, 0x2e, RZ, 0xfc, !PT ;  /* 0x0000002e16057812 */ /* 0x000fe200078efcff */
[--C-:B------:R-:W-:Y:S01]  /*c2b0*/  @!P3 IMAD.IADD R4, R4, 0x1, -R25.reuse ;  /* 0x000000010404b824 */ /* 0x100fe200078e0a19 */
[----:B------:R1:W-:Y:S01]  /*c2c0*/  STL [R1+0x13c], R0 ;  /* 0x00013c0001007387 */ /* 0x0003e20000100800 */
[----:B------:R-:W-:Y:S01]  /*c2d0*/  @!P6 IMAD.IADD R6, R6, 0x1, -R25 ;  /* 0x000000010606e824 */ /* 0x000fe200078e0a19 */
[----:B------:R-:W-:Y:S01]  /*c2e0*/  ISETP.GT.U32.AND P2, PT, R25, R2, PT ;  /* 0x000000021900720c */ /* 0x000fe20003f44070 */
[----:B------:R-:W-:Y:S01]  /*c2f0*/  IMAD.MOV.U32 R12, RZ, RZ, R4 ;  /* 0x000000ffff0c7224 */ /* 0x000fe200078e0004 */
[----:B------:R-:W-:-:S02]  /*c300*/  ISETP.GE.AND P3, PT, R11, RZ, PT ;  /* 0x000000ff0b00720c */ /* 0x000fc40003f66270 */
[C---:B------:R-:W-:Y:S01]  /*c310*/  ISETP.GT.U32.AND P6, PT, R25.reuse, R6, PT ;  /* 0x000000061900720c */ /* 0x040fe20003fc4070 */
[----:B------:R-:W-:Y:S01]  /*c320*/  @!P5 IMAD.MOV R12, RZ, RZ, -R12 ;  /* 0x000000ffff0cd224 */ /* 0x000fe200078e0a0c */
[----:B------:R-:W-:Y:S01]  /*c330*/  ISETP.GE.AND P5, PT, R10, RZ, PT ;  /* 0x000000ff0a00720c */ /* 0x000fe20003fa6270 */
[----:B-1----:R-:W-:Y:S01]  /*c340*/  IMAD.MOV.U32 R0, RZ, RZ, R7 ;  /* 0x000000ffff007224 */ /* 0x002fe200078e0007 */
[----:B------:R-:W-:Y:S02]  /*c350*/  IABS R10, R10 ;  /* 0x0000000a000a7213 */ /* 0x000fe40000000000 */
[----:B------:R-:W-:Y:S01]  /*c360*/  STL [R1+0x15c], R12 ;  /* 0x00015c0c01007387 */ /* 0x000fe20000100800 */
[----:B------:R-:W-:Y:S01]  /*c370*/  LOP3.LUT R11, R22, 0x32, RZ, 0xfc, !PT ;  /* 0x00000032160b7812 */ /* 0x000fe200078efcff */
[----:B------:R-:W-:Y:S01]  /*c380*/  @!P1 IMAD.MOV R0, RZ, RZ, -R0 ;  /* 0x000000ffff009224 */ /* 0x000fe200078e0a00 */
[----:B------:R-:W-:Y:S01]  /*c390*/  ISETP.GT.U32.AND P1, PT, R25, R3, PT ;  /* 0x000000031900720c */ /* 0x000fe20003f24070 */
[----:B------:R-:W-:Y:S01]  /*c3a0*/  @!P2 IMAD.IADD R2, R2, 0x1, -R25 ;  /* 0x000000010202a824 */ /* 0x000fe200078e0a19 */
[----:B------:R-:W-:Y:S01]  /*c3b0*/  LOP3.LUT R4, R22, 0x30, RZ, 0xfc, !PT ;  /* 0x0000003016047812 */ /* 0x000fe200078efcff */
[----:B------:R-:W-:Y:S01]  /*c3c0*/  IMAD.HI.U32 R8, R23, R10, RZ ;  /* 0x0000000a17087227 */ /* 0x000fe200078e00ff */
[----:B------:R1:W-:Y:S01]  /*c3d0*/  STL [R1+0x164], R0 ;  /* 0x0001640001007387 */ /* 0x0003e20000100800 */
[----:B------:R-:W-:-:S02]  /*c3e0*/  IABS R16, R5 ;  /* 0x0000000500107213 */ /* 0x000fc40000000000 */
[----:B------:R-:W-:Y:S01]  /*c3f0*/  ISETP.GT.U32.AND P2, PT, R25, R2, PT ;  /* 0x000000021900720c */ /* 0x000fe20003f44070 */
[--C-:B------:R-:W-:Y:S01]  /*c400*/  @!P6 IMAD.IADD R6, R6, 0x1, -R25.reuse ;  /* 0x000000010606e824 */ /* 0x100fe200078e0a19 */
[----:B------:R-:W-:Y:S01]  /*c410*/  ISETP.GE.AND P6, PT, R11, RZ, PT ;  /* 0x000000ff0b00720c */ /* 0x000fe20003fc6270 */
[----:B------:R-:W-:Y:S01]  /*c420*/  IMAD.MOV R8, RZ, RZ, -R8 ;  /* 0x000000ffff087224 */ /* 0x000fe200078e0a08 */
[----:B------:R-:W-:Y:S02]  /*c430*/  IABS R11, R11 ;  /* 0x0000000b000b7213 */ /* 0x000fe40000000000 */
[----:B------:R-:W-:Y:S02]  /*c440*/  @!P1 IMAD.IADD R3, R3, 0x1, -R25 ;  /* 0x0000000103039824 */ /* 0x000fe400078e0a19 */
[----:B------:R-:W-:Y:S02]  /*c450*/  IMAD R10, R25, R8, R10 ;  /* 0x00000008190a7224 */ /* 0x000fe400078e020a */
[----:B------:R-:W-:Y:S01]  /*c460*/  IMAD.HI.U32 R7, R23, R11, RZ ;  /* 0x0000000b17077227 */ /* 0x000fe200078e00ff */
[----:B------:R-:W-:-:S03]  /*c470*/  ISETP.GT.U32.AND P1, PT, R25, R3, PT ;  /* 0x000000031900720c */ /* 0x000fc60003f24070 */
[----:B------:R-:W-:Y:S01]  /*c480*/  @!P2 IMAD.IADD R2, R2, 0x1, -R25 ;  /* 0x000000010202a824 */ /* 0x000fe200078e0a19 */
[----:B------:R-:W-:Y:S01]  /*c490*/  ISETP.GE.AND P2, PT, R5, RZ, PT ;  /* 0x000000ff0500720c */ /* 0x000fe20003f46270 */
[----:B------:R-:W-:Y:S02]  /*c4a0*/  IMAD.MOV R7, RZ, RZ, -R7 ;  /* 0x000000ffff077224 */ /* 0x000fe400078e0a07 */
[----:B-1----:R-:W-:Y:S02]  /*c4b0*/  IMAD.MOV.U32 R0, RZ, RZ, R6 ;  /* 0x000000ffff007224 */ /* 0x002fe400078e0006 */
[----:B------:R-:W-:Y:S01]  /*c4c0*/  IMAD R11, R25, R7, R11 ;  /* 0x00000007190b7224 */ /* 0x000fe200078e020b */
[----:B------:R-:W-:Y:S01]  /*c4d0*/  IABS R7, R14 ;  /* 0x0000000e00077213 */ /* 0x000fe20000000000 */
[----:B------:R-:W-:Y:S01]  /*c4e0*/  IMAD.MOV.U32 R9, RZ, RZ, R2 ;  /* 0x000000ffff097224 */ /* 0x000fe200078e0002 */
[----:B------:R-:W-:Y:S01]  /*c4f0*/  LOP3.LUT R2, R22, 0x26, RZ, 0xfc, !PT ;  /* 0x0000002616027812 */ /* 0x000fe200078efcff */
[----:B------:R-:W-:Y:S01]  /*c500*/  @!P1 IMAD.IADD R3, R3, 0x1, -R25 ;  /* 0x0000000103039824 */ /* 0x000fe200078e0a19 */
[C---:B------:R-:W-:Y:S01]  /*c510*/  ISETP.GT.U32.AND P1, PT, R25.reuse, R10, PT ;  /* 0x0000000a1900720c */ /* 0x040fe20003f24070 */
[----:B------:R-:W-:Y:S01]  /*c520*/  @!P0 IMAD.MOV R0, RZ, RZ, -R0 ;  /* 0x000000ffff008224 */ /* 0x000fe200078e0a00 */
[----:B------:R-:W-:Y:S01]  /*c530*/  ISETP.GE.AND P0, PT, R4, RZ, PT ;  /* 0x000000ff0400720c */ /* 0x000fe20003f06270 */
[----:B------:R-:W-:Y:S01]  /*c540*/  @!P3 IMAD.MOV R9, RZ, RZ, -R9 ;  /* 0x000000ffff09b224 */ /* 0x000fe200078e0a09 */
[----:B------:R-:W-:Y:S01]  /*c550*/  ISETP.GT.U32.AND P3, PT, R25, R11, PT ;  /* 0x0000000b1900720c */ /* 0x000fe20003f64070 */
[----:B------:R-:W-:Y:S01]  /*c560*/  IMAD.HI.U32 R6, R23, R16, RZ ;  /* 0x0000001017067227 */ /* 0x000fe200078e00ff */
[----:B------:R1:W-:Y:S01]  /*c570*/  STL [R1+0x16c], R0 ;  /* 0x00016c0001007387 */ /* 0x0003e20000100800 */
[----:B------:R-:W-:-:S02]  /*c580*/  IABS R4, R4 ;  /* 0x0000000400047213 */ /* 0x000fc40000000000 */
[----:B------:R-:W-:Y:S01]  /*c590*/  IMAD.MOV R6, RZ, RZ, -R6 ;  /* 0x000000ffff067224 */ /* 0x000fe200078e0a06 */
[----:B------:R3:W-:Y:S01]  /*c5a0*/  STL [R1+0x124], R9 ;  /* 0x0001240901007387 */ /* 0x0007e20000100800 */
[----:B------:R-:W-:Y:S01]  /*c5b0*/  IABS R8, R2 ;  /* 0x0000000200087213 */ /* 0x000fe20000000000 */
[----:B------:R-:W-:-:S04]  /*c5c0*/  IMAD.HI.U32 R5, R23, R4, RZ ;  /* 0x0000000417057227 */ /* 0x000fc800078e00ff */
[----:B-1----:R-:W-:Y:S02]  /*c5d0*/  IMAD.MOV.U32 R0, RZ, RZ, R3 ;  /* 0x000000ffff007224 */ /* 0x002fe400078e0003 */
[----:B------:R-:W-:Y:S01]  /*c5e0*/  @!P1 IMAD.IADD R10, R10, 0x1, -R25 ;  /* 0x000000010a0a9824 */ /* 0x000fe200078e0a19 */
[----:B------:R-:W-:Y:S01]  /*c5f0*/  ISETP.GE.AND P1, PT, R15, RZ, PT ;  /* 0x000000ff0f00720c */ /* 0x000fe20003f26270 */
[----:B------:R-:W-:Y:S01]  /*c600*/  @!P4 IMAD.MOV R0, RZ, RZ, -R0 ;  /* 0x000000ffff00c224 */ /* 0x000fe200078e0a00 */
[----:B------:R-:W-:Y:S01]  /*c610*/  IABS R15, R15 ;  /* 0x0000000f000f7213 */ /* 0x000fe20000000000 */
[----:B------:R-:W-:Y:S01]  /*c620*/  IMAD.MOV R5, RZ, RZ, -R5 ;  /* 0x000000ffff057224 */ /* 0x000fe200078e0a05 */
[----:B------:R-:W-:Y:S01]  /*c630*/  ISETP.GT.U32.AND P4, PT, R25, R10, PT ;  /* 0x0000000a1900720c */ /* 0x000fe20003f84070 */
[----:B------:R-:W-:Y:S01]  /*c640*/  @!P3 IMAD.IADD R11, R11, 0x1, -R25 ;  /* 0x000000010b0bb824 */ /* 0x000fe200078e0a19 */
[----:B---3--:R-:W-:Y:S01]  /*c650*/  IABS R9, R13 ;  /* 0x0000000d00097213 */ /* 0x008fe20000000000 */
[C---:B------:R-:W-:Y:S01]  /*c660*/  IMAD R16, R25.reuse, R6, R16 ;  /* 0x0000000619107224 */ /* 0x040fe200078e0210 */
[----:B------:R-:W-:Y:S01]  /*c670*/  IABS R6, R17 ;  /* 0x0000001100067213 */ /* 0x000fe20000000000 */
[C---:B------:R-:W-:Y:S01]  /*c680*/  IMAD R4, R25.reuse, R5, R4 ;  /* 0x0000000519047224 */ /* 0x040fe200078e0204 */
[----:B------:R-:W-:Y:S01]  /*c690*/  ISETP.GT.U32.AND P3, PT, R25, R11, PT ;  /* 0x0000000b1900720c */ /* 0x000fe20003f64070 */
[C---:B------:R-:W-:Y:S01]  /*c6a0*/  IMAD.HI.U32 R12, R23.reuse, R15, RZ ;  /* 0x0000000f170c7227 */ /* 0x040fe200078e00ff */
[----:B------:R1:W-:Y:S03]  /*c6b0*/  STL [R1+0x11c], R0 ;  /* 0x00011c0001007387 */ /* 0x0003e60000100800 */
[----:B------:R-:W-:-:S04]  /*c6c0*/  IMAD.HI.U32 R5, R23, R6, RZ ;  /* 0x0000000617057227 */ /* 0x000fc800078e00ff */
[----:B------:R-:W-:Y:S01]  /*c6d0*/  @!P4 IMAD.IADD R10, R10, 0x1, -R25 ;  /* 0x000000010a0ac824 */ /* 0x000fe200078e0a19 */
[C---:B------:R-:W-:Y:S01]  /*c6e0*/  ISETP.GT.U32.AND P4, PT, R25.reuse, R4, PT ;  /* 0x000000041900720c */ /* 0x040fe20003f84070 */
[----:B------:R-:W-:Y:S01]  /*c6f0*/  IMAD.MOV R5, RZ, RZ, -R5 ;  /* 0x000000ffff057224 */ /* 0x000fe200078e0a05 */
[C---:B-1----:R-:W-:Y:S01]  /*c700*/  LOP3.LUT R0, R22.reuse, 0x20, RZ, 0xfc, !PT ;  /* 0x0000002016007812 */ /* 0x042fe200078efcff */
[----:B------:R-:W-:Y:S02]  /*c710*/  IMAD.MOV R12, RZ, RZ, -R12 ;  /* 0x000000ffff0c7224 */ /* 0x000fe400078e0a0c */
[C---:B------:R-:W-:Y:S02]  /*c720*/  IMAD R6, R25.reuse, R5, R6 ;  /* 0x0000000519067224 */ /* 0x040fe400078e0206 */
[----:B------:R-:W-:Y:S01]  /*c730*/  IMAD R15, R25, R12, R15 ;  /* 0x0000000c190f7224 */ /* 0x000fe200078e020f */
[----:B------:R1:W-:Y:S01]  /*c740*/  STL [R1+0x60], R0 ;  /* 0x0000600001007387 */ /* 0x0003e20000100800 */
[----:B------:R-:W-:Y:S01]  /*c750*/  IMAD.HI.U32 R5, R23, R9, RZ ;  /* 0x0000000917057227 */ /* 0x000fe200078e00ff */
[----:B------:R-:W-:-:S03]  /*c760*/  LOP3.LUT R12, R22, 0x22, RZ, 0xfc, !PT ;  /* 0x00000022160c7812 */ /* 0x000fc600078efcff */
[--C-:B------:R-:W-:Y:S01]  /*c770*/  @!P3 IMAD.IADD R11, R11, 0x1, -R25.reuse ;  /* 0x000000010b0bb824 */ /* 0x100fe200078e0a19 */
[C---:B------:R-:W-:Y:S01]  /*c780*/  ISETP.GT.U32.AND P3, PT, R25.reuse, R16, PT ;  /* 0x000000101900720c */ /* 0x040fe20003f64070 */
[----:B------:R-:W-:Y:S01]  /*c790*/  @!P4 IMAD.IADD R4, R4, 0x1, -R25 ;  /* 0x000000010404c824 */ /* 0x000fe200078e0a19 */
[----:B------:R-:W-:Y:S01]  /*c7a0*/  ISETP.GT.U32.AND P4, PT, R25, R15, PT ;  /* 0x0000000f1900720c */ /* 0x000fe20003f84070 */
[----:B------:R-:W-:Y:S02]  /*c7b0*/  IMAD.MOV R5, RZ, RZ, -R5 ;  /* 0x000000ffff057224 */ /* 0x000fe400078e0a05 */
[----:B------:R-:W-:-:S04]  /*c7c0*/  IMAD.HI.U32 R3, R23, R7, RZ ;  /* 0x0000000717037227 */ /* 0x000fc800078e00ff */
[C---:B------:R-:W-:Y:S01]  /*c7d0*/  IMAD R9, R25.reuse, R5, R9 ;  /* 0x0000000519097224 */ /* 0x040fe200078e0209 */
[----:B------:R-:W-:Y:S01]  /*c7e0*/  IABS R5, R0 ;  /* 0x0000000000057213 */ /* 0x000fe20000000000 */
[----:B-1----:R-:W-:Y:S02]  /*c7f0*/  IMAD.MOV.U32 R0, RZ, RZ, R10 ;  /* 0x000000ffff007224 */ /* 0x002fe400078e000a */
[--C-:B------:R-:W-:Y:S01]  /*c800*/  @!P3 IMAD.IADD R16, R16, 0x1, -R25.reuse ;  /* 0x000000011010b824 */ /* 0x100fe200078e0a19 */
[----:B------:R-:W-:Y:S01]  /*c810*/  ISETP.GT.U32.AND P3, PT, R25, R4, PT ;  /* 0x000000041900720c */ /* 0x000fe20003f64070 */
[----:B------:R-:W-:Y:S02]  /*c820*/  @!P5 IMAD.MOV R0, RZ, RZ, -R0 ;  /* 0x000000ffff00d224 */ /* 0x000fe400078e0a00 */
[----:B------:R-:W-:Y:S01]  /*c830*/  @!P4 IMAD.IADD R15, R15, 0x1, -R25 ;  /* 0x000000010f0fc824 */ /* 0x000fe200078e0a19 */
[----:B------:R-:W-:Y:S01]  /*c840*/  ISETP.GT.U32.AND P4, PT, R25, R16, PT ;  /* 0x000000101900720c */ /* 0x000fe20003f84070 */
[----:B------:R-:W-:Y:S01]  /*c850*/  IMAD.MOV R3, RZ, RZ, -R3 ;  /* 0x000000ffff037224 */ /* 0x000fe200078e0a03 */
[----:B------:R1:W-:Y:S01]  /*c860*/  STL [R1+0xcc], R0 ;  /* 0x0000cc0001007387 */ /* 0x0003e20000100800 */
[----:B------:R-:W-:Y:S01]  /*c870*/  IMAD.HI.U32 R18, R23, R8, RZ ;  /* 0x0000000817127227 */ /* 0x000fe200078e00ff */
[----:B------:R-:W-:-:S03]  /*c880*/  ISETP.GT.U32.AND P5, PT, R25, R15, PT ;  /* 0x0000000f1900720c */ /* 0x000fc60003fa4070 */
[C---:B------:R-:W-:Y:S02]  /*c890*/  IMAD R7, R25.reuse, R3, R7 ;  /* 0x0000000319077224 */ /* 0x040fe400078e0207 */
[----:B------:R-:W-:Y:S01]  /*c8a0*/  IMAD.MOV R18, RZ, RZ, -R18 ;  /* 0x000000ffff127224 */ /* 0x000fe200078e0a12 */
[----:B0-----:R-:W0:Y:S01]  /*c8b0*/  MUFU.RCP R3, R20 ;  /* 0x0000001400037308 */ /* 0x001e220000001000 */
[----:B------:R-:W-:Y:S01]  /*c8c0*/  @!P3 IMAD.IADD R4, R4, 0x1, -R25 ;  /* 0x000000010404b824 */ /* 0x000fe200078e0a19 */
[C---:B------:R-:W-:Y:S01]  /*c8d0*/  ISETP.GT.U32.AND P3, PT, R25.reuse, R7, PT ;  /* 0x000000071900720c */ /* 0x040fe20003f64070 */
[----:B-1----:R-:W-:Y:S02]  /*c8e0*/  IMAD.MOV.U32 R0, RZ, RZ, R11 ;  /* 0x000000ffff007224 */ /* 0x002fe400078e000b */
[C---:B------:R-:W-:Y:S01]  /*c8f0*/  IMAD R8, R25.reuse, R18, R8 ;  /* 0x0000001219087224 */ /* 0x040fe200078e0208 */
[----:B------:R-:W-:Y:S01]  /*c900*/  IABS R18, R12 ;  /* 0x0000000c00127213 */ /* 0x000fe20000000000 */
[----:B------:R-:W-:Y:S01]  /*c910*/  @!P6 IMAD.MOV R0, RZ, RZ, -R0 ;  /* 0x000000ffff00e224 */ /* 0x000fe200078e0a00 */
[C---:B------:R-:W-:Y:S01]  /*c920*/  ISETP.GT.U32.AND P6, PT, R25.reuse, R6, PT ;  /* 0x000000061900720c */ /* 0x040fe20003fc4070 */
[--C-:B------:R-:W-:Y:S01]  /*c930*/  @!P4 IMAD.IADD R16, R16, 0x1, -R25.reuse ;  /* 0x000000011010c824 */ /* 0x100fe200078e0a19 */
[----:B------:R-:W-:Y:S01]  /*c940*/  ISETP.GT.U32.AND P4, PT, R25, R8, PT ;  /* 0x000000081900720c */ /* 0x000fe20003f84070 */
[----:B------:R-:W-:Y:S01]  /*c950*/  IMAD.MOV.U32 R11, RZ, RZ, R18 ;  /* 0x000000ffff0b7224 */ /* 0x000fe200078e0012 */
[----:B------:R1:W-:Y:S01]  /*c960*/  STL [R1+0xc8], R0 ;  /* 0x0000c80001007387 */ /* 0x0003e20000100800 */
[--C-:B------:R-:W-:Y:S01]  /*c970*/  @!P5 IMAD.IADD R15, R15, 0x1, -R25.reuse ;  /* 0x000000010f0fd824 */ /* 0x100fe200078e0a19 */
[----:B------:R-:W-:Y:S01]  /*c980*/  ISETP.GE.AND P5, PT, R17, RZ, PT ;  /* 0x000000ff1100720c */ /* 0x000fe20003fa6270 */
[----:B------:R-:W-:Y:S01]  /*c990*/  @!P3 IMAD.IADD R7, R7, 0x1, -R25 ;  /* 0x000000010707b824 */ /* 0x000fe200078e0a19 */
[----:B0-----:R-:W-:Y:S01]  /*c9a0*/  IADD3 R18, R3, 0xffffffe, RZ ;  /* 0x0ffffffe03127810 */ /* 0x001fe20007ffe0ff */
[----:B------:R-:W-:Y:S01]  /*c9b0*/  IMAD.HI.U32 R10, R23, R11, RZ ;  /* 0x0000000b170a7227 */ /* 0x000fe200078e00ff */
[----:B------:R-:W-:-:S02]  /*c9c0*/  IABS R17, R28 ;  /* 0x0000001c00117213 */ /* 0x000fc40000000000 */
[----:B------:R-:W-:Y:S01]  /*c9d0*/  LOP3.LUT R28, R22, 0x1a, RZ, 0xfc, !PT ;  /* 0x0000001a161c7812 */ /* 0x000fe200078efcff */
[----:B------:R-:W-:Y:S01]  /*c9e0*/  @!P6 IMAD.IADD R6, R6, 0x1, -R25 ;  /* 0x000000010606e824 */ /* 0x000fe200078e0a19 */
[C---:B------:R-:W-:Y:S01]  /*c9f0*/  ISETP.GT.U32.AND P6, PT, R25.reuse, R9, PT ;  /* 0x000000091900720c */ /* 0x040fe20003fc4070 */
[----:B------:R-:W-:Y:S01]  /*ca00*/  IMAD.MOV.U32 R3, RZ, RZ, R5 ;  /* 0x000000ffff037224 */ /* 0x000fe200078e0005 */
[----:B------:R-:W-:Y:S01]  /*ca10*/  LOP3.LUT R20, R22, 0x16, RZ, 0xfc, !PT ;  /* 0x0000001616147812 */ /* 0x000fe200078efcff */
[----:B------:R0:W3:Y:S01]  /*ca20*/  F2I.FTZ.U32.TRUNC.NTZ R5, R18 ;  /* 0x0000001200057305 */ /* 0x0000e2000021f000 */
[C---:B------:R-:W-:Y:S01]  /*ca30*/  ISETP.GT.U32.AND P3, PT, R25.reuse, R6, PT ;  /* 0x000000061900720c */ /* 0x040fe20003f64070 */
[----:B------:R-:W-:Y:S01]  /*ca40*/  @!P4 IMAD.IADD R8, R8, 0x1, -R25 ;  /* 0x000000010808c824 */ /* 0x000fe200078e0a19 */
[----:B------:R-:W-:Y:S01]  /*ca50*/  ISETP.GT.U32.AND P4, PT, R25, R7, PT ;  /* 0x000000071900720c */ /* 0x000fe20003f84070 */
[----:B------:R-:W-:Y:S02]  /*ca60*/  IMAD.MOV R10, RZ, RZ, -R10 ;  /* 0x000000ffff0a7224 */ /* 0x000fe400078e0a0a */
[----:B-1----:R-:W-:-:S02]  /*ca70*/  IMAD.MOV.U32 R0, RZ, RZ, R4 ;  /* 0x000000ffff007224 */ /* 0x002fc400078e0004 */
[----:B------:R-:W-:Y:S01]  /*ca80*/  IMAD R10, R25, R10, R11 ;  /* 0x0000000a190a7224 */ /* 0x000fe200078e020b */
[----:B------:R-:W-:Y:S01]  /*ca90*/  IABS R11, R22 ;  /* 0x00000016000b7213 */ /* 0x000fe20000000000 */
[----:B0-----:R-:W-:-:S04]  /*caa0*/  IMAD.HI.U32 R18, R23, R3, RZ ;  /* 0x0000000317127227 */ /* 0x001fc800078e00ff */
[----:B------:R-:W-:Y:S02]  /*cab0*/  IMAD.MOV R18, RZ, RZ, -R18 ;  /* 0x000000ffff127224 */ /* 0x000fe400078e0a12 */
[----:B------:R-:W-:Y:S01]  /*cac0*/  @!P3 IMAD.IADD R6, R6, 0x1, -R25 ;  /* 0x000000010606b824 */ /* 0x000fe200078e0a19 */
[C---:B------:R-:W-:Y:S01]  /*cad0*/  ISETP.GT.U32.AND P3, PT, R25.reuse, R10, PT ;  /* 0x0000000a1900720c */ /* 0x040fe20003f64070 */
[----:B------:R-:W-:Y:S02]  /*cae0*/  IMAD R3, R25, R18, R3 ;  /* 0x0000001219037224 */ /* 0x000fe400078e0203 */
[----:B------:R-:W-:-:S04]  /*caf0*/  IMAD.HI.U32 R4, R23, R11, RZ ;  /* 0x0000000b17047227 */ /* 0x000fc800078e00ff */
[----:B------:R-:W-:Y:S01]  /*cb00*/  @!P4 IMAD.IADD R7, R7, 0x1, -R25 ;  /* 0x000000010707c824 */ /* 0x000fe200078e0a19 */
[C---:B------:R-:W-:Y:S01]  /*cb10*/  ISETP.GT.U32.AND P4, PT, R25.reuse, R3, PT ;  /* 0x000000031900720c */ /* 0x040fe20003f84070 */
[----:B------:R-:W-:Y:S02]  /*cb20*/  IMAD.MOV R4, RZ, RZ, -R4 ;  /* 0x000000ffff047224 */ /* 0x000fe400078e0a04 */
[----:B---3--:R-:W-:Y:S02]  /*cb30*/  IMAD.MOV R18, RZ, RZ, -R5 ;  /* 0x000000ffff127224 */ /* 0x008fe400078e0a05 */
[----:B------:R-:W-:Y:S01]  /*cb40*/  @!P0 IMAD.MOV R0, RZ, RZ, -R0 ;  /* 0x000000ffff008224 */ /* 0x000fe200078e0a00 */
[C---:B------:R-:W-:Y:S01]  /*cb50*/  ISETP.GT.U32.AND P0, PT, R25.reuse, R8, PT ;  /* 0x000000081900720c */ /* 0x040fe20003f04070 */
[----:B------:R-:W-:Y:S02]  /*cb60*/  IMAD R11, R25, R4, R11 ;  /* 0x00000004190b7224 */ /* 0x000fe400078e020b */
[----:B------:R-:W-:Y:S01]  /*cb70*/  IMAD R18, R18, R19, RZ ;  /* 0x0000001312127224 */ /* 0x000fe200078e02ff */
[----:B------:R0:W-:Y:S01]  /*cb80*/  STL [R1+0x84], R0 ;  /* 0x0000840001007387 */ /* 0x0001e20000100800 */
[----:B------:R-:W-:-:S02]  /*cb90*/  IMAD.MOV.U32 R4, RZ, RZ, RZ ;  /* 0x000000ffff047224 */ /* 0x000fc400078e00ff */
[----:B------:R-:W-:Y:S01]  /*cba0*/  @!P3 IMAD.IADD R10, R10, 0x1, -R25 ;  /* 0x000000010a0ab824 */ /* 0x000fe200078e0a19 */
[----:B------:R-:W-:Y:S01]  /*cbb0*/  ISETP.GE.AND P3, PT, R2, RZ, PT ;  /* 0x000000ff0200720c */ /* 0x000fe20003f66270 */
[----:B------:R-:W-:Y:S01]  /*cbc0*/  IMAD.HI.U32 R18, R5, R18, R4 ;  /* 0x0000001205127227 */ /* 0x000fe200078e0004 */
[----:B--2---:R-:W-:-:S03]  /*cbd0*/  SHF.R.S32.HI R5, RZ, 0x2, R29 ;  /* 0x00000002ff057819 */ /* 0x004fc6000001141d */
[--C-:B------:R-:W-:Y:S01]  /*cbe0*/  @!P4 IMAD.IADD R3, R3, 0x1, -R25.reuse ;  /* 0x000000010303c824 */ /* 0x100fe200078e0a19 */
[----:B------:R-:W-:Y:S01]  /*cbf0*/  ISETP.GT.U32.AND P4, PT, R25, R10, PT ;  /* 0x0000000a1900720c */ /* 0x000fe20003f84070 */
[----:B------:R-:W-:Y:S01]  /*cc00*/  IMAD.HI.U32 R2, R18, R17, RZ ;  /* 0x0000001112027227 */ /* 0x000fe200078e00ff */
[----:B------:R-:W-:Y:S02]  /*cc10*/  SGXT R5, R5, 0x1 ;  /* 0x000000010505781a */ /* 0x000fe40000000200 */
[----:B0-----:R-:W-:Y:S01]  /*cc20*/  LOP3.LUT R0, R22, 0x18, RZ, 0xfc, !PT ;  /* 0x0000001816007812 */ /* 0x001fe200078efcff */
[--C-:B------:R-:W-:Y:S01]  /*cc30*/  @!P0 IMAD.IADD R8, R8, 0x1, -R25.reuse ;  /* 0x0000000108088824 */ /* 0x100fe200078e0a19 */
[----:B------:R-:W-:Y:S01]  /*cc40*/  ISETP.GT.U32.AND P0, PT, R25, R11, PT ;  /* 0x0000000b1900720c */ /* 0x000fe20003f04070 */
[----:B------:R-:W-:Y:S01]  /*cc50*/  @!P6 IMAD.IADD R9, R9, 0x1, -R25 ;  /* 0x000000010909e824 */ /* 0x000fe200078e0a19 */
[----:B------:R-:W-:Y:S01]  /*cc60*/  LOP3.LUT R5, R5, 0x90, RZ, 0xc0, !PT ;  /* 0x0000009005057812 */ /* 0x000fe200078ec0ff */
[----:B------:R-:W-:-:S02]  /*cc70*/  IMAD.MOV R2, RZ, RZ, -R2 ;  /* 0x000000ffff027224 */ /* 0x000fc400078e0a02 */
[----:B------:R-:W-:Y:S01]  /*cc80*/  IMAD.MOV.U32 R4, RZ, RZ, R16 ;  /* 0x000000ffff047224 */ /* 0x000fe200078e0010 */
[----:B------:R-:W-:Y:S01]  /*cc90*/  ISETP.GT.U32.AND P6, PT, R25, R9, PT ;  /* 0x000000091900720c */ /* 0x000fe20003fc4070 */
[----:B------:R-:W-:Y:S01]  /*cca0*/  IMAD R2, R19, R2, R17 ;  /* 0x0000000213027224 */ /* 0x000fe200078e0211 */
[----:B------:R-:W-:Y:S01]  /*ccb0*/  LOP3.LUT R16, R22, 0x1e, RZ, 0xfc, !PT ;  /* 0x0000001e16107812 */ /* 0x000fe200078efcff */
[--C-:B------:R-:W-:Y:S01]  /*ccc0*/  @!P4 IMAD.IADD R10, R10, 0x1, -R25.reuse ;  /* 0x000000010a0ac824 */ /* 0x100fe200078e0a19 */
[----:B------:R-:W-:Y:S01]  /*ccd0*/  LOP3.LUT R5, R5, 0x60, R24, 0xf8, !PT ;  /* 0x0000006005057812 */ /* 0x000fe200078ef818 */
[----:B------:R-:W-:Y:S01]  /*cce0*/  @!P2 IMAD.MOV R4, RZ, RZ, -R4 ;  /* 0x000000ffff04a224 */ /* 0x000fe200078e0a04 */
[----:B------:R-:W-:Y:S01]  /*ccf0*/  ISETP.GT.U32.AND P4, PT, R19, R2, PT ;  /* 0x000000021300720c */ /* 0x000fe20003f84070 */
[--C-:B------:R-:W-:Y:S01]  /*cd00*/  @!P0 IMAD.IADD R11, R11, 0x1, -R25.reuse ;  /* 0x000000010b0b8824 */ /* 0x100fe200078e0a19 */
[C---:B------:R-:W-:Y:S01]  /*cd10*/  ISETP.GT.U32.AND P2, PT, R25.reuse, R3, PT ;  /* 0x000000031900720c */ /* 0x040fe20003f44070 */
[----:B------:R-:W-:Y:S01]  /*cd20*/  @!P5 IMAD.MOV R6, RZ, RZ, -R6 ;  /* 0x000000ffff06d224 */ /* 0x000fe200078e0a06 */
[----:B------:R-:W-:Y:S01]  /*cd30*/  IABS R17, R16 ;  /* 0x0000001000117213 */ /* 0x000fe20000000000 */
[----:B------:R0:W-:Y:S01]  /*cd40*/  STL [R1+0xc38], R4 ;  /* 0x000c380401007387 */ /* 0x0001e20000100800 */
[----:B------:R-:W-:Y:S01]  /*cd50*/  ISETP.GT.U32.AND P0, PT, R25, R11, PT ;  /* 0x0000000b1900720c */ /* 0x000fe20003f04070 */
[----:B------:R-:W-:Y:S01]  /*cd60*/  @!P6 IMAD.IADD R9, R9, 0x1, -R25 ;  /* 0x000000010909e824 */ /* 0x000fe200078e0a19 */
[----:B------:R-:W-:Y:S01]  /*cd70*/  ISETP.GE.AND P6, PT, R14, RZ, PT ;  /* 0x000000ff0e00720c */ /* 0x000fe20003fc6270 */
[----:B------:R1:W-:Y:S01]  /*cd80*/  STL [R1+0xcc4], R29 ;  /* 0x000cc41d01007387 */ /* 0x0003e20000100800 */
[----:B------:R-:W-:Y:S01]  /*cd90*/  LOP3.LUT R14, R22, 0x1c, RZ, 0xfc, !PT ;  /* 0x0000001c160e7812 */ /* 0x000fe200078efcff */
[----:B------:R-:W-:-:S02]  /*cda0*/  @!P3 IMAD.MOV R8, RZ, RZ, -R8 ;  /* 0x000000ffff08b224 */ /* 0x000fc400078e0a08 */
[----:B------:R-:W-:Y:S01]  /*cdb0*/  @!P4 IMAD.IADD R2, R2, 0x1, -R19 ;  /* 0x000000010202c824 */ /* 0x000fe200078e0a13 */
[----:B------:R-:W-:Y:S01]  /*cdc0*/  IABS R18, R14 ;  /* 0x0000000e00127213 */ /* 0x000fe20000000000 */
[----:B------:R-:W-:Y:S01]  /*cdd0*/  @!P2 IMAD.IADD R3, R3, 0x1, -R25 ;  /* 0x000000010303a824 */ /* 0x000fe200078e0a19 */
[----:B------:R-:W-:Y:S02]  /*cde0*/  ISETP.GE.AND P2, PT, R13, RZ, PT ;  /* 0x000000ff0d00720c */ /* 0x000fe40003f46270 */
[----:B------:R-:W-:Y:S01]  /*cdf0*/  ISETP.GT.U32.AND P4, PT, R19, R2, PT ;  /* 0x000000021300720c */ /* 0x000fe20003f84070 */
[----:B------:R-:W-:Y:S01]  /*ce00*/  IMAD.MOV.U32 R13, RZ, RZ, R18 ;  /* 0x000000ffff0d7224 */ /* 0x000fe200078e0012 */
[----:B0-----:R-:W-:Y:S01]  /*ce10*/  LOP3.LUT R4, R5, 0x10, R21, 0x78, !PT ;  /* 0x0000001005047812 */ /* 0x001fe200078e7815 */
[----:B------:R-:W-:Y:S01]  /*ce20*/  IMAD.HI.U32 R18, R23, R17, RZ ;  /* 0x0000001117127227 */ /* 0x000fe200078e00ff */
[----:B------:R-:W-:Y:S01]  /*ce30*/  IABS R21, R28 ;  /* 0x0000001c00157213 */ /* 0x000fe20000000000 */
[----:B------:R0:W-:Y:S01]  /*ce40*/  STL [R1+0xcc0], R3 ;  /* 0x000cc00301007387 */ /* 0x0001e20000100800 */
[----:B------:R-:W-:Y:S01]  /*ce50*/  ISETP.GE.AND P5, PT, R14, RZ, PT ;  /* 0x000000ff0e00720c */ /* 0x000fe20003fa6270 */
[----:B------:R-:W-:Y:S01]  /*ce60*/  @!P0 IMAD.IADD R11, R11, 0x1, -R25 ;  /* 0x000000010b0b8824 */ /* 0x000fe200078e0a19 */
[----:B------:R-:W-:Y:S01]  /*ce70*/  ISETP.GE.AND P0, PT, R12, RZ, PT ;  /* 0x000000ff0c00720c */ /* 0x000fe20003f06270 */
[----:B------:R-:W-:Y:S01]  /*ce80*/  IMAD.HI.U32 R12, R23, R13, RZ ;  /* 0x0000000d170c7227 */ /* 0x000fe200078e00ff */
[----:B------:R2:W-:Y:S01]  /*ce90*/  STL [R1+0xcc8], R4 ;  /* 0x000cc80401007387 */ /* 0x0005e20000100800 */
[----:B-1----:R-:W-:-:S02]  /*cea0*/  LOP3.LUT R29, R22, 0x10, RZ, 0xfc, !PT ;  /* 0x00000010161d7812 */ /* 0x002fc400078efcff */
[----:B------:R-:W-:Y:S02]  /*ceb0*/  IMAD.MOV R18, RZ, RZ, -R18 ;  /* 0x000000ffff127224 */ /* 0x000fe400078e0a12 */
[----:B------:R-:W-:Y:S01]  /*cec0*/  IMAD.MOV.U32 R5, RZ, RZ, R15 ;  /* 0x000000ffff057224 */ /* 0x000fe200078e000f */
[----:B0-----:R-:W-:Y:S01]  /*ced0*/  LOP3.LUT R3, R22, 0x14, RZ, 0xfc, !PT ;  /* 0x0000001416037812 */ /* 0x001fe200078efcff */
[----:B------:R-:W-:Y:S02]  /*cee0*/  IMAD.MOV R15, RZ, RZ, -R12 ;  /* 0x000000ffff0f7224 */ /* 0x000fe400078e0a0c */
[C---:B------:R-:W-:Y:S01]  /*cef0*/  IMAD R12, R25.reuse, R18, R17 ;  /* 0x00000012190c7224 */ /* 0x040fe200078e0211 */
[----:B------:R-:W-:Y:S01]  /*cf00*/  IABS R17, R3 ;  /* 0x0000000300117213 */ /* 0x000fe20000000000 */
[----:B------:R-:W-:Y:S01]  /*cf10*/  @!P1 IMAD.MOV R5, RZ, RZ, -R5 ;  /* 0x000000ffff059224 */ /* 0x000fe200078e0a05 */
[----:B------:R-:W-:Y:S01]  /*cf20*/  ISETP.GE.AND P1, PT, R16, RZ, PT ;  /* 0x000000ff1000720c */ /* 0x000fe20003f26270 */
[C---:B------:R-:W-:Y:S01]  /*cf30*/  IMAD R13, R25.reuse, R15, R13 ;  /* 0x0000000f190d7224 */ /* 0x040fe200078e020d */
[----:B------:R-:W-:Y:S01]  /*cf40*/  IABS R15, R0 ;  /* 0x00000000000f7213 */ /* 0x000fe20000000000 */
[----:B------:R-:W-:Y:S01]  /*cf50*/  @!P4 IMAD.IADD R2, R2, 0x1, -R19 ;  /* 0x000000010202c824 */ /* 0x000fe200078e0a13 */
[----:B------:R-:W-:Y:S01]  /*cf60*/  ISETP.GT.U32.AND P4, PT, R25, R12, PT ;  /* 0x0000000c1900720c */ /* 0x000fe20003f84070 */
[----:B------:R-:W-:Y:S01]  /*cf70*/  IMAD.HI.U32 R24, R23, R21, RZ ;  /* 0x0000001517187227 */ /* 0x000fe200078e00ff */
[----:B------:R0:W-:Y:S01]  /*cf80*/  STL [R1+0xc3c], R5 ;  /* 0x000c3c0501007387 */ /* 0x0001e20000100800 */
[----:B------:R-:W-:-:S02]  /*cf90*/  IABS R16, R20 ;  /* 0x0000001400107213 */ /* 0x000fc40000000000 */
[----:B------:R-:W-:Y:S01]  /*cfa0*/  @!P6 IMAD.MOV R7, RZ, RZ, -R7 ;  /* 0x000000ffff07e224 */ /* 0x000fe200078e0a07 */
[----:B------:R1:W-:Y:S01]  /*cfb0*/  STL [R1+0x50], R20 ;  /* 0x0000501401007387 */ /* 0x0003e20000100800 */
[----:B------:R-:W-:Y:S01]  /*cfc0*/  ISETP.GT.U32.AND P6, PT, R25, R13, PT ;  /* 0x0000000d1900720c */ /* 0x000fe20003fc4070 */
[----:B------:R-:W-:Y:S01]  /*cfd0*/  IMAD.MOV R24, RZ, RZ, -R24 ;  /* 0x000000ffff187224 */ /* 0x000fe200078e0a18 */
[C---:B--2---:R-:W-:Y:S01]  /*cfe0*/  LOP3.LUT R4, R22.reuse, 0x12, RZ, 0xfc, !PT ;  /* 0x0000001216047812 */ /* 0x044fe200078efcff */
[----:B------:R-:W-:Y:S01]  /*cff0*/  IMAD.HI.U32 R18, R23, R17, RZ ;  /* 0x0000001117127227 */ /* 0x000fe200078e00ff */
[----:B------:R2:W-:Y:S01]  /*d000*/  STL [R1+0x4c], R3 ;  /* 0x00004c0301007387 */ /* 0x0005e20000100800 */
[----:B0-----:R-:W-:Y:S02]  /*d010*/  LOP3.LUT R5, R22, 0xc, RZ, 0xfc, !PT ;  /* 0x0000000c16057812 */ /* 0x001fe400078efcff */
[----:B------:R-:W-:Y:S01]  /*d020*/  IMAD R14, R25, R24, R21 ;  /* 0x00000018190e7224 */ /* 0x000fe200078e0215 */
[----:B------:R-:W-:Y:S01]  /*d030*/  STL [R1+0xccc], R2 ;  /* 0x000ccc0201007387 */ /* 0x000fe20000100800 */
[----:B-1----:R-:W-:Y:S01]  /*d040*/  IMAD.HI.U32 R20, R23, R15, RZ ;  /* 0x0000000f17147227 */ /* 0x002fe200078e00ff */
[----:B------:R-:W-:-:S02]  /*d050*/  IABS R21, R5 ;  /* 0x0000000500157213 */ /* 0x000fc40000000000 */
[----:B------:R0:W-:Y:S01]  /*d060*/  STL [R1+0xc40], R6 ;  /* 0x000c400601007387 */ /* 0x0001e20000100800 */
[----:B------:R-:W-:Y:S01]  /*d070*/  IMAD.MOV R20, RZ, RZ, -R20 ;  /* 0x000000ffff147224 */ /* 0x000fe200078e0a14 */
[----:B--2---:R-:W-:Y:S01]  /*d080*/  LOP3.LUT R3, R22, 0xa, RZ, 0xfc, !PT ;  /* 0x0000000a16037812 */ /* 0x004fe200078efcff */
[----:B------:R-:W-:Y:S01]  /*d090*/  @!P4 IMAD.IADD R12, R12, 0x1, -R25 ;  /* 0x000000010c0cc824 */ /* 0x000fe200078e0a19 */
[C---:B------:R-:W-:Y:S01]  /*d0a0*/  ISETP.GT.U32.AND P4, PT, R25.reuse, R14, PT ;  /* 0x0000000e1900720c */ /* 0x040fe20003f84070 */
[----:B------:R-:W-:Y:S01]  /*d0b0*/  IMAD R15, R25, R20, R15 ;  /* 0x00000014190f7224 */ /* 0x000fe200078e020f */
[----:B------:R1:W-:Y:S01]  /*d0c0*/  STL [R1+0xc44], R7 ;  /* 0x000c440701007387 */ /* 0x0003e20000100800 */
[----:B------:R-:W-:Y:S02]  /*d0d0*/  @!P6 IMAD.IADD R13, R13, 0x1, -R25 ;  /* 0x000000010d0de824 */ /* 0x000fe400078e0a19 */
[----:B------:R-:W-:Y:S01]  /*d0e0*/  IMAD.MOV R18, RZ, RZ, -R18 ;  /* 0x000000ffff127224 */ /* 0x000fe200078e0a12 */
[----:B------:R-:W-:Y:S01]  /*d0f0*/  ISETP.GT.U32.AND P6, PT, R25, R15, PT ;  /* 0x0000000f1900720c */ /* 0x000fe20003fc4070 */
[----:B------:R-:W-:Y:S01]  /*d100*/  IMAD.HI.U32 R19, R23, R16, RZ ;  /* 0x0000001017137227 */ /* 0x000fe200078e00ff */
[C---:B------:R-:W-:Y:S01]  /*d110*/  ISETP.GT.U32.AND P3, PT, R25.reuse, R13, PT ;  /* 0x0000000d1900720c */ /* 0x040fe20003f64070 */
[----:B------:R-:W-:Y:S01]  /*d120*/  STL [R1+0xcd0], R4 ;  /* 0x000cd00401007387 */ /* 0x000fe20000100800 */
[----:B0-----:R-:W-:Y:S01]  /*d130*/  LOP3.LUT R6, R22, 0xe, RZ, 0xfc, !PT ;  /* 0x0000000e16067812 */ /* 0x001fe200078efcff */
[----:B------:R-:W-:Y:S01]  /*d140*/  IMAD R17, R25, R18, R17 ;  /* 0x0000001219117224 */ /* 0x000fe200078e0211 */
[----:B------:R-:W-:Y:S01]  /*d150*/  IABS R18, R4 ;  /* 0x0000000400127213 */ /* 0x000fe20000000000 */
[----:B------:R-:W-:Y:S01]  /*d160*/  @!P4 IMAD.IADD R14, R14, 0x1, -R25 ;  /* 0x000000010e0ec824 */ /* 0x000fe200078e0a19 */
[----:B------:R-:W-:Y:S01]  /*d170*/  IABS R20, R6 ;  /* 0x0000000600147213 */ /* 0x000fe20000000000 */
[----:B------:R-:W-:Y:S01]  /*d180*/  IMAD.MOV R19, RZ, RZ, -R19 ;  /* 0x000000ffff137224 */ /* 0x000fe200078e0a13 */
[----:B------:R-:W-:Y:S01]  /*d190*/  STL [R1+0xcd4], R29 ;  /* 0x000cd41d01007387 */ /* 0x000fe20000100800 */
[----:B------:R-:W-:Y:S01]  /*d1a0*/  IMAD.HI.U32 R24, R23, R18, RZ ;  /* 0x0000001217187227 */ /* 0x000fe200078e00ff */
[----:B-1----:R-:W-:-:S02]  /*d1b0*/  LOP3.LUT R7, R22, 0x2, RZ, 0xfc, !PT ;  /* 0x0000000216077812 */ /* 0x002fc400078efcff */
[----:B------:R-:W-:Y:S01]  /*d1c0*/  STL [R1+0xcd8], R6 ;  /* 0x000cd80601007387 */ /* 0x000fe20000100800 */
[--C-:B------:R-:W-:Y:S01]  /*d1d0*/  @!P6 IMAD.IADD R15, R15, 0x1, -R25.reuse ;  /* 0x000000010f0fe824 */ /* 0x100fe200078e0a19 */
[----:B------:R-:W-:Y:S01]  /*d1e0*/  ISETP.GT.U32.AND P6, PT, R25, R14, PT ;  /* 0x0000000e1900720c */ /* 0x000fe20003fc4070 */
[----:B------:R-:W-:Y:S01]  /*d1f0*/  IMAD.MOV R24, RZ, RZ, -R24 ;  /* 0x000000ffff187224 */ /* 0x000fe200078e0a18 */
[----:B------:R0:W-:Y:S01]  /*d200*/  STL [R1+0xc48], R8 ;  /* 0x000c480801007387 */ /* 0x0001e20000100800 */
[----:B------:R-:W-:Y:S01]  /*d210*/  @!P3 IMAD.IADD R13, R13, 0x1, -R25 ;  /* 0x000000010d0db824 */ /* 0x000fe200078e0a19 */
[C---:B------:R-:W-:Y:S01]  /*d220*/  ISETP.GT.U32.AND P3, PT, R25.reuse, R17, PT ;  /* 0x000000111900720c */ /* 0x040fe20003f64070 */
[C---:B------:R-:W-:Y:S01]  /*d230*/  IMAD R18, R25.reuse, R24, R18 ;  /* 0x0000001819127224 */ /* 0x040fe200078e0212 */
[----:B------:R-:W-:Y:S01]  /*d240*/  IABS R2, R7 ;  /* 0x0000000700027213 */ /* 0x000fe20000000000 */
[C---:B------:R-:W-:Y:S01]  /*d250*/  IMAD R16, R25.reuse, R19, R16 ;  /* 0x0000001319107224 */ /* 0x040fe200078e0210 */
[----:B------:R-:W-:Y:S01]  /*d260*/  IABS R19, R29 ;  /* 0x0000001d00137213 */ /* 0x000fe20000000000 */
[----:B------:R-:W-:Y:S01]  /*d270*/  @!P2 IMAD.MOV R9, RZ, RZ, -R9 ;  /* 0x000000ffff09a224 */ /* 0x000fe200078e0a09 */
[----:B------:R-:W-:Y:S01]  /*d280*/  ISETP.GT.U32.AND P2, PT, R25, R15, PT ;  /* 0x0000000f1900720c */ /* 0x000fe20003f44070 */
[----:B------:R-:W-:Y:S01]  /*d290*/  IMAD.HI.U32 R26, R23, R21, RZ ;  /* 0x00000015171a7227 */ /* 0x000fe200078e00ff */
[----:B0-----:R-:W-:-:S02]  /*d2a0*/  LOP3.LUT R8, R22, 0x4, RZ, 0xfc, !PT ;  /* 0x0000000416087812 */ /* 0x001fc400078efcff */
[----:B------:R0:W-:Y:S01]  /*d2b0*/  STL [R1+0xc4c], R9 ;  /* 0x000c4c0901007387 */ /* 0x0001e20000100800 */
[----:B------:R-:W-:Y:S01]  /*d2c0*/  @!P6 IMAD.IADD R14, R14, 0x1, -R25 ;  /* 0x000000010e0ee824 */ /* 0x000fe200078e0a19 */
[----:B------:R-:W-:Y:S01]  /*d2d0*/  ISETP.GT.U32.AND P6, PT, R25, R18, PT ;  /* 0x000000121900720c */ /* 0x000fe20003fc4070 */
[----:B------:R-:W-:Y:S01]  /*d2e0*/  IMAD.HI.U32 R24, R23, R20, RZ ;  /* 0x0000001417187227 */ /* 0x000fe200078e00ff */
[----:B------:R-:W-:-:S03]  /*d2f0*/  ISETP.GT.U32.AND P4, PT, R25, R12, PT ;  /* 0x0000000c1900720c */ /* 0x000fc60003f84070 */
[----:B------:R-:W-:Y:S01]  /*d300*/  IMAD.HI.U32 R27, R23, R19, RZ ;  /* 0x00000013171b7227 */ /* 0x000fe200078e00ff */
[----:B0-----:R-:W-:-:S03]  /*d310*/  LOP3.LUT R9, R22, 0x8, RZ, 0xfc, !PT ;  /* 0x0000000816097812 */ /* 0x001fc600078efcff */
[----:B------:R-:W-:Y:S02]  /*d320*/  IMAD.MOV R26, RZ, RZ, -R26 ;  /* 0x000000ffff1a7224 */ /* 0x000fe400078e0a1a */
[----:B------:R-:W-:Y:S01]  /*d330*/  @!P3 IMAD.IADD R17, R17, 0x1, -R25 ;  /* 0x000000011111b824 */ /* 0x000fe200078e0a19 */
[----:B------:R-:W-:Y:S01]  /*d340*/  ISETP.GE.AND P3, PT, R0, RZ, PT ;  /* 0x000000ff0000720c */ /* 0x000fe20003f66270 */
[----:B------:R-:W-:Y:S01]  /*d350*/  IMAD.MOV R24, RZ, RZ, -R24 ;  /* 0x000000ffff187224 */ /* 0x000fe200078e0a18 */
[----:B------:R-:W-:Y:S01]  /*d360*/  LOP3.LUT R0, R22, 0x6, RZ, 0xfc, !PT ;  /* 0x0000000616007812 */ /* 0x000fe200078efcff */
[----:B------:R-:W-:Y:S02]  /*d370*/  IMAD.MOV R27, RZ, RZ, -R27 ;  /* 0x000000ffff1b7224 */ /* 0x000fe400078e0a1b */
[----:B------:R-:W-:Y:S01]  /*d380*/  @!P6 IMAD.IADD R18, R18, 0x1, -R25 ;  /* 0x000000011212e824 */ /* 0x000fe200078e0a19 */
[----:B------:R-:W-:Y:S01]  /*d390*/  ISETP.GE.AND P6, PT, R22, RZ, PT ;  /* 0x000000ff1600720c */ /* 0x000fe20003fc6270 */
[C---:B------:R-:W-:Y:S01]  /*d3a0*/  IMAD R21, R25.reuse, R26, R21 ;  /* 0x0000001a19157224 */ /* 0x040fe200078e0215 */
[----:B------:R-:W-:Y:S01]  /*d3b0*/  IABS R22, R3 ;  /* 0x0000000300167213 */ /* 0x000fe20000000000 */
[C---:B------:R-:W-:Y:S01]  /*d3c0*/  IMAD R20, R25.reuse, R24, R20 ;  /* 0x0000001819147224 */ /* 0x040fe200078e0214 */
[----:B------:R-:W-:Y:S01]  /*d3d0*/  IABS R26, R9 ;  /* 0x00000009001a7213 */ /* 0x000fe20000000000 */
[----:B------:R-:W-:Y:S01]  /*d3e0*/  IMAD R19, R25, R27, R19 ;  /* 0x0000001b19137224 */ /* 0x000fe200078e0213 */
[----:B------:R-:W-:Y:S01]  /*d3f0*/  IABS R24, R0 ;  /* 0x0000000000187213 */ /* 0x000fe20000000000 */
[----:B------:R-:W-:Y:S01]  /*d400*/  @!P2 IMAD.IADD R15, R15, 0x1, -R25 ;  /* 0x000000010f0fa824 */ /* 0x000fe200078e0a19 */
[----:B------:R-:W-:Y:S01]  /*d410*/  IABS R27, R8 ;  /* 0x00000008001b7213 */ /* 0x000fe20000000000 */
[----:B------:R-:W-:Y:S01]  /*d420*/  IMAD.HI.U32 R6, R23, R26, RZ ;  /* 0x0000001a17067227 */ /* 0x000fe200078e00ff */
[----:B------:R-:W-:-:S03]  /*d430*/  ISETP.GE.AND P2, PT, R28, RZ, PT ;  /* 0x000000ff1c00720c */ /* 0x000fc60003f46270 */
[----:B------:R-:W-:-:S04]  /*d440*/  IMAD.HI.U32 R28, R23, R22, RZ ;  /* 0x00000016171c7227 */ /* 0x000fc800078e00ff */
[----:B------:R-:W-:-:S04]  /*d450*/  IMAD.HI.U32 R29, R23, R24, RZ ;  /* 0x00000018171d7227 */ /* 0x000fc800078e00ff */
[----:B------:R-:W-:-:S04]  /*d460*/  IMAD.HI.U32 R4, R23, R27, RZ ;  /* 0x0000001b17047227 */ /* 0x000fc800078e00ff */
[----:B------:R-:W-:Y:S02]  /*d470*/  IMAD.MOV R28, RZ, RZ, -R28 ;  /* 0x000000ffff1c7224 */ /* 0x000fe400078e0a1c */
[----:B------:R-:W-:Y:S02]  /*d480*/  IMAD.MOV R6, RZ, RZ, -R6 ;  /* 0x000000ffff067224 */ /* 0x000fe400078e0a06 */
[----:B------:R-:W-:Y:S02]  /*d490*/  IMAD.MOV R29, RZ, RZ, -R29 ;  /* 0x000000ffff1d7224 */ /* 0x000fe400078e0a1d */
[----:B------:R-:W-:Y:S02]  /*d4a0*/  IMAD.MOV R4, RZ, RZ, -R4 ;  /* 0x000000ffff047224 */ /* 0x000fe400078e0a04 */
[----:B------:R-:W-:Y:S02]  /*d4b0*/  IMAD R22, R25, R28, R22 ;  /* 0x0000001c19167224 */ /* 0x000fe400078e0216 */
[----:B------:R-:W-:-:S04]  /*d4c0*/  IMAD.HI.U32 R28, R23, R2, RZ ;  /* 0x00000002171c7227 */ /* 0x000fc800078e00ff */
[C---:B------:R-:W-:Y:S02]  /*d4d0*/  IMAD R23, R25.reuse, R6, R26 ;  /* 0x0000000619177224 */ /* 0x040fe400078e021a */
[----:B------:R-:W2:Y:S01]  /*d4e0*/  LDL.LU R6, [R1+0xcd8] ;  /* 0x000cd80001067983 */ /* 0x000ea20000300800 */
[C---:B------:R-:W-:Y:S02]  /*d4f0*/  IMAD R24, R25.reuse, R29, R24 ;  /* 0x0000001d19187224 */ /* 0x040fe400078e0218 */
[C---:B------:R-:W-:Y:S01]  /*d500*/  IMAD R27, R25.reuse, R4, R27 ;  /* 0x00000004191b7224 */ /* 0x040fe200078e021b */
[----:B------:R-:W3:Y:S01]  /*d510*/  LDL.LU R29, [R1+0xcd4] ;  /* 0x000cd400011d7983 */ /* 0x000ee20000300800 */
[----:B------:R-:W-:Y:S01]  /*d520*/  @!P4 IMAD.IADD R12, R12, 0x1, -R25 ;  /* 0x000000010c0cc824 */ /* 0x000fe200078e0a19 */
[----:B------:R-:W-:Y:S02]  /*d530*/  ISETP.GT.U32.AND P4, PT, R25, R16, PT ;  /* 0x000000101900720c */ /* 0x000fe40003f84070 */
[----:B------:R-:W4:Y:S01]  /*d540*/  LDL.LU R4, [R1+0xcd0] ;  /* 0x000cd00001047983 */ /* 0x000f220000300800 */
[----:B------:R-:W-:-:S03]  /*d550*/  @!P0 IMAD.MOV R10, RZ, RZ, -R10 ;  /* 0x000000ffff0a8224 */ /* 0x000fc600078e0a0a */
[----:B------:R-:W2:Y:S07]  /*d560*/  LDL.LU R26, [R1+0x4c] ;  /* 0x00004c00011a7983 */ /* 0x000eae0000300800 */
[----:B------:R-:W-:Y:S01]  /*d570*/  @!P4 IMAD.IADD R16, R16, 0x1, -R25 ;  /* 0x000000011010c824 */ /* 0x000fe200078e0a19 */
[----:B------:R0:W-:Y:S01]  /*d580*/  STL [R1+0xc50], R10 ;  /* 0x000c500a01007387 */ /* 0x0001e20000100800 */
[----:B------:R-:W-:-:S03]  /*d590*/  ISETP.GT.U32.AND P4, PT, R25, R19, PT ;  /* 0x000000131900720c */ /* 0x000fc60003f84070 */
[C---:B------:R-:W-:Y:S01]  /*d5a0*/  ISETP.GT.U32.AND P0, PT, R25.reuse, R16, PT ;  /* 0x000000101900720c */ /* 0x040fe20003f04070 */
[----:B0-----:R-:W2:Y:S01]  /*d5b0*/  LDL.LU R10, [R1+0x50] ;  /* 0x00005000010a7983 */ /* 0x001ea20000300800 */
[----:B------:R-:W-:Y:S01]  /*d5c0*/  @!P3 IMAD.MOV R15, RZ, RZ, -R15 ;  /* 0x000000ffff0fb224 */ /* 0x000fe200078e0a0f */
[----:B------:R-:W-:Y:S01]  /*d5d0*/  ISETP.GT.U32.AND P3, PT, R25, R22, PT ;  /* 0x000000161900720c */ /* 0x000fe20003f64070 */
[----:B------:R-:W-:-:S06]  /*d5e0*/  @!P6 IMAD.MOV R11, RZ, RZ, -R11 ;  /* 0x000000ffff0be224 */ /* 0x000fcc00078e0a0b */
[--C-:B------:R-:W-:Y:S01]  /*d5f0*/  @!P4 IMAD.IADD R19, R19, 0x1, -R25.reuse ;  /* 0x000000011313c824 */ /* 0x100fe200078e0a19 */
[C---:B------:R-:W-:Y:S02]  /*d600*/  ISETP.GT.U32.AND P4, PT, R25.reuse, R20, PT ;  /* 0x000000141900720c */ /* 0x040fe40003f84070 */
[----:B------:R-:W-:Y:S01]  /*d610*/  @!P0 IMAD.IADD R16, R16, 0x1, -R25 ;  /* 0x0000000110108824 */ /* 0x000fe200078e0a19 */
[----:B------:R-:W-:Y:S01]  /*d620*/  ISETP.GT.U32.AND P0, PT, R25, R23, PT ;  /* 0x000000171900720c */ /* 0x000fe20003f04070 */
[----:B------:R-:W-:Y:S02]  /*d630*/  @!P1 IMAD.MOV R12, RZ, RZ, -R12 ;  /* 0x000000ffff0c9224 */ /* 0x000fe400078e0a0c */
[----:B------:R-:W-:Y:S02]  /*d640*/  @!P5 IMAD.MOV R13, RZ, RZ, -R13 ;  /* 0x000000ffff0dd224 */ /* 0x000fe400078e0a0d */
[----:B------:R-:W-:Y:S01]  /*d650*/  @!P2 IMAD.MOV R14, RZ, RZ, -R14 ;  /* 0x000000ffff0ea224 */ /* 0x000fe200078e0a0e */
[----:B------:R-:W-:Y:S01]  /*d660*/  STL [R1+0xc54], R11 ;  /* 0x000c540b01007387 */ /* 0x000fe20000100800 */
[----:B------:R-:W-:-:S03]  /*d670*/  IMAD.MOV R28, RZ, RZ, -R28 ;  /* 0x000000ffff1c7224 */ /* 0x000fc600078e0a1c */
[----:B------:R-:W-:Y:S01]  /*d680*/  STL [R1+0xc58], R12 ;  /* 0x000c580c01007387 */ /* 0x000fe20000100800 */
[----:B------:R-:W-:Y:S02]  /*d690*/  IMAD R28, R25, R28, R2 ;  /* 0x0000001c191c7224 */ /* 0x000fe400078e0202 */
[--C-:B------:R-:W-:Y:S01]  /*d6a0*/  @!P3 IMAD.IADD R22, R22, 0x1, -R25.reuse ;  /* 0x000000011616b824 */ /* 0x100fe200078e0a19 */
[----:B------:R-:W-:Y:S01]  /*d6b0*/  STL [R1+0xc5c], R13 ;  /* 0x000c5c0d01007387 */ /* 0x000fe20000100800 */
[--C-:B------:R-:W-:Y:S02]  /*d6c0*/  @!P0 IMAD.IADD R23, R23, 0x1, -R25.reuse ;  /* 0x0000000117178824 */ /* 0x100fe400078e0a19 */
[----:B------:R-:W-:Y:S01]  /*d6d0*/  @!P4 IMAD.IADD R20, R20, 0x1, -R25 ;  /* 0x000000011414c824 */ /* 0x000fe200078e0a19 */
[----:B------:R-:W-:Y:S01]  /*d6e0*/  STL [R1+0xc60], R14 ;  /* 0x000c600e01007387 */ /* 0x000fe20000100800 */
[----:B------:R-:W-:-:S03]  /*d6f0*/  ISETP.GT.U32.AND P4, PT, R25, R21, PT ;  /* 0x000000151900720c */ /* 0x000fc60003f84070 */
[----:B------:R-:W2:Y:S04]  /*d700*/  LDL.LU R2, [R1+0xccc] ;  /* 0x000ccc0001027983 */ /* 0x000ea80000300800 */
[----:B------:R-:W-:Y:S01]  /*d710*/  STL [R1+0xc64], R15 ;  /* 0x000c640f01007387 */ /* 0x000fe20000100800 */
[----:B------:R-:W-:-:S05]  /*d720*/  ISETP.GT.U32.AND P1, PT, R25, R18, PT ;  /* 0x000000121900720c */ /* 0x000fca0003f24070 */
[----:B------:R-:W-:Y:S01]  /*d730*/  @!P4 IMAD.IADD R21, R21, 0x1, -R25 ;  /* 0x000000011515c824 */ /* 0x000fe200078e0a19 */
[----:B------:R-:W-:-:S07]  /*d740*/  ISETP.GT.U32.AND P4, PT, R25, R17, PT ;  /* 0x000000111900720c */ /* 0x000fce0003f84070 */
[----:B------:R-:W-:Y:S01]  /*d750*/  @!P1 IMAD.IADD R18, R18, 0x1, -R25 ;  /* 0x0000000112129824 */ /* 0x000fe200078e0a19 */
[----:B------:R-:W-:-:S05]  /*d760*/  ISETP.GT.U32.AND P1, PT, R25, R27, PT ;  /* 0x0000001b1900720c */ /* 0x000fca0003f24070 */
[----:B------:R-:W-:Y:S01]  /*d770*/  @!P4 IMAD.IADD R17, R17, 0x1, -R25 ;  /* 0x000000011111c824 */ /* 0x000fe200078e0a19 */
[----:B------:R-:W-:-:S07]  /*d780*/  ISETP.GT.U32.AND P4, PT, R25, R24, PT ;  /* 0x000000181900720c */ /* 0x000fce0003f84070 */
[----:B------:R-:W-:Y:S01]  /*d790*/  @!P1 IMAD.IADD R27, R27, 0x1, -R25 ;  /* 0x000000011b1b9824 */ /* 0x000fe200078e0a19 */
[----:B------:R-:W-:-:S05]  /*d7a0*/  ISETP.GE.AND P1, PT, R5, RZ, PT ;  /* 0x000000ff0500720c */ /* 0x000fca0003f26270 */
[----:B------:R-:W-:Y:S01]  /*d7b0*/  @!P4 IMAD.IADD R24, R24, 0x1, -R25 ;  /* 0x000000011818c824 */ /* 0x000fe200078e0a19 */
[----:B---3--:R-:W-:Y:S02]  /*d7c0*/  ISETP.GE.AND P0, PT, R29, RZ, PT ;  /* 0x000000ff1d00720c */ /* 0x008fe40003f06270 */
[----:B----4-:R-:W-:Y:S02]  /*d7d0*/  ISETP.GE.AND P3, PT, R4, RZ, PT ;  /* 0x000000ff0400720c */ /* 0x010fe40003f66270 */
[----:B------:R-:W3:Y:S04]  /*d7e0*/  LDL.LU R4, [R1+0xcc8] ;  /* 0x000cc80001047983 */ /* 0x000ee80000300800 */
[----:B------:R-:W4:Y:S01]  /*d7f0*/  LDL.LU R29, [R1+0xcc4] ;  /* 0x000cc400011d7983 */ /* 0x000f220000300800 */
[----:B--2---:R-:W-:-:S03]  /*d800*/  ISETP.GE.AND P4, PT, R6, RZ, PT ;  /* 0x000000ff0600720c */ /* 0x004fc60003f86270 */
[----:B------:R-:W2:Y:S04]  /*d810*/  LDL.LU R6, [R1+0x60] ;  /* 0x0000600001067983 */ /* 0x000ea80000300800 */
[----:B------:R-:W2:Y:S01]  /*d820*/  LDL R5, [R1+0xb0c] ;  /* 0x000b0c0001057983 */ /* 0x000ea20000100800 */
[C---:B------:R-:W-:Y:S02]  /*d830*/  ISETP.GT.U32.AND P2, PT, R25.reuse, R20, PT ;  /* 0x000000141900720c */ /* 0x040fe40003f44070 */
[C---:B------:R-:W-:Y:S02]  /*d840*/  ISETP.GT.U32.AND P6, PT, R25.reuse, R21, PT ;  /* 0x000000151900720c */ /* 0x040fe40003fc4070 */
[----:B------:R-:W-:-:S09]  /*d850*/  ISETP.GT.U32.AND P5, PT, R25, R19, PT ;  /* 0x000000131900720c */ /* 0x000fd20003fa4070 */
[--C-:B------:R-:W-:Y:S01]  /*d860*/  @!P2 IMAD.IADD R20, R20, 0x1, -R25.reuse ;  /* 0x000000011414a824 */ /* 0x100fe200078e0a19 */
[----:B------:R-:W-:Y:S01]  /*d870*/  ISETP.GE.AND P2, PT, R10, RZ, PT ;  /* 0x000000ff0a00720c */ /* 0x000fe20003f46270 */
[--C-:B------:R-:W-:Y:S01]  /*d880*/  @!P6 IMAD.IADD R21, R21, 0x1, -R25.reuse ;  /* 0x000000011515e824 */ /* 0x100fe200078e0a19 */
[----:B------:R-:W-:Y:S01]  /*d890*/  ISETP.GE.AND P6, PT, R26, RZ, PT ;  /* 0x000000ff1a00720c */ /* 0x000fe20003fc6270 */
[----:B------:R-:W-:-:S10]  /*d8a0*/  @!P5 IMAD.IADD R19, R19, 0x1, -R25 ;  /* 0x000000011313d824 */ /* 0x000fd400078e0a19 */
[----:B------:R-:W-:Y:S01]  /*d8b0*/  @!P2 IMAD.MOV R16, RZ, RZ, -R16 ;  /* 0x000000ffff10a224 */ /* 0x000fe200078e0a10 */
[----:B------:R-:W-:Y:S01]  /*d8c0*/  ISETP.GT.U32.AND P2, PT, R25, R22, PT ;  /* 0x000000161900720c */ /* 0x000fe20003f44070 */
[----:B------:R-:W-:Y:S02]  /*d8d0*/  @!P6 IMAD.MOV R17, RZ, RZ, -R17 ;  /* 0x000000ffff11e224 */ /* 0x000fe400078e0a11 */
[----:B------:R-:W-:Y:S02]  /*d8e0*/  @!P3 IMAD.MOV R18, RZ, RZ, -R18 ;  /* 0x000000ffff12b224 */ /* 0x000fe400078e0a12 */
[----:B------:R-:W-:Y:S01]  /*d8f0*/  @!P0 IMAD.MOV R19, RZ, RZ, -R19 ;  /* 0x000000ffff138224 */ /* 0x000fe200078e0a13 */
[----:B------:R-:W-:Y:S01]  /*d900*/  STL [R1+0xc68], R16 ;  /* 0x000c681001007387 */ /* 0x000fe20000100800 */
[----:B------:R-:W-:Y:S02]  /*d910*/  @!P4 IMAD.MOV R20, RZ, RZ, -R20 ;  /* 0x000000ffff14c224 */ /* 0x000fe400078e0a14 */
[----:B------:R-:W-:Y:S01]  /*d920*/  @!P1 IMAD.MOV R21, RZ, RZ, -R21 ;  /* 0x000000ffff159224 */ /* 0x000fe200078e0a15 */
[----:B------:R-:W-:Y:S03]  /*d930*/  STL [R1+0xc6c], R17 ;  /* 0x000c6c1101007387 */ /* 0x000fe60000100800 */
[----:B------:R-:W-:Y:S01]  /*d940*/  @!P2 IMAD.IADD R22, R22, 0x1, -R25 ;  /* 0x000000011616a824 */ /* 0x000fe200078e0a19 */
[----:B------:R-:W-:Y:S01]  /*d950*/  ISETP.GE.AND P2, PT, R0, RZ, PT ;  /* 0x000000ff0000720c */ /* 0x000fe20003f46270 */
[----:B------:R-:W-:Y:S01]  /*d960*/  STL [R1+0xc70], R18 ;  /* 0x000c701201007387 */ /* 0x000fe20000100800 */
[----:B------:R-:W-:-:S03]  /*d970*/  ISETP.GE.AND P4, PT, R3, RZ, PT ;  /* 0x000000ff0300720c */ /* 0x000fc60003f86270 */
[----:B------:R-:W-:Y:S04]  /*d980*/  STL [R1+0xc74], R19 ;  /* 0x000c741301007387 */ /* 0x000fe80000100800 */
[----:B------:R-:W-:Y:S04]  /*d990*/  STL [R1+0xc7c], R20 ;  /* 0x000c7c1401007387 */ /* 0x000fe80000100800 */
[----:B------:R-:W2:Y:S04]  /*d9a0*/  LDL.LU R3, [R1+0xcc0] ;  /* 0x000cc00001037983 */ /* 0x000ea80000300800 */
[----:B------:R-:W-:Y:S01]  /*d9b0*/  STL [R1+0xc80], R21 ;  /* 0x000c801501007387 */ /* 0x000fe20000100800 */
[----:B------:R-:W-:-:S02]  /*d9c0*/  ISETP.GT.U32.AND P5, PT, R25, R28, PT ;  /* 0x0000001c1900720c */ /* 0x000fc40003fa4070 */
[----:B------:R-:W-:-:S11]  /*d9d0*/  ISETP.GE.AND P1, PT, R9, RZ, PT ;  /* 0x000000ff0900720c */ /* 0x000fd60003f26270 */
[----:B------:R-:W-:Y:S01]  /*d9e0*/  @!P5 IMAD.IADD R28, R28, 0x1, -R25 ;  /* 0x000000011c1cd824 */ /* 0x000fe200078e0a19 */
[----:B------:R-:W-:Y:S01]  /*d9f0*/  ISETP.GT.U32.AND P5, PT, R25, R23, PT ;  /* 0x000000171900720c */ /* 0x000fe20003fa4070 */
[----:B------:R-:W-:-:S12]  /*da00*/  @!P4 IMAD.MOV R22, RZ, RZ, -R22 ;  /* 0x000000ffff16c224 */ /* 0x000fd800078e0a16 */
[----:B------:R-:W-:-:S04]  /*da10*/  @!P5 IMAD.IADD R23, R23, 0x1, -R25 ;  /* 0x000000011717d824 */ /* 0x000fc800078e0a19 */
[----:B------:R-:W-:Y:S01]  /*da20*/  @!P1 IMAD.MOV R23, RZ, RZ, -R23 ;  /* 0x000000ffff179224 */ /* 0x000fe200078e0a17 */
[----:B------:R-:W-:Y:S02]  /*da30*/  ISETP.GT.U32.AND P3, PT, R25, R24, PT ;  /* 0x000000181900720c */ /* 0x000fe40003f64070 */
[----:B------:R-:W-:-:S11]  /*da40*/  ISETP.GE.AND P5, PT, R8, RZ, PT ;  /* 0x000000ff0800720c */ /* 0x000fd60003fa6270 */
[----:B------:R-:W-:Y:S01]  /*da50*/  @!P3 IMAD.IADD R24, R24, 0x1, -R25 ;  /* 0x000000011818b824 */ /* 0x000fe200078e0a19 */
[----:B------:R-:W-:Y:S01]  /*da60*/  ISETP.GE.AND P3, PT, R7, RZ, PT ;  /* 0x000000ff0700720c */ /* 0x000fe20003f66270 */
[----:B----4-:R-:W-:-:S05]  /*da70*/  IMAD.SHL.U32 R0, R29, 0x10, RZ ;  /* 0x000000101d007824 */ /* 0x010fca00078e00ff */
[----:B------:R0:W-:Y:S01]  /*da80*/  STL [R1+0xb08], R0 ;  /* 0x000b080001007387 */ /* 0x0001e20000100800 */
[----:B------:R-:W-:-:S03]  /*da90*/  LOP3.LUT R26, R0, 0x100, RZ, 0xc0, !PT ;  /* 0x00000100001a7812 */ /* 0x000fc600078ec0ff */
[----:B0-----:R-:W0:Y:S02]  /*daa0*/  S2R R0, SR_TID.X ;  /* 0x0000000000007919 */ /* 0x001e240000002100 */
[----:B---3--:R-:W-:Y:S01]  /*dab0*/  IMAD.IADD R4, R26, 0x1, R4 ;  /* 0x000000011a047824 */ /* 0x008fe200078e0204 */
[----:B--2---:R-:W-:-:S04]  /*dac0*/  ISETP.GE.AND P1, PT, R5, RZ, PT ;  /* 0x000000ff0500720c */ /* 0x004fc80003f26270 */
[----:B------:R1:W-:Y:S04]  /*dad0*/  STL [R1+0x274], R4 ;  /* 0x0002740401007387 */ /* 0x0003e80000100800 */
[----:B------:R-:W-:Y:S01]  /*dae0*/  STL [R1+0xc84], R22 ;  /* 0x000c841601007387 */ /* 0x000fe20000100800 */
[----:B0-----:R-:W-:-:S04]  /*daf0*/  SHF.R.U32.HI R0, RZ, 0x4, R0 ;  /* 0x00000004ff007819 */ /* 0x001fc80000011600 */
[----:B------:R-:W-:-:S04]  /*db00*/  SGXT.U32 R0, R0, 0x3 ;  /* 0x000000030000781a */ /* 0x000fc80000000000 */
[----:B------:R-:W-:Y:S01]  /*db10*/  LOP3.LUT R0, R0, 0x30, RZ, 0xfc, !PT ;  /* 0x0000003000007812 */ /* 0x000fe200078efcff */
[----:B------:R-:W-:Y:S04]  /*db20*/  STL [R1+0xc88], R23 ;  /* 0x000c881701007387 */ /* 0x000fe80000100800 */
[----:B-1----:R-:W-:Y:S01]  /*db30*/  IMAD R4, R0, c[0x0][0x188], RZ ;  /* 0x0000620000047a24 */ /* 0x002fe200078e02ff */
[----:B------:R-:W2:Y:S01]  /*db40*/  LDL.LU R15, [R1+0x7c] ;  /* 0x00007c00010f7983 */ /* 0x000ea20000300800 */
[----:B------:R-:W-:-:S03]  /*db50*/  IMAD.MOV R0, RZ, RZ, -c[0x0][0x188] ;  /* 0x80006200ff007624 */ /* 0x000fc600078e02ff */
[----:B------:R-:W3:Y:S01]  /*db60*/  LDL.LU R5, [R1+0x58] ;  /* 0x0000580001057983 */ /* 0x000ee20000300800 */
[----:B------:R-:W-:-:S03]  /*db70*/  IMAD R16, R0, 0x8, R4 ;  /* 0x0000000800107824 */ /* 0x000fc600078e0204 */
[----:B------:R-:W4:Y:S04]  /*db80*/  LDL.LU R4, [R1+0x38] ;  /* 0x0000380001047983 */ /* 0x000f280000300800 */
[----:B------:R-:W4:Y:S04]  /*db90*/  LDL.LU R14, [R1+0x3a0] ;  /* 0x0003a000010e7983 */ /* 0x000f280000300800 */
[----:B------:R-:W4:Y:S04]  /*dba0*/  LDL.LU R13, [R1+0x3b0] ;  /* 0x0003b000010d7983 */ /* 0x000f280000300800 */
[----:B------:R-:W4:Y:S04]  /*dbb0*/  LDL.LU R12, [R1+0x3b4] ;  /* 0x0003b400010c7983 */ /* 0x000f280000300800 */
[----:B------:R-:W4:Y:S04]  /*dbc0*/  LDL.LU R11, [R1+0x3b8] ;  /* 0x0003b800010b7983 */ /* 0x000f280000300800 */
[----:B------:R-:W4:Y:S04]  /*dbd0*/  LDL.LU R10, [R1+0x3bc] ;  /* 0x0003bc00010a7983 */ /* 0x000f280000300800 */
[----:B------:R-:W4:Y:S04]  /*dbe0*/  LDL.LU R9, [R1+0x3c0] ;  /* 0x0003c00001097983 */ /* 0x000f280000300800 */
[----:B------:R-:W4:Y:S04]  /*dbf0*/  LDL.LU R8, [R1+0x3c4] ;  /* 0x0003c40001087983 */ /* 0x000f280000300800 */
[----:B------:R-:W4:Y:S01]  /*dc00*/  LDL.LU R7, [R1+0x3e0] ;  /* 0x0003e00001077983 */ /* 0x000f220000300800 */
[----:B------:R-:W-:-:S02]  /*dc10*/  ISETP.GT.U32.AND P0, PT, R25, R27, PT ;  /* 0x0000001b1900720c */ /* 0x000fc40003f04070 */
[----:B------:R-:W-:Y:S02]  /*dc20*/  ISETP.GT.U32.AND P6, PT, R25, R28, PT ;  /* 0x0000001c1900720c */ /* 0x000fe40003fc4070 */
[----:B------:R-:W-:Y:S01]  /*dc30*/  LOP3.LUT R29, R29, 0x3f, RZ, 0xc0, !PT ;  /* 0x0000003f1d1d7812 */ /* 0x000fe200078ec0ff */
[----:B------:R-:W-:-:S04]  /*dc40*/  @!P2 IMAD.MOV R24, RZ, RZ, -R24 ;  /* 0x000000ffff18a224 */ /* 0x000fc800078e0a18 */
[----:B------:R-:W-:-:S04]  /*dc50*/  IMAD R17, R29, c[0x0][0x18c], RZ ;  /* 0x000063001d117a24 */ /* 0x000fc800078e02ff */
[--C-:B------:R-:W-:Y:S01]  /*dc60*/  @!P0 IMAD.IADD R27, R27, 0x1, -R25.reuse ;  /* 0x000000011b1b8824 */ /* 0x100fe200078e0a19 */
[----:B------:R-:W-:Y:S01]  /*dc70*/  ISETP.GE.AND P0, PT, R6, RZ, PT ;  /* 0x000000ff0600720c */ /* 0x000fe20003f06270 */
[----:B------:R-:W-:Y:S01]  /*dc80*/  @!P6 IMAD.IADD R28, R28, 0x1, -R25 ;  /* 0x000000011c1ce824 */ /* 0x000fe200078e0a19 */
[----:B------:R-:W-:Y:S01]  /*dc90*/  LEA R26, P6, R17, c[0x0][0x168], 0x1 ;  /* 0x00005a00111a7a11 */ /* 0x000fe200078c08ff */
[----:B------:R-:W4:Y:S01]  /*dca0*/  LDL.LU R6, [R1+0x3c8] ;  /* 0x0003c80001067983 */ /* 0x000f220000300800 */
[----:B------:R-:W-:Y:S02]  /*dcb0*/  @!P5 IMAD.MOV R27, RZ, RZ, -R27 ;  /* 0x000000ffff1bd224 */ /* 0x000fe400078e0a1b */
[----:B------:R-:W-:Y:S01]  /*dcc0*/  @!P3 IMAD.MOV R28, RZ, RZ, -R28 ;  /* 0x000000ffff1cb224 */ /* 0x000fe200078e0a1c */
[----:B------:R-:W4:Y:S01]  /*dcd0*/  LDL.LU R29, [R1+0x3d4] ;  /* 0x0003d400011d7983 */ /* 0x000f220000300800 */
[----:B------:R-:W-:-:S03]  /*dce0*/  @!P1 IMAD.MOV R2, RZ, RZ, -R2 ;  /* 0x000000ffff029224 */ /* 0x000fc600078e0a02 */
[----:B------:R-:W-:Y:S02]  /*dcf0*/  STL [R1+0xc8c], R24 ;  /* 0x000c8c1801007387 */ /* 0x000fe40000100800 */
[----:B------:R-:W-:Y:S02]  /*dd00*/  @!P0 IMAD.MOV R3, RZ, RZ, -R3 ;  /* 0x000000ffff038224 */ /* 0x000fe400078e0a03 */
[----:B------:R-:W-:Y:S01]  /*dd10*/  STL [R1+0xb8c], R26 ;  /* 0x000b8c1a01007387 */ /* 0x000fe20000100800 */
[----:B------:R-:W-:Y:S02]  /*dd20*/  ISETP.NE.AND P4, PT, RZ, c[0x0][0x17c], PT ;  /* 0x00005f00ff007a0c */ /* 0x000fe40003f85270 */
[----:B------:R-:W-:Y:S01]  /*dd30*/  LOP3.LUT R25, RZ, c[0x0][0x17c], RZ, 0x33, !PT ;  /* 0x00005f00ff197a12 */ /* 0x000fe200078e33ff */
[----:B------:R-:W-:Y:S04]  /*dd40*/  STL [R1+0xc90], R0 ;  /* 0x000c900001007387 */ /* 0x000fe80000100800 */
[----:B------:R-:W-:Y:S04]  /*dd50*/  STL [R1+0xc94], R27 ;  /* 0x000c941b01007387 */ /* 0x000fe80000100800 */
[----:B------:R-:W-:Y:S04]  /*dd60*/  STL [R1+0xc98], R28 ;  /* 0x000c981c01007387 */ /* 0x000fe80000100800 */
[----:B------:R-:W-:Y:S04]  /*dd70*/  STL [R1+0xc9c], R2 ;  /* 0x000c9c0201007387 */ /* 0x000fe80000100800 */
[----:B------:R2:W-:Y:S01]  /*dd80*/  STL [R1+0xca0], R3 ;  /* 0x000ca00301007387 */ /* 0x0005e20000100800 */
[----:B------:R-:W-:Y:S01]  /*dd90*/  IMAD R16, R0, 0x8, R16 ;  /* 0x0000000800107824 */ /* 0x000fe200078e0210 */
[----:B--2---:R-:W-:-:S02]  /*dda0*/  SEL R3, R25, R15, !P4 ;  /* 0x0000000f19037207 */ /* 0x004fc40006000000 */
[----:B---3--:R-:W-:-:S03]  /*ddb0*/  SEL R2, R25, R5, !P4 ;  /* 0x0000000519027207 */ /* 0x008fc60006000000 */
[----:B------:R0:W-:Y:S01]  /*ddc0*/  STL [R1+0x418], R3 ;  /* 0x0004180301007387 */ /* 0x0001e20000100800 */
[----:B----4-:R-:W-:-:S03]  /*ddd0*/  SEL R0, R25, R4, !P4 ;  /* 0x0000000419007207 */ /* 0x010fc60006000000 */
[----:B------:R-:W2:Y:S04]  /*dde0*/  LDL.LU R5, [R1+0x3d8] ;  /* 0x0003d80001057983 */ /* 0x000ea80000300800 */
[----:B------:R1:W-:Y:S04]  /*ddf0*/  STL [R1+0x414], R2 ;  /* 0x0004140201007387 */ /* 0x0003e80000100800 */
[----:B------:R-:W3:Y:S01]  /*de00*/  LDL.LU R4, [R1+0x3dc] ;  /* 0x0003dc0001047983 */ /* 0x000ee20000300800 */
[----:B0-----:R-:W-:-:S03]  /*de10*/  SEL R3, R25, R13, !P4 ;  /* 0x0000000d19037207 */ /* 0x001fc60006000000 */
[----:B------:R0:W-:Y:S01]  /*de20*/  STL [R1+0x410], R0 ;  /* 0x0004100001007387 */ /* 0x0001e20000100800 */
[C---:B-1----:R-:W-:Y:S02]  /*de30*/  SEL R2, R25.reuse, R12, !P4 ;  /* 0x0000000c19027207 */ /* 0x042fe40006000000 */
[----:B0-----:R-:W-:-:S05]  /*de40*/  SEL R0, R25, R14, !P4 ;  /* 0x0000000e19007207 */ /* 0x001fca0006000000 */
[----:B------:R0:W-:Y:S04]  /*de50*/  STL [R1+0x40c], R0 ;  /* 0x00040c0001007387 */ /* 0x0001e80000100800 */
[----:B------:R1:W-:Y:S01]  /*de60*/  STL [R1+0x408], R3 ;  /* 0x0004080301007387 */ /* 0x0003e20000100800 */
[----:B0-----:R-:W-:-:S03]  /*de70*/  SEL R0, R25, R11, !P4 ;  /* 0x0000000b19007207 */ /* 0x001fc60006000000 */
[----:B------:R0:W-:Y:S01]  /*de80*/  STL [R1+0x404], R2 ;  /* 0x0004040201007387 */ /* 0x0001e20000100800 */
[----:B-1----:R-:W-:-:S03]  /*de90*/  SEL R3, R25, R10, !P4 ;  /* 0x0000000a19037207 */ /* 0x002fc60006000000 */
[----:B------:R1:W-:Y:S04]  /*dea0*/  STL [R1+0x400], R0 ;  /* 0x0004000001007387 */ /* 0x0003e80000100800 */
[----:B------:R4:W-:Y:S01]  /*deb0*/  STL [R1+0x3fc], R3 ;  /* 0x0003fc0301007387 */ /* 0x0009e20000100800 */
[C---:B0-----:R-:W-:Y:S02]  /*dec0*/  SEL R2, R25.reuse, R9, !P4 ;  /* 0x0000000919027207 */ /* 0x041fe40006000000 */
[----:B-1----:R-:W-:-:S03]  /*ded0*/  SEL R0, R25, R8, !P4 ;  /* 0x0000000819007207 */ /* 0x002fc60006000000 */
[----:B------:R-:W-:Y:S01]  /*dee0*/  STL [R1+0x3f8], R2 ;  /* 0x0003f80201007387 */ /* 0x000fe20000100800 */
[----:B----4-:R-:W-:-:S03]  /*def0*/  SEL R3, R25, R7, !P4 ;  /* 0x0000000719037207 */ /* 0x010fc60006000000 */
[----:B------:R-:W-:Y:S04]  /*df00*/  STL [R1+0x3f4], R0 ;  /* 0x0003f40001007387 */ /* 0x000fe80000100800 */
[----:B------:R0:W-:Y:S04]  /*df10*/  STL [R1+0x3f0], R3 ;  /* 0x0003f00301007387 */ /* 0x0001e80000100800 */
[----:B0-----:R-:W4:Y:S01]  /*df20*/  LDL.LU R3, [R1+0x3d0] ;  /* 0x0003d00001037983 */ /* 0x001f220000300800 */
[C---:B------:R-:W-:Y:S02]  /*df30*/  SEL R2, R25.reuse, R6, !P4 ;  /* 0x0000000619027207 */ /* 0x040fe40006000000 */
[----:B------:R-:W-:-:S03]  /*df40*/  SEL R0, R25, R29, !P4 ;  /* 0x0000001d19007207 */ /* 0x000fc60006000000 */
[----:B------:R-:W-:Y:S04]  /*df50*/  STL [R1+0x3ec], R2 ;  /* 0x0003ec0201007387 */ /* 0x000fe80000100800 */
[----:B----4-:R0:W-:Y:S04]  /*df60*/  STL [R1+0xcbc], R3 ;  /* 0x000cbc0301007387 */ /* 0x0101e80000100800 */
[----:B------:R1:W-:Y:S04]  /*df70*/  STL [R1+0x3e8], R0 ;  /* 0x0003e80001007387 */ /* 0x0003e80000100800 */
[----:B0-----:R-:W4:Y:S04]  /*df80*/  LDL.LU R3, [R1+0x3cc] ;  /* 0x0003cc0001037983 */ /* 0x001f280000300800 */
[----:B------:R-:W4:Y:S04]  /*df90*/  LDL.LU R2, [R1+0x3ac] ;  /* 0x0003ac0001027983 */ /* 0x000f280000300800 */
[----:B------:R-:W4:Y:S04]  /*dfa0*/  LDL.LU R28, [R1+0x3a8] ;  /* 0x0003a800011c7983 */ /* 0x000f280000300800 */
[----:B------:R-:W4:Y:S04]  /*dfb0*/  LDL.LU R27, [R1+0x3a4] ;  /* 0x0003a400011b7983 */ /* 0x000f280000300800 */
[----:B-1----:R-:W4:Y:S04]  /*dfc0*/  LDL.LU R0, [R1+0x20] ;  /* 0x0000200001007983 */ /* 0x002f280000300800 */
[----:B------:R-:W4:Y:S04]  /*dfd0*/  LDL.LU R26, [R1+0x1c] ;  /* 0x00001c00011a7983 */ /* 0x000f280000300800 */
[----:B------:R-:W4:Y:S04]  /*dfe0*/  LDL.LU R24, [R1+0x18] ;  /* 0x0000180001187983 */ /* 0x000f280000300800 */
[----:B------:R-:W4:Y:S04]  /*dff0*/  LDL.LU R23, [R1+0x14] ;  /* 0x0000140001177983 */ /* 0x000f280000300800 */
[----:B------:R-:W4:Y:S04]  /*e000*/  LDL.LU R22, [R1+0x338] ;  /* 0x0003380001167983 */ /* 0x000f280000300800 */
[----:B------:R-:W4:Y:S01]  /*e010*/  LDL.LU R21, [R1+0x358] ;  /* 0x0003580001157983 */ /* 0x000f220000300800 */
[----:B--2---:R-:W-:-:S03]  /*e020*/  SEL R5, R25, R5, !P4 ;  /* 0x0000000519057207 */ /* 0x004fc60006000000 */
[----:B------:R-:W2:Y:S04]  /*e030*/  LDL.LU R20, [R1+0x38c] ;  /* 0x00038c0001147983 */ /* 0x000ea80000300800 */
[----:B------:R-:W2:Y:S01]  /*e040*/  LDL.LU R19, [R1+0x398] ;  /* 0x0003980001137983 */ /* 0x000ea20000300800 */
[----:B---3--:R-:W-:-:S03]  /*e050*/  SEL R4, R25, R4, !P4 ;  /* 0x0000000419047207 */ /* 0x008fc60006000000 */
[----:B------:R-:W3:Y:S04]  /*e060*/  LDL.LU R18, [R1+0x39c] ;  /* 0x00039c0001127983 */ /* 0x000ee80000300800 */
[----:B------:R-:W2:Y:S04]  /*e070*/  LDL.LU R17, [R1+0x394] ;  /* 0x0003940001117983 */ /* 0x000ea80000300800 */
[----:B------:R-:W2:Y:S04]  /*e080*/  LDL.LU R16, [R1+0x390] ;  /* 0x0003900001107983 */ /* 0x000ea80000300800 */
[----:B------:R-:W2:Y:S04]  /*e090*/  LDL.LU R6, [R1+0x378] ;  /* 0x0003780001067983 */ /* 0x000ea80000300800 */
[----:B------:R-:W2:Y:S04]  /*e0a0*/  LDL.LU R29, [R1+0x380] ;  /* 0x00038000011d7983 */ /* 0x000ea80000300800 */
[----:B------:R-:W2:Y:S04]  /*e0b0*/  LDL.LU R15, [R1+0x384] ;  /* 0x00038400010f7983 */ /* 0x000ea80000300800 */
[----:B------:R0:W-:Y:S04]  /*e0c0*/  STL [R1+0x3e4], R5 ;  /* 0x0003e40501007387 */ /* 0x0001e80000100800 */
[----:B------:R-:W2:Y:S04]  /*e0d0*/  LDL.LU R14, [R1+0x388] ;  /* 0x00038800010e7983 */ /* 0x000ea80000300800 */
[----:B------:R1:W-:Y:S04]  /*e0e0*/  STL [R1+0x3e0], R4 ;  /* 0x0003e00401007387 */ /* 0x0003e80000100800 */
[----:B------:R-:W2:Y:S04]  /*e0f0*/  LDL.LU R13, [R1+0x37c] ;  /* 0x00037c00010d7983 */ /* 0x000ea80000300800 */
[----:B------:R-:W2:Y:S04]  /*e100*/  LDL.LU R12, [R1+0x36c] ;  /* 0x00036c00010c7983 */ /* 0x000ea80000300800 */
[----:B------:R-:W2:Y:S04]  /*e110*/  LDL.LU R11, [R1+0x370] ;  /* 0x00037000010b7983 */ /* 0x000ea80000300800 */
[----:B------:R-:W2:Y:S04]  /*e120*/  LDL.LU R10, [R1+0x374] ;  /* 0x00037400010a7983 */ /* 0x000ea80000300800 */
[----:B------:R-:W2:Y:S04]  /*e130*/  LDL.LU R9, [R1+0x368] ;  /* 0x0003680001097983 */ /* 0x000ea80000300800 */
[----:B------:R-:W2:Y:S04]  /*e140*/  LDL.LU R8, [R1+0x364] ;  /* 0x0003640001087983 */ /* 0x000ea80000300800 */
[----:B------:R-:W2:Y:S04]  /*e150*/  LDL.LU R7, [R1+0x360] ;  /* 0x0003600001077983 */ /* 0x000ea80000300800 */
[----:B0-----:R-:W2:Y:S04]  /*e160*/  LDL.LU R5, [R1+0x35c] ;  /* 0x00035c0001057983 */ /* 0x001ea80000300800 */
[----:B-1----:R-:W2:Y:S01]  /*e170*/  LDL.LU R4, [R1+0x354] ;  /* 0x0003540001047983 */ /* 0x002ea20000300800 */
[----:B----4-:R-:W-:-:S05]  /*e180*/  SEL R3, R25, R3, !P4 ;  /* 0x0000000319037207 */ /* 0x010fca0006000000 */
[----:B------:R0:W-:Y:S04]  /*e190*/  STL [R1+0x3dc], R3 ;  /* 0x0003dc0301007387 */ /* 0x0001e80000100800 */
[----:B0-----:R-:W4:Y:S01]  /*e1a0*/  LDL.LU R3, [R1+0xcbc] ;  /* 0x000cbc0001037983 */ /* 0x001f220000300800 */
[C---:B------:R-:W-:Y:S02]  /*e1b0*/  SEL R2, R25.reuse, R2, !P4 ;  /* 0x0000000219027207 */ /* 0x040fe40006000000 */
[C---:B------:R-:W-:Y:S02]  /*e1c0*/  SEL R0, R25.reuse, R0, !P4 ;  /* 0x0000000019007207 */ /* 0x040fe40006000000 */
[----:B----4-:R-:W-:-:S05]  /*e1d0*/  SEL R3, R25, R3, !P4 ;  /* 0x0000000319037207 */ /* 0x010fca0006000000 */
[----:B------:R0:W-:Y:S04]  /*e1e0*/  STL [R1+0x3d8], R3 ;  /* 0x0003d80301007387 */ /* 0x0001e80000100800 */
[----:B------:R1:W-:Y:S01]  /*e1f0*/  STL [R1+0x3d4], R2 ;  /* 0x0003d40201007387 */ /* 0x0003e20000100800 */
[C---:B0-----:R-:W-:Y:S02]  /*e200*/  SEL R3, R25.reuse, R28, !P4 ;  /* 0x0000001c19037207 */ /* 0x041fe40006000000 */
[----:B-1----:R-:W-:-:S03]  /*e210*/  SEL R2, R25, R27, !P4 ;  /* 0x0000001b19027207 */ /* 0x002fc60006000000 */
[----:B------:R0:W-:Y:S04]  /*e220*/  STL [R1+0x3d0], R3 ;  /* 0x0003d00301007387 */ /* 0x0001e80000100800 */
[----:B------:R1:W-:Y:S01]  /*e230*/  STL [R1+0x3cc], R2 ;  /* 0x0003cc0201007387 */ /* 0x0003e20000100800 */
[----:B0-----:R-:W-:-:S03]  /*e240*/  SEL R3, R25, R26, !P4 ;  /* 0x0000001a19037207 */ /* 0x001fc60006000000 */
[----:B------:R0:W-:Y:S01]  /*e250*/  STL [R1+0x3c8], R0 ;  /* 0x0003c80001007387 */ /* 0x0001e20000100800 */
[----:B-1----:R-:W-:-:S03]  /*e260*/  SEL R2, R25, R24, !P4 ;  /* 0x0000001819027207 */ /* 0x002fc60006000000 */
[----:B------:R1:W-:Y:S01]  /*e270*/  STL [R1+0x3c4], R3 ;  /* 0x0003c40301007387 */ /* 0x0003e20000100800 */
[----:B0-----:R-:W-:-:S03]  /*e280*/  SEL R0, R25, R23, !P4 ;  /* 0x0000001719007207 */ /* 0x001fc60006000000 */
[----:B------:R0:W-:Y:S01]  /*e290*/  STL [R1+0x3c0], R2 ;  /* 0x0003c00201007387 */ /* 0x0001e20000100800 */
[----:B-1----:R-:W-:-:S03]  /*e2a0*/  SEL R3, R25, R22, !P4 ;  /* 0x0000001619037207 */ /* 0x002fc60006000000 */
[----:B------:R2:W-:Y:S01]  /*e2b0*/  STL [R1+0x3bc], R0 ;  /* 0x0003bc0001007387 */ /* 0x0005e20000100800 */
[----:B0-----:R-:W-:-:S03]  /*e2c0*/  SEL R2, R25, R21, !P4 ;  /* 0x0000001519027207 */ /* 0x001fc60006000000 */
[----:B------:R0:W-:Y:S01]  /*e2d0*/  STL [R1+0x3b8], R3 ;  /* 0x0003b80301007387 */ /* 0x0001e20000100800 */
[----:B--2---:R-:W-:-:S03]  /*e2e0*/  SEL R0, R25, R20, !P4 ;  /* 0x0000001419007207 */ /* 0x004fc60006000000 */
[----:B------:R3:W-:Y:S01]  /*e2f0*/  STL [R1+0x3b4], R2 ;  /* 0x0003b40201007387 */ /* 0x0007e20000100800 */
[----:B0-----:R-:W-:-:S03]  /*e300*/  SEL R3, R25, R19, !P4 ;  /* 0x0000001319037207 */ /* 0x001fc60006000000 */
[----:B------:R0:W-:Y:S01]  /*e310*/  STL [R1+0x3b0], R0 ;  /* 0x0003b00001007387 */ /* 0x0001e20000100800 */
[----:B---3--:R-:W-:-:S03]  /*e320*/  SEL R2, R25, R18, !P4 ;  /* 0x0000001219027207 */ /* 0x008fc60006000000 */
        /* <DEDUP_REMOVED lines=8> */
[----:B------:R-:W2:Y:S04]  /*e3b0*/  LDL.LU R6, [R1+0x350] ;  /* 0x0003500001067983 */ /* 0x000ea80000300800 */
[----:B------:R1:W-:Y:S04]  /*e3c0*/  STL [R1+0x39c], R2 ;  /* 0x00039c0201007387 */ /* 0x0003e80000100800 */
[----:B------:R-:W3:Y:S01]  /*e3d0*/  LDL.LU R29, [R1+0x348] ;  /* 0x00034800011d7983 */ /* 0x000ee20000300800 */
[----:B0-----:R-:W-:-:S03]  /*e3e0*/  SEL R3, R25, R13, !P4 ;  /* 0x0000000d19037207 */ /* 0x001fc60006000000 */
[----:B------:R0:W-:Y:S01]  /*e3f0*/  STL [R1+0x398], R0 ;  /* 0x0003980001007387 */ /* 0x0001e20000100800 */
[C---:B-1----:R-:W-:Y:S02]  /*e400*/  SEL R2, R25.reuse, R15, !P4 ;  /* 0x0000000f19027207 */ /* 0x042fe40006000000 */
[----:B0-----:R-:W-:-:S03]  /*e410*/  SEL R0, R25, R14, !P4 ;  /* 0x0000000e19007207 */ /* 0x001fc60006000000 */
[----:B------:R0:W-:Y:S04]  /*e420*/  STL [R1+0x394], R2 ;  /* 0x0003940201007387 */ /* 0x0001e80000100800 */
[----:B------:R1:W-:Y:S04]  /*e430*/  STL [R1+0x390], R0 ;  /* 0x0003900001007387 */ /* 0x0003e80000100800 */
[----:B------:R4:W-:Y:S01]  /*e440*/  STL [R1+0x38c], R3 ;  /* 0x00038c0301007387 */ /* 0x0009e20000100800 */
[C---:B0-----:R-:W-:Y:S02]  /*e450*/  SEL R2, R25.reuse, R12, !P4 ;  /* 0x0000000c19027207 */ /* 0x041fe40006000000 */
[----:B-1----:R-:W-:-:S03]  /*e460*/  SEL R0, R25, R11, !P4 ;  /* 0x0000000b19007207 */ /* 0x002fc60006000000 */
[----:B------:R0:W-:Y:S01]  /*e470*/  STL [R1+0x388], R2 ;  /* 0x0003880201007387 */ /* 0x0001e20000100800 */
[----:B----4-:R-:W-:-:S03]  /*e480*/  SEL R3, R25, R10, !P4 ;  /* 0x0000000a19037207 */ /* 0x010fc60006000000 */
        /* <DEDUP_REMOVED lines=44> */
[----:B-1----:R-:W2:Y:S04]  /*e750*/  LDL.LU R6, [R1+0x2c8] ;  /* 0x0002c80001067983 */ /* 0x002ea80000300800 */
[----:B------:R-:W2:Y:S01]  /*e760*/  LDL.LU R29, [R1+0x2c4] ;  /* 0x0002c400011d7983 */ /* 0x000ea20000300800 */
[----:B----4-:R-:W-:-:S05]  /*e770*/  SEL R3, R25, R3, !P4 ;  /* 0x0000000319037207 */ /* 0x010fca0006000000 */
[----:B------:R0:W-:Y:S04]  /*e780*/  STL [R1+0x360], R3 ;  /* 0x0003600301007387 */ /* 0x0001e80000100800 */
[----:B0-----:R-:W4:Y:S01]  /*e790*/  LDL.LU R3, [R1+0xcb8] ;  /* 0x000cb80001037983 */ /* 0x001f220000300800 */
[C---:B------:R-:W-:Y:S02]  /*e7a0*/  SEL R27, R25.reuse, R27, !P4 ;  /* 0x0000001b191b7207 */ /* 0x040fe40006000000 */
[----:B----4-:R-:W-:-:S05]  /*e7b0*/  SEL R3, R25, R3, !P4 ;  /* 0x0000000319037207 */ /* 0x010fca0006000000 */
[----:B------:R0:W-:Y:S02]  /*e7c0*/  STL [R1+0x35c], R3 ;  /* 0x00035c0301007387 */ /* 0x0001e40000100800 */
[C---:B0-----:R-:W-:Y:S02]  /*e7d0*/  SEL R3, R25.reuse, R2, !P4 ;  /* 0x0000000219037207 */ /* 0x041fe40006000000 */
[----:B------:R-:W-:-:S03]  /*e7e0*/  SEL R2, R25, R28, !P4 ;  /* 0x0000001c19027207 */ /* 0x000fc60006000000 */
[----:B------:R0:W-:Y:S04]  /*e7f0*/  STL [R1+0x358], R3 ;  /* 0x0003580301007387 */ /* 0x0001e80000100800 */
[----:B------:R1:W-:Y:S01]  /*e800*/  STL [R1+0x354], R2 ;  /* 0x0003540201007387 */ /* 0x0003e20000100800 */
[----:B0-----:R-:W-:-:S03]  /*e810*/  SEL R3, R25, R0, !P4 ;  /* 0x0000000019037207 */ /* 0x001fc60006000000 */
[----:B------:R-:W-:Y:S01]  /*e820*/  STL [R1+0x350], R27 ;  /* 0x0003501b01007387 */ /* 0x000fe20000100800 */
[C---:B------:R-:W-:Y:S02]  /*e830*/  SEL R0, R25.reuse, R24, !P4 ;  /* 0x0000001819007207 */ /* 0x040fe40006000000 */
[C---:B-1----:R-:W-:Y:S01]  /*e840*/  SEL R2, R25.reuse, R26, !P4 ;  /* 0x0000001a19027207 */ /* 0x042fe20006000000 */
[----:B------:R0:W-:Y:S04]  /*e850*/  STL [R1+0x34c], R3 ;  /* 0x00034c0301007387 */ /* 0x0001e80000100800 */
[----:B------:R1:W-:Y:S01]  /*e860*/  STL [R1+0x348], R2 ;  /* 0x0003480201007387 */ /* 0x0003e20000100800 */
[----:B0-----:R-:W-:-:S03]  /*e870*/  SEL R3, R25, R23, !P4 ;  /* 0x0000001719037207 */ /* 0x001fc60006000000 */
[----:B------:R2:W-:Y:S01]  /*e880*/  STL [R1+0x344], R0 ;  /* 0x0003440001007387 */ /* 0x0005e20000100800 */
[----:B-1----:R-:W-:-:S03]  /*e890*/  SEL R2, R25, R22, !P4 ;  /* 0x0000001619027207 */ /* 0x002fc60006000000 */
[----:B------:R0:W-:Y:S01]  /*e8a0*/  STL [R1+0x33c], R3 ;  /* 0x00033c0301007387 */ /* 0x0001e20000100800 */
[----:B--2---:R-:W-:-:S03]  /*e8b0*/  SEL R0, R25, R21, !P4 ;  /* 0x0000001519007207 */ /* 0x004fc60006000000 */
[----:B------:R3:W-:Y:S01]  /*e8c0*/  STL [R1+0x338], R2 ;  /* 0x0003380201007387 */ /* 0x0007e20000100800 */
[----:B0-----:R-:W-:-:S03]  /*e8d0*/  SEL R3, R25, R20, !P4 ;  /* 0x0000001419037207 */ /* 0x001fc60006000000 */
[----:B------:R0:W-:Y:S04]  /*e8e0*/  STL [R1+0x330], R0 ;  /* 0x0003300001007387 */ /* 0x0001e80000100800 */
[----:B------:R1:W-:Y:S01]  /*e8f0*/  STL [R1+0x328], R3 ;  /* 0x0003280301007387 */ /* 0x0003e20000100800 */
[C---:B---3--:R-:W-:Y:S02]  /*e900*/  SEL R2, R25.reuse, R19, !P4 ;  /* 0x0000001319027207 */ /* 0x048fe40006000000 */
[----:B0-----:R-:W-:-:S03]  /*e910*/  SEL R0, R25, R18, !P4 ;  /* 0x0000001219007207 */ /* 0x001fc60006000000 */
[----:B------:R0:W-:Y:S01]  /*e920*/  STL [R1+0x324], R2 ;  /* 0x0003240201007387 */ /* 0x0001e20000100800 */
[----:B-1----:R-:W-:-:S03]  /*e930*/  SEL R3, R25, R17, !P4 ;  /* 0x0000001119037207 */ /* 0x002fc60006000000 */
[----:B------:R1:W-:Y:S04]  /*e940*/  STL [R1+0x320], R0 ;  /* 0x0003200001007387 */ /* 0x0003e80000100800 */
[----:B------:R2:W-:Y:S01]  /*e950*/  STL [R1+0x31c], R3 ;  /* 0x00031c0301007387 */ /* 0x0005e20000100800 */
[----:B0-----:R-:W-:-:S03]  /*e960*/  SEL R2, R25, R5, !P4 ;  /* 0x0000000519027207 */ /* 0x001fc60006000000 */
[----:B------:R-:W3:Y:S01]  /*e970*/  LDL.LU R5, [R1+0x2bc] ;  /* 0x0002bc0001057983 */ /* 0x000ee20000300800 */
[----:B-1----:R-:W-:-:S03]  /*e980*/  SEL R0, R25, R4, !P4 ;  /* 0x0000000419007207 */ /* 0x002fc60006000000 */
[----:B------:R0:W-:Y:S01]  /*e990*/  STL [R1+0x318], R2 ;  /* 0x0003180201007387 */ /* 0x0001e20000100800 */
[----:B--2---:R-:W-:-:S03]  /*e9a0*/  SEL R3, R25, R16, !P4 ;  /* 0x0000001019037207 */ /* 0x004fc60006000000 */
[----:B------:R-:W2:Y:S04]  /*e9b0*/  LDL.LU R4, [R1+0x2b4] ;  /* 0x0002b40001047983 */ /* 0x000ea80000300800 */
[----:B------:R1:W-:Y:S01]  /*e9c0*/  STL [R1+0x314], R0 ;  /* 0x0003140001007387 */ /* 0x0003e20000100800 */
[----:B0-----:R-:W-:-:S03]  /*e9d0*/  SEL R2, R25, R15, !P4 ;  /* 0x0000000f19027207 */ /* 0x001fc60006000000 */
[----:B------:R0:W-:Y:S01]  /*e9e0*/  STL [R1+0x310], R3 ;  /* 0x0003100301007387 */ /* 0x0001e20000100800 */
[----:B-1----:R-:W-:-:S03]  /*e9f0*/  SEL R0, R25, R14, !P4 ;  /* 0x0000000e19007207 */ /* 0x002fc60006000000 */
[----:B------:R1:W-:Y:S01]  /*ea00*/  STL [R1+0x30c], R2 ;  /* 0x00030c0201007387 */ /* 0x0003e20000100800 */
[----:B0-----:R-:W-:-:S03]  /*ea10*/  SEL R3, R25, R13, !P4 ;  /* 0x0000000d19037207 */ /* 0x001fc60006000000 */
[----:B------:R0:W-:Y:S04]  /*ea20*/  STL [R1+0x308], R0 ;  /* 0x0003080001007387 */ /* 0x0001e80000100800 */
[----:B------:R4:W-:Y:S01]  /*ea30*/  STL [R1+0x304], R3 ;  /* 0x0003040301007387 */ /* 0x0009e20000100800 */
[C---:B-1----:R-:W-:Y:S02]  /*ea40*/  SEL R2, R25.reuse, R12, !P4 ;  /* 0x0000000c19027207 */ /* 0x042fe40006000000 */
[----:B0-----:R-:W-:-:S03]  /*ea50*/  SEL R0, R25, R11, !P4 ;  /* 0x0000000b19007207 */ /* 0x001fc60006000000 */
        /* <DEDUP_REMOVED lines=23> */
[----:B------:R-:W4:Y:S01]  /*ebd0*/  LDL.LU R23, [R1+0x294] ;  /* 0x0002940001177983 */ /* 0x000f220000300800 */
[----:B---3--:R-:W-:-:S03]  /*ebe0*/  SEL R5, R25, R5, !P4 ;  /* 0x0000000519057207 */ /* 0x008fc60006000000 */
[----:B------:R-:W3:Y:S04]  /*ebf0*/  LDL.LU R22, [R1+0x298] ;  /* 0x0002980001167983 */ /* 0x000ee80000300800 */
[----:B------:R-:W3:Y:S01]  /*ec00*/  LDL.LU R21, [R1+0x29c] ;  /* 0x00029c0001157983 */ /* 0x000ee20000300800 */
[----:B--2---:R-:W-:-:S03]  /*ec10*/  SEL R4, R25, R4, !P4 ;  /* 0x0000000419047207 */ /* 0x004fc60006000000 */
[----:B------:R-:W2:Y:S04]  /*ec20*/  LDL.LU R20, [R1+0x290] ;  /* 0x0002900001147983 */ /* 0x000ea80000300800 */
        /* <DEDUP_REMOVED lines=27> */
[----:B0-----:R-:W-:-:S03]  /*ede0*/  SEL R3, R25, R27, !P4 ;  /* 0x0000001b19037207 */ /* 0x001fc60006000000 */
[----:B------:R-:W-:Y:S01]  /*edf0*/  STL [R1+0x2c4], R28 ;  /* 0x0002c41c01007387 */ /* 0x000fe20000100800 */
[----:B-1----:R-:W-:-:S03]  /*ee00*/  SEL R2, R25, R0, !P4 ;  /* 0x0000000019027207 */ /* 0x002fc60006000000 */
[----:B------:R0:W-:Y:S01]  /*ee10*/  STL [R1+0x2bc], R3 ;  /* 0x0002bc0301007387 */ /* 0x0001e20000100800 */
[----:B------:R-:W-:-:S03]  /*ee20*/  SEL R0, R25, R26, !P4 ;  /* 0x0000001a19007207 */ /* 0x000fc60006000000 */
[----:B------:R1:W-:Y:S01]  /*ee30*/  STL [R1+0x2b4], R2 ;  /* 0x0002b40201007387 */ /* 0x0003e20000100800 */
[----:B0-----:R-:W-:-:S03]  /*ee40*/  SEL R3, R25, R24, !P4 ;  /* 0x0000001819037207 */ /* 0x001fc60006000000 */
[----:B------:R3:W-:Y:S01]  /*ee50*/  STL [R1+0x2b0], R0 ;  /* 0x0002b00001007387 */ /* 0x0007e20000100800 */
[----:B-1----:R-:W-:-:S03]  /*ee60*/  SEL R2, R25, R23, !P4 ;  /* 0x0000001719027207 */ /* 0x002fc60006000000 */
[----:B------:R0:W-:Y:S01]  /*ee70*/  STL [R1+0x2ac], R3 ;  /* 0x0002ac0301007387 */ /* 0x0001e20000100800 */
[----:B---3--:R-:W-:-:S03]  /*ee80*/  SEL R0, R25, R22, !P4 ;  /* 0x0000001619007207 */ /* 0x008fc60006000000 */
[----:B------:R2:W-:Y:S01]  /*ee90*/  STL [R1+0x2a8], R2 ;  /* 0x0002a80201007387 */ /* 0x0005e20000100800 */
[----:B0-----:R-:W-:-:S03]  /*eea0*/  SEL R3, R25, R21, !P4 ;  /* 0x0000001519037207 */ /* 0x001fc60006000000 */
[----:B------:R0:W-:Y:S01]  /*eeb0*/  STL [R1+0x2a4], R0 ;  /* 0x0002a40001007387 */ /* 0x0001e20000100800 */
[----:B--2---:R-:W-:-:S03]  /*eec0*/  SEL R2, R25, R20, !P4 ;  /* 0x0000001419027207 */ /* 0x004fc60006000000 */
[----:B------:R1:W-:Y:S01]  /*eed0*/  STL [R1+0x2a0], R3 ;  /* 0x0002a00301007387 */ /* 0x0003e20000100800 */
[----:B0-----:R-:W-:-:S03]  /*eee0*/  SEL R0, R25, R19, !P4 ;  /* 0x0000001319007207 */ /* 0x001fc60006000000 */
[----:B------:R0:W-:Y:S01]  /*eef0*/  STL [R1+0x29c], R2 ;  /* 0x00029c0201007387 */ /* 0x0001e20000100800 */
[----:B-1----:R-:W-:-:S03]  /*ef00*/  SEL R3, R25, R18, !P4 ;  /* 0x0000001219037207 */ /* 0x002fc60006000000 */
[----:B------:R1:W-:Y:S01]  /*ef10*/  STL [R1+0x298], R0 ;  /* 0x0002980001007387 */ /* 0x0003e20000100800 */
[----:B0-----:R-:W-:-:S03]  /*ef20*/  SEL R2, R25, R6, !P4 ;  /* 0x0000000619027207 */ /* 0x001fc60006000000 */
[----:B------:R0:W-:Y:S04]  /*ef30*/  STL [R1+0x294], R3 ;  /* 0x0002940301007387 */ /* 0x0001e80000100800 */
[----:B------:R-:W2:Y:S01]  /*ef40*/  LDL.LU R6, [R1+0x228] ;  /* 0x0002280001067983 */ /* 0x000ea20000300800 */
[----:B-1----:R-:W-:-:S03]  /*ef50*/  SEL R0, R25, R29, !P4 ;  /* 0x0000001d19007207 */ /* 0x002fc60006000000 */
        /* <DEDUP_REMOVED lines=170> */
[C---:B--2---:R-:W-:Y:S02]  /*fa00*/  SEL R0, R25.reuse, R24, !P4 ;  /* 0x0000001819007207 */ /* 0x044fe40006000000 */
[C---:B-1----:R-:W-:Y:S01]  /*fa10*/  SEL R2, R25.reuse, R26, !P4 ;  /* 0x0000001a19027207 */ /* 0x042fe20006000000 */
[----:B------:R0:W-:Y:S04]  /*fa20*/  STL [R1+0x194], R3 ;  /* 0x0001940301007387 */ /* 0x0001e80000100800 */
        /* <DEDUP_REMOVED lines=52> */
[----:B-1----:R-:W4:Y:S01]  /*fd70*/  LDL.LU R0, [R1+0xe8] ;  /* 0x0000e80001007983 */ /* 0x002f220000300800 */
        /* <DEDUP_REMOVED lines=93> */
[----:B------:R-:W4:Y:S01]  /*10350*/  LDL.LU R27, [R1+0x2f0] ;  /* 0x0002f000011b7983 */ /* 0x000f220000300800 */
[----:B--2---:R-:W-:-:S03]  /*10360*/  SEL R5, R25, R5, !P4 ;  /* 0x0000000519057207 */ /* 0x004fc60006000000 */
[----:B-1----:R-:W2:Y:S04]  /*10370*/  LDL.LU R0, [R1+0x2c0] ;  /* 0x0002c00001007983 */ /* 0x002ea80000300800 */
[----:B------:R-:W2:Y:S01]  /*10380*/  LDL.LU R24, [R1+0x2b8] ;  /* 0x0002b80001187983 */ /* 0x000ea20000300800 */
[----:B---3--:R-:W-:-:S03]  /*10390*/  SEL R4, R25, R4, !P4 ;  /* 0x0000000419047207 */ /* 0x008fc60006000000 */
[----:B------:R-:W3:Y:S04]  /*103a0*/  LDL.LU R23, [R1+0x258] ;  /* 0x0002580001177983 */ /* 0x000ee80000300800 */
[----:B------:R-:W3:Y:S04]  /*103b0*/  LDL.LU R22, [R1+0x248] ;  /* 0x0002480001167983 */ /* 0x000ee80000300800 */
[----:B------:R-:W3:Y:S04]  /*103c0*/  LDL.LU R21, [R1+0x224] ;  /* 0x0002240001157983 */ /* 0x000ee80000300800 */
[----:B------:R-:W3:Y:S04]  /*103d0*/  LDL.LU R20, [R1+0x21c] ;  /* 0x00021c0001147983 */ /* 0x000ee80000300800 */
[----:B------:R-:W3:Y:S04]  /*103e0*/  LDL.LU R29, [R1+0x10] ;  /* 0x00001000011d7983 */ /* 0x000ee80000300800 */
[----:B------:R-:W3:Y:S04]  /*103f0*/  LDL.LU R19, [R1+0xd4] ;  /* 0x0000d40001137983 */ /* 0x000ee80000300800 */
[----:B------:R0:W-:Y:S04]  /*10400*/  STL [R1+0x7c], R5 ;  /* 0x00007c0501007387 */ /* 0x0001e80000100800 */
[----:B------:R-:W3:Y:S04]  /*10410*/  LDL.LU R18, [R1+0xdc] ;  /* 0x0000dc0001127983 */ /* 0x000ee80000300800 */
[----:B------:R1:W-:Y:S04]  /*10420*/  STL [R1+0x78], R4 ;  /* 0x0000780401007387 */ /* 0x0003e80000100800 */
[----:B------:R-:W3:Y:S04]  /*10430*/  LDL.LU R17, [R1+0xe0] ;  /* 0x0000e00001117983 */ /* 0x000ee80000300800 */
        /* <DEDUP_REMOVED lines=11> */
[----:B0-----:R-:W3:Y:S04]  /*104f0*/  LDL.LU R5, [R1+0x11c] ;  /* 0x00011c0001057983 */ /* 0x001ee80000300800 */
[----:B-1----:R-:W3:Y:S04]  /*10500*/  LDL.LU R4, [R1+0xcc] ;  /* 0x0000cc0001047983 */ /* 0x002ee80000300800 */
[----:B------:R-:W3:Y:S01]  /*10510*/  LDL.LU R26, [R1+0xc8] ;  /* 0x0000c800011a7983 */ /* 0x000ee20000300800 */
[----:B----4-:R-:W-:-:S05]  /*10520*/  SEL R3, R25, R3, !P4 ;  /* 0x0000000319037207 */ /* 0x010fca0006000000 */
[----:B------:R0:W-:Y:S04]  /*10530*/  STL [R1+0x74], R3 ;  /* 0x0000740301007387 */ /* 0x0001e80000100800 */
[----:B0-----:R-:W4:Y:S01]  /*10540*/  LDL.LU R3, [R1+0xca4] ;  /* 0x000ca40001037983 */ /* 0x001f220000300800 */
[C---:B------:R-:W-:Y:S02]  /*10550*/  SEL R2, R25.reuse, R2, !P4 ;  /* 0x0000000219027207 */ /* 0x040fe40006000000 */
[C---:B------:R-:W-:Y:S02]  /*10560*/  SEL R28, R25.reuse, R28, !P4 ;  /* 0x0000001c191c7207 */ /* 0x040fe40006000000 */
[C---:B------:R-:W-:Y:S02]  /*10570*/  SEL R27, R25.reuse, R27, !P4 ;  /* 0x0000001b191b7207 */ /* 0x040fe40006000000 */
[----:B--2---:R-:W-:-:S02]  /*10580*/  SEL R0, R25, R0, !P4 ;  /* 0x0000000019007207 */ /* 0x004fc40006000000 */
[C---:B------:R-:W-:Y:S02]  /*10590*/  SEL R24, R25.reuse, R24, !P4 ;  /* 0x0000001819187207 */ /* 0x040fe40006000000 */
[C---:B---3--:R-:W-:Y:S02]  /*105a0*/  SEL R23, R25.reuse, R23, !P4 ;  /* 0x0000001719177207 */ /* 0x048fe40006000000 */
[C---:B------:R-:W-:Y:S02]  /*105b0*/  SEL R22, R25.reuse, R22, !P4 ;  /* 0x0000001619167207 */ /* 0x040fe40006000000 */
[C---:B------:R-:W-:Y:S02]  /*105c0*/  SEL R21, R25.reuse, R21, !P4 ;  /* 0x0000001519157207 */ /* 0x040fe40006000000 */
[C---:B------:R-:W-:Y:S02]  /*105d0*/  SEL R20, R25.reuse, R20, !P4 ;  /* 0x0000001419147207 */ /* 0x040fe40006000000 */
[----:B------:R-:W-:-:S02]  /*105e0*/  SEL R29, R25, R29, !P4 ;  /* 0x0000001d191d7207 */ /* 0x000fc40006000000 */
[----:B----4-:R-:W-:-:S05]  /*105f0*/  SEL R3, R25, R3, !P4 ;  /* 0x0000000319037207 */ /* 0x010fca0006000000 */
[----:B------:R0:W-:Y:S04]  /*10600*/  STL [R1+0x70], R3 ;  /* 0x0000700301007387 */ /* 0x0001e80000100800 */
[----:B0-----:R-:W2:Y:S04]  /*10610*/  LDL.LU R3, [R1+0xca0] ;  /* 0x000ca00001037983 */ /* 0x001ea80000300800 */
[----:B------:R0:W-:Y:S04]  /*10620*/  STL [R1+0x6c], R2 ;  /* 0x00006c0201007387 */ /* 0x0001e80000100800 */
[----:B0-----:R0:W3:Y:S04]  /*10630*/  LDL.LU R2, [R1+0xc9c] ;  /* 0x000c9c0001027983 */ /* 0x0010e80000300800 */
[----:B------:R1:W-:Y:S04]  /*10640*/  STL [R1+0x68], R28 ;  /* 0x0000681c01007387 */ /* 0x0003e80000100800 */
[----:B-1----:R-:W4:Y:S04]  /*10650*/  LDL.LU R28, [R1+0xc98] ;  /* 0x000c9800011c7983 */ /* 0x002f280000300800 */
[----:B------:R1:W-:Y:S04]  /*10660*/  STL [R1+0x64], R27 ;  /* 0x0000641b01007387 */ /* 0x0003e80000100800 */
[----:B-1----:R-:W2:Y:S04]  /*10670*/  LDL.LU R27, [R1+0xc94] ;  /* 0x000c9400011b7983 */ /* 0x002ea80000300800 */
        /* <DEDUP_REMOVED lines=13> */
[----:B-1----:R-:W2:Y:S01]  /*10750*/  LDL.LU R29, [R1+0xc78] ;  /* 0x000c7800011d7983 */ /* 0x002ea20000300800 */
[----:B------:R-:W-:-:S02]  /*10760*/  SEL R19, R25, R19, !P4 ;  /* 0x0000001319137207 */ /* 0x000fc40006000000 */
[C---:B------:R-:W-:Y:S02]  /*10770*/  SEL R18, R25.reuse, R18, !P4 ;  /* 0x0000001219127207 */ /* 0x040fe40006000000 */
[C---:B------:R-:W-:Y:S02]  /*10780*/  SEL R17, R25.reuse, R17, !P4 ;  /* 0x0000001119117207 */ /* 0x040fe40006000000 */
[C---:B------:R-:W-:Y:S02]  /*10790*/  SEL R16, R25.reuse, R16, !P4 ;  /* 0x0000001019107207 */ /* 0x040fe40006000000 */
[C---:B------:R-:W-:Y:S02]  /*107a0*/  SEL R15, R25.reuse, R15, !P4 ;  /* 0x0000000f190f7207 */ /* 0x040fe40006000000 */
[C---:B------:R-:W-:Y:S02]  /*107b0*/  SEL R14, R25.reuse, R14, !P4 ;  /* 0x0000000e190e7207 */ /* 0x040fe40006000000 */
        /* <DEDUP_REMOVED lines=10> */
[----:B--2---:R-:W-:-:S05]  /*10860*/  SEL R29, R25, R29, !P4 ;  /* 0x0000001d191d7207 */ /* 0x004fca0006000000 */
[----:B------:R1:W-:Y:S04]  /*10870*/  STL [R1+0x44], R29 ;  /* 0x0000441d01007387 */ /* 0x0003e80000100800 */
[----:B-1----:R-:W2:Y:S04]  /*10880*/  LDL.LU R29, [R1+0x84] ;  /* 0x00008400011d7983 */ /* 0x002ea80000300800 */
[----:B------:R1:W-:Y:S04]  /*10890*/  STL [R1+0x40], R19 ;  /* 0x0000401301007387 */ /* 0x0003e80000100800 */
[----:B-1----:R-:W3:Y:S04]  /*108a0*/  LDL.LU R19, [R1+0xc74] ;  /* 0x000c740001137983 */ /* 0x002ee80000300800 */
        /* <DEDUP_REMOVED lines=11> */
[----:B-1----:R-:W4:Y:S04]  /*10960*/  LDL.LU R13, [R1+0xc5c] ;  /* 0x000c5c00010d7983 */ /* 0x002f280000300800 */
        /* <DEDUP_REMOVED lines=17> */
[----:B-1----:R-:W4:Y:S01]  /*10a80*/  LDL.LU R4, [R1+0xc38] ;  /* 0x000c380001047983 */ /* 0x002f220000300800 */
[----:B------:R-:W-:-:S05]  /*10a90*/  SEL R26, R25, R26, !P4 ;  /* 0x0000001a191a7207 */ /* 0x000fca0006000000 */
[----:B------:R1:W-:Y:S04]  /*10aa0*/  STL [R1+0xb90], R26 ;  /* 0x000b901a01007387 */ /* 0x0003e80000100800 */
[----:B-1----:R-:W4:Y:S01]  /*10ab0*/  LDL.LU R26, [R1+0x3e8] ;  /* 0x0003e800011a7983 */ /* 0x002f220000300800 */
[----:B--2---:R-:W-:-:S05]  /*10ac0*/  SEL R29, R25, R29, !P4 ;  /* 0x0000001d191d7207 */ /* 0x004fca0006000000 */
[----:B------:R1:W-:Y:S04]  /*10ad0*/  STL [R1+0xb94], R29 ;  /* 0x000b941d01007387 */ /* 0x0003e80000100800 */
[----:B-1----:R-:W2:Y:S01]  /*10ae0*/  LDL.LU R29, [R1+0x3ec] ;  /* 0x0003ec00011d7983 */ /* 0x002ea20000300800 */
[C---:B---3--:R-:W-:Y:S02]  /*10af0*/  SEL R14, R25.reuse, R14, !P4 ;  /* 0x0000000e190e7207 */ /* 0x048fe40006000000 */
[C---:B----4-:R-:W-:Y:S02]  /*10b00*/  SEL R13, R25.reuse, R13, !P4 ;  /* 0x0000000d190d7207 */ /* 0x050fe40006000000 */
        /* <DEDUP_REMOVED lines=8> */
[----:B------:R-:W-:-:S05]  /*10b90*/  SEL R4, R25, R4, !P4 ;  /* 0x0000000419047207 */ /* 0x000fca0006000000 */
[----:B------:R1:W-:Y:S04]  /*10ba0*/  STL [R1+0xb98], R4 ;  /* 0x000b980401007387 */ /* 0x0003e80000100800 */
[----:B-1----:R-:W3:Y:S04]  /*10bb0*/  LDL.LU R4, [R1+0x3f0] ;  /* 0x0003f00001047983 */ /* 0x002ee80000300800 */
        /* <DEDUP_REMOVED lines=17> */
[----:B-1----:R-:W3:Y:S04]  /*10cd0*/  LDL.LU R13, [R1+0x414] ;  /* 0x00041400010d7983 */ /* 0x002ee80000300800 */
[----:B------:R1:W-:Y:S04]  /*10ce0*/  STL [R1+0xbc0], R14 ;  /* 0x000bc00e01007387 */ /* 0x0003e80000100800 */
[----:B-1----:R-:W4:Y:S01]  /*10cf0*/  LDL.LU R14, [R1+0x418] ;  /* 0x00041800010e7983 */ /* 0x002f220000300800 */
[----:B------:R-:W-:-:S02]  /*10d00*/  SEL R15, R25, R15, !P4 ;  /* 0x0000000f190f7207 */ /* 0x000fc40006000000 */
[----:B------:R-:W-:-:S03]  /*10d10*/  SEL R16, R25, R16, !P4 ;  /* 0x0000001019107207 */ /* 0x000fc60006000000 */
[----:B------:R-:W-:Y:S04]  /*10d20*/  STL [R1+0xbc4], R15 ;  /* 0x000bc40f01007387 */ /* 0x000fe80000100800 */
[----:B------:R1:W-:Y:S04]  /*10d30*/  STL [R1+0xbc8], R16 ;  /* 0x000bc81001007387 */ /* 0x0003e80000100800 */
[----:B-1----:R-:W1:Y:S01]  /*10d40*/  S2R R16, SR_TID.X ;  /* 0x0000000000107919 */ /* 0x002e620000002100 */
[----:B------:R-:W-:Y:S02]  /*10d50*/  ISETP.NE.AND P2, PT, RZ, c[0x0][0x178], PT ;  /* 0x00005e00ff007a0c */ /* 0x000fe40003f45270 */
[----:B------:R-:W-:-:S02]  /*10d60*/  SEL R17, R25, R17, !P4 ;  /* 0x0000001119117207 */ /* 0x000fc40006000000 */
[C---:B------:R-:W-:Y:S02]  /*10d70*/  SEL R18, R25.reuse, R18, !P4 ;  /* 0x0000001219127207 */ /* 0x040fe40006000000 */
[----:B------:R-:W-:Y:S02]  /*10d80*/  SEL R19, R25, R19, !P4 ;  /* 0x0000001319137207 */ /* 0x000fe40006000000 */
[----:B-1----:R-:W-:-:S04]  /*10d90*/  SHF.R.U32.HI R15, RZ, 0x4, R16 ;  /* 0x00000004ff0f7819 */ /* 0x002fc80000011610 */
[----:B------:R-:W-:-:S04]  /*10da0*/  SGXT.U32 R15, R15, 0x3 ;  /* 0x000000030f0f781a */ /* 0x000fc80000000000 */
[----:B------:R-:W-:Y:S02]  /*10db0*/  LOP3.LUT R15, R15, 0x30, RZ, 0xfc, !PT ;  /* 0x000000300f0f7812 */ /* 0x000fe400078efcff */
[----:B------:R-:W-:-:S03]  /*10dc0*/  LOP3.LUT R16, R16, 0x3f, RZ, 0xc0, !PT ;  /* 0x0000003f10107812 */ /* 0x000fc600078ec0ff */
[----:B------:R-:W-:Y:S01]  /*10dd0*/  IMAD R15, R15, c[0x0][0x188], RZ ;  /* 0x000062000f0f7a24 */ /* 0x000fe200078e02ff */
[C---:B------:R-:W-:Y:S01]  /*10de0*/  SEL R20, R25.reuse, R20, !P4 ;  /* 0x0000001419147207 */ /* 0x040fe20006000000 */
[----:B------:R-:W-:Y:S01]  /*10df0*/  STL [R1+0xbcc], R17 ;  /* 0x000bcc1101007387 */ /* 0x000fe20000100800 */
[C---:B------:R-:W-:Y:S01]  /*10e00*/  SEL R21, R25.reuse, R21, !P4 ;  /* 0x0000001519157207 */ /* 0x040fe20006000000 */
[----:B------:R-:W-:Y:S01]  /*10e10*/  IMAD R15, R0, 0x8, R15 ;  /* 0x00000008000f7824 */ /* 0x000fe200078e020f */
[C---:B------:R-:W-:Y:S01]  /*10e20*/  SEL R22, R25.reuse, R22, !P4 ;  /* 0x0000001619167207 */ /* 0x040fe20006000000 */
[----:B------:R-:W-:Y:S01]  /*10e30*/  STL [R1+0xbd0], R18 ;  /* 0x000bd01201007387 */ /* 0x000fe20000100800 */
[C---:B------:R-:W-:Y:S01]  /*10e40*/  SEL R23, R25.reuse, R23, !P4 ;  /* 0x0000001719177207 */ /* 0x040fe20006000000 */
[----:B------:R-:W-:Y:S01]  /*10e50*/  IMAD R16, R16, c[0x0][0x18c], RZ ;  /* 0x0000630010107a24 */ /* 0x000fe200078e02ff */
[C---:B------:R-:W-:Y:S01]  /*10e60*/  SEL R24, R25.reuse, R24, !P4 ;  /* 0x0000001819187207 */ /* 0x040fe20006000000 */
[----:B------:R-:W-:Y:S01]  /*10e70*/  STL [R1+0xbd4], R19 ;  /* 0x000bd41301007387 */ /* 0x000fe20000100800 */
[C---:B------:R-:W-:Y:S01]  /*10e80*/  SEL R27, R25.reuse, R27, !P4 ;  /* 0x0000001b191b7207 */ /* 0x040fe20006000000 */
[----:B------:R-:W-:Y:S01]  /*10e90*/  IMAD R15, R0, 0x8, R15 ;  /* 0x00000008000f7824 */ /* 0x000fe200078e020f */
[C---:B------:R-:W-:Y:S01]  /*10ea0*/  SEL R28, R25.reuse, R28, !P4 ;  /* 0x0000001c191c7207 */ /* 0x040fe20006000000 */
[----:B------:R-:W-:Y:S01]  /*10eb0*/  STL [R1+0xbd8], R20 ;  /* 0x000bd81401007387 */ /* 0x000fe20000100800 */
[----:B------:R-:W-:-:S03]  /*10ec0*/  SEL R25, R25, R3, !P4 ;  /* 0x0000000319197207 */ /* 0x000fc60006000000 */
[----:B------:R-:W-:Y:S01]  /*10ed0*/  STL [R1+0xbdc], R21 ;  /* 0x000bdc1501007387 */ /* 0x000fe20000100800 */
[----:B------:R-:W-:Y:S01]  /*10ee0*/  LEA.HI.X.SX32 R3, R16, c[0x0][0x16c], 0x1, P6 ;  /* 0x00005b0010037a11 */ /* 0x000fe200030f0eff */
[----:B------:R-:W-:Y:S02]  /*10ef0*/  IMAD R0, R0, 0x8, R15 ;  /* 0x0000000800007824 */ /* 0x000fe400078e020f */
[----:B------:R-:W-:Y:S01]  /*10f00*/  STL [R1+0xbe0], R22 ;  /* 0x000be01601007387 */ /* 0x000fe20000100800 */
[----:B------:R-:W-:-:S03]  /*10f10*/  @!P2 LOP3.LUT R2, RZ, c[0x0][0x178], RZ, 0x33, !PT ;  /* 0x00005e00ff02aa12 */ /* 0x000fc600078e33ff */
[----:B------:R-:W-:Y:S04]  /*10f20*/  STL [R1+0xbe4], R23 ;  /* 0x000be41701007387 */ /* 0x000fe80000100800 */
[----:B------:R-:W-:Y:S04]  /*10f30*/  STL [R1+0xbe8], R24 ;  /* 0x000be81801007387 */ /* 0x000fe80000100800 */
[----:B------:R-:W-:Y:S04]  /*10f40*/  STL [R1+0xbec], R27 ;  /* 0x000bec1b01007387 */ /* 0x000fe80000100800 */
[----:B------:R-:W-:Y:S04]  /*10f50*/  STL [R1+0xbf0], R28 ;  /* 0x000bf01c01007387 */ /* 0x000fe80000100800 */
[----:B------:R-:W-:Y:S04]  /*10f60*/  STL [R1+0xbf4], R25 ;  /* 0x000bf41901007387 */ /* 0x000fe80000100800 */
[----:B------:R2:W-:Y:S04]  /*10f70*/  STL [R1+0xbf8], R3 ;  /* 0x000bf80301007387 */ /* 0x0005e80000100800 */
[----:B------:R-:W-:Y:S04]  /*10f80*/  STL [R1+0xb30], R0 ;  /* 0x000b300001007387 */ /* 0x000fe80000100800 */
[----:B------:R3:W-:Y:S01]  /*10f90*/  STL [R1+0xbfc], R2 ;  /* 0x000bfc0201007387 */ /* 0x0007e20000100800 */
[----:B--2---:R-:W-:-:S02]  /*10fa0*/  IMAD R3, R12, c[0x0][0x190], RZ ;  /* 0x000064000c037a24 */ /* 0x004fc400078e02ff */
[----:B---3--:R-:W-:Y:S02]  /*10fb0*/  IMAD R2, R13, c[0x0][0x190], RZ ;  /* 0x000064000d027a24 */ /* 0x008fe400078e02ff */
[----:B----4-:R-:W-:-:S05]  /*10fc0*/  IMAD R0, R14, c[0x0][0x190], RZ ;  /* 0x000064000e007a24 */ /* 0x010fca00078e02ff */
[----:B------:R1:W-:Y:S04]  /*10fd0*/  STL [R1+0x84], R0 ;  /* 0x0000840001007387 */ /* 0x0003e80000100800 */
[----:B------:R2:W-:Y:S01]  /*10fe0*/  STL [R1+0xc8], R2 ;  /* 0x0000c80201007387 */ /* 0x0005e20000100800 */
[----:B-1----:R-:W-:-:S03]  /*10ff0*/  IMAD R0, R11, c[0x0][0x190], RZ ;  /* 0x000064000b007a24 */ /* 0x002fc600078e02ff */
[----:B------:R1:W-:Y:S01]  /*11000*/  STL [R1+0xcc], R3 ;  /* 0x0000cc0301007387 */ /* 0x0003e20000100800 */
[----:B--2---:R-:W-:-:S03]  /*11010*/  IMAD R2, R10, c[0x0][0x190], RZ ;  /* 0x000064000a027a24 */ /* 0x004fc600078e02ff */
[----:B------:R2:W-:Y:S04]  /*11020*/  STL [R1+0xd4], R0 ;  /* 0x0000d40001007387 */ /* 0x0005e80000100800 */
[----:B------:R3:W-:Y:S01]  /*11030*/  STL [R1+0xdc], R2 ;  /* 0x0000dc0201007387 */ /* 0x0007e20000100800 */
[----:B-1----:R-:W-:Y:S02]  /*11040*/  IMAD R3, R9, c[0x0][0x190], RZ ;  /* 0x0000640009037a24 */ /* 0x002fe400078e02ff */
[----:B--2---:R-:W-:-:S03]  /*11050*/  IMAD R0, R8, c[0x0][0x190], RZ ;  /* 0x0000640008007a24 */ /* 0x004fc600078e02ff */
[----:B------:R1:W-:Y:S01]  /*11060*/  STL [R1+0xe0], R3 ;  /* 0x0000e00301007387 */ /* 0x0003e20000100800 */
[----:B---3--:R-:W-:-:S03]  /*11070*/  IMAD R2, R7, c[0x0][0x190], RZ ;  /* 0x0000640007027a24 */ /* 0x008fc600078e02ff */
[----:B------:R2:W-:Y:S04]  /*11080*/  STL [R1+0xe4], R0 ;  /* 0x0000e40001007387 */ /* 0x0005e80000100800 */
[----:B------:R3:W-:Y:S01]  /*11090*/  STL [R1+0xfc], R2 ;  /* 0x0000fc0201007387 */ /* 0x0007e20000100800 */
[----:B-1----:R-:W-:Y:S02]  /*110a0*/  IMAD R3, R6, c[0x0][0x190], RZ ;  /* 0x0000640006037a24 */ /* 0x002fe400078e02ff */
[----:B--2---:R-:W-:-:S03]  /*110b0*/  IMAD R0, R5, c[0x0][0x190], RZ ;  /* 0x0000640005007a24 */ /* 0x004fc600078e02ff */
[----:B------:R-:W-:Y:S01]  /*110c0*/  STL [R1+0x104], R3 ;  /* 0x0001040301007387 */ /* 0x000fe20000100800 */
[----:B---3--:R-:W-:-:S03]  /*110d0*/  IMAD R2, R4, c[0x0][0x190], RZ ;  /* 0x0000640004027a24 */ /* 0x008fc600078e02ff */
[----:B------:R-:W-:Y:S04]  /*110e0*/  STL [R1+0x11c], R0 ;  /* 0x00011c0001007387 */ /* 0x000fe80000100800 */
[----:B------:R1:W-:Y:S04]  /*110f0*/  STL [R1+0x124], R2 ;  /* 0x0001240201007387 */ /* 0x0003e80000100800 */
[----:B-1----:R-:W2:Y:S01]  /*11100*/  LDL.LU R2, [R1+0x3dc] ;  /* 0x0003dc0001027983 */ /* 0x002ea20000300800 */
[----:B------:R-:W-:Y:S02]  /*11110*/  IMAD R3, R29, c[0x0][0x190], RZ ;  /* 0x000064001d037a24 */ /* 0x000fe400078e02ff */
[----:B------:R-:W-:-:S03]  /*11120*/  IMAD R0, R26, c[0x0][0x190], RZ ;  /* 0x000064001a007a24 */ /* 0x000fc600078e02ff */
[----:B------:R-:W-:Y:S04]  /*11130*/  STL [R1+0x13c], R3 ;  /* 0x00013c0301007387 */ /* 0x000fe80000100800 */
[----:B--2---:R1:W-:Y:S04]  /*11140*/  STL [R1+0xc30], R2 ;  /* 0x000c300201007387 */ /* 0x0043e80000100800 */
[----:B------:R-:W-:Y:S04]  /*11150*/  STL [R1+0x15c], R0 ;  /* 0x00015c0001007387 */ /* 0x000fe80000100800 */
[----:B-1----:R-:W2:Y:S04]  /*11160*/  LDL.LU R2, [R1+0x3e0] ;  /* 0x0003e00001027983 */ /* 0x002ea80000300800 */
[----:B--2---:R1:W-:Y:S04]  /*11170*/  STL [R1+0xc34], R2 ;  /* 0x000c340201007387 */ /* 0x0043e80000100800 */
[----:B-1----:R-:W2:Y:S04]  /*11180*/  LDL.LU R2, [R1+0x3e4] ;  /* 0x0003e40001027983 */ /* 0x002ea80000300800 */
[----:B------:R-:W3:Y:S04]  /*11190*/  LDL.LU R0, [R1+0x3d8] ;  /* 0x0003d80001007983 */ /* 0x000ee80000300800 */
[----:B------:R-:W4:Y:S04]  /*111a0*/  LDL.LU R3, [R1+0x3d4] ;  /* 0x0003d40001037983 */ /* 0x000f280000300800 */
        /* <DEDUP_REMOVED lines=25> */
[----:B------:R-:W3:Y:S01]  /*11340*/  LDL.LU R26, [R1+0x36c] ;  /* 0x00036c00011a7983 */ /* 0x000ee20000300800 */
[----:B--2---:R-:W-:-:S05]  /*11350*/  IMAD R2, R2, c[0x0][0x190], RZ ;  /* 0x0000640002027a24 */ /* 0x004fca00078e02ff */
[----:B------:R1:W-:Y:S04]  /*11360*/  STL [R1+0x164], R2 ;  /* 0x0001640201007387 */ /* 0x0003e80000100800 */
[----:B-1----:R-:W2:Y:S02]  /*11370*/  LDL.LU R2, [R1+0xc34] ;  /* 0x000c340001027983 */ /* 0x002ea40000300800 */
[----:B--2---:R-:W-:-:S05]  /*11380*/  IMAD R2, R2, c[0x0][0x190], RZ ;  /* 0x0000640002027a24 */ /* 0x004fca00078e02ff */
[----:B------:R1:W-:Y:S04]  /*11390*/  STL [R1+0x16c], R2 ;  /* 0x00016c0201007387 */ /* 0x0003e80000100800 */
[----:B-1----:R-:W2:Y:S01]  /*113a0*/  LDL.LU R2, [R1+0xc30] ;  /* 0x000c300001027983 */ /* 0x002ea20000300800 */
[----:B---3--:R-:W-:Y:S02]  /*113b0*/  IMAD R0, R0, c[0x0][0x190], RZ ;  /* 0x0000640000007a24 */ /* 0x008fe400078e02ff */
[----:B--2---:R-:W-:-:S05]  /*113c0*/  IMAD R2, R2, c[0x0][0x190], RZ ;  /* 0x0000640002027a24 */ /* 0x004fca00078e02ff */
[----:B------:R4:W-:Y:S04]  /*113d0*/  STL [R1+0x19c], R2 ;  /* 0x00019c0201007387 */ /* 0x0009e80000100800 */
[----:B------:R1:W-:Y:S01]  /*113e0*/  STL [R1+0x1d4], R0 ;  /* 0x0001d40001007387 */ /* 0x0003e20000100800 */
[----:B----4-:R-:W-:Y:S02]  /*113f0*/  IMAD R2, R3, c[0x0][0x190], RZ ;  /* 0x0000640003027a24 */ /* 0x010fe400078e02ff */
[----:B------:R-:W-:Y:S02]  /*11400*/  IMAD R3, R25, c[0x0][0x190], RZ ;  /* 0x0000640019037a24 */ /* 0x000fe400078e02ff */
[----:B-1----:R-:W-:Y:S01]  /*11410*/  IMAD R0, R28, c[0x0][0x190], RZ ;  /* 0x000064001c007a24 */ /* 0x002fe200078e02ff */
[----:B------:R1:W-:Y:S04]  /*11420*/  STL [R1+0x1ec], R2 ;  /* 0x0001ec0201007387 */ /* 0x0003e80000100800 */
[----:B------:R2:W-:Y:S01]  /*11430*/  STL [R1+0x21c], R3 ;  /* 0x00021c0301007387 */ /* 0x0005e20000100800 */
[----:B-1----:R-:W-:-:S03]  /*11440*/  IMAD R2, R27, c[0x0][0x190], RZ ;  /* 0x000064001b027a24 */ /* 0x002fc600078e02ff */
[----:B------:R1:W-:Y:S01]  /*11450*/  STL [R1+0x224], R0 ;  /* 0x0002240001007387 */ /* 0x0003e20000100800 */
[----:B--2---:R-:W-:-:S03]  /*11460*/  IMAD R3, R24, c[0x0][0x190], RZ ;  /* 0x0000640018037a24 */ /* 0x004fc600078e02ff */
        /* <DEDUP_REMOVED lines=571> */
[----:B----4-:R-:W-:Y:S02]  /*13820*/  IMAD R25, R25, c[0x0][0x190], RZ ;  /* 0x0000640019197a24 */ /* 0x010fe400078e02ff */
[----:B------:R-:W-:Y:S02]  /*13830*/  IMAD R28, R28, c[0x0][0x190], RZ ;  /* 0x000064001c1c7a24 */ /* 0x000fe400078e02ff */
[----:B------:R-:W-:-:S02]  /*13840*/  IMAD R27, R27, c[0x0][0x190], RZ ;  /* 0x000064001b1b7a24 */ /* 0x000fc400078e02ff */
[----:B------:R-:W-:Y:S02]  /*13850*/  IMAD R24, R24, c[0x0][0x190], RZ ;  /* 0x0000640018187a24 */ /* 0x000fe400078e02ff */
[----:B------:R-:W-:Y:S02]  /*13860*/  IMAD R23, R23, c[0x0][0x190], RZ ;  /* 0x0000640017177a24 */ /* 0x000fe400078e02ff */
[----:B------:R-:W-:Y:S02]  /*13870*/  IMAD R22, R22, c[0x0][0x190], RZ ;  /* 0x0000640016167a24 */ /* 0x000fe400078e02ff */
[----:B------:R-:W-:Y:S02]  /*13880*/  IMAD R21, R21, c[0x0][0x190], RZ ;  /* 0x0000640015157a24 */ /* 0x000fe400078e02ff */
        /* <DEDUP_REMOVED lines=19> */
[----:B--2---:R-:W-:-:S05]  /*139c0*/  IMAD R2, R2, c[0x0][0x190], RZ ;  /* 0x0000640002027a24 */ /* 0x004fca00078e02ff */
[----:B------:R1:W-:Y:S04]  /*139d0*/  STL [R1+0x74], R2 ;  /* 0x0000740201007387 */ /* 0x0003e80000100800 */
[----:B-1----:R-:W2:Y:S04]  /*139e0*/  LDL.LU R2, [R1+0xbfc] ;  /* 0x000bfc0001027983 */ /* 0x002ea80000300800 */
        /* <DEDUP_REMOVED lines=54> */
[----:B------:R-:W-:-:S05]  /*13d50*/  IMAD R0, R0, c[0x0][0x190], RZ ;  /* 0x0000640000007a24 */ /* 0x000fca00078e02ff */
[----:B------:R1:W-:Y:S01]  /*13d60*/  STL [R1+0x4], R0 ;  /* 0x0000040001007387 */ /* 0x0003e20000100800 */
[----:B--2---:R-:W-:Y:S02]  /*13d70*/  IMAD R19, R19, c[0x0][0x190], RZ ;  /* 0x0000640013137a24 */ /* 0x004fe400078e02ff */
[----:B---3--:R-:W-:Y:S02]  /*13d80*/  IMAD R18, R18, c[0x0][0x190], RZ ;  /* 0x0000640012127a24 */ /* 0x008fe400078e02ff */
[----:B----4-:R-:W-:Y:S02]  /*13d90*/  IMAD R17, R17, c[0x0][0x190], RZ ;  /* 0x0000640011117a24 */ /* 0x010fe400078e02ff */
        /* <DEDUP_REMOVED lines=13> */
[----:B-1----:R-:W-:Y:S02]  /*13e70*/  IMAD R0, R26, c[0x0][0x190], RZ ;  /* 0x000064001a007a24 */ /* 0x002fe400078e02ff */
[----:B------:R-:W2:Y:S04]  /*13e80*/  LDL.LU R26, [R1+0xb8c] ;  /* 0x000b8c00011a7983 */ /* 0x000ea80000300800 */
[----:B------:R-:W-:Y:S04]  /*13e90*/  STL [R1+0xb4c], R29 ;  /* 0x000b4c1d01007387 */ /* 0x000fe80000100800 */
[----:B------:R1:W-:Y:S02]  /*13ea0*/  STL [R1], R0 ;  /* 0x0000000001007387 */ /* 0x0003e40000100800 */
[----:B-1----:R-:W-:-:S05]  /*13eb0*/  IMAD R0, R4, c[0x0][0x190], RZ ;  /* 0x0000640004007a24 */ /* 0x002fca00078e02ff */
[----:B------:R-:W-:Y:S04]  /*13ec0*/  STL [R1+0xb48], R0 ;  /* 0x000b480001007387 */ /* 0x000fe80000100800 */
[----:B------:R-:W-:Y:S04]  /*13ed0*/  STL [R1+0xb44], R5 ;  /* 0x000b440501007387 */ /* 0x000fe80000100800 */
[----:B------:R1:W-:Y:S04]  /*13ee0*/  STL [R1+0xb40], R6 ;  /* 0x000b400601007387 */ /* 0x0003e80000100800 */
[----:B-1----:R-:W2:Y:S04]  /*13ef0*/  LDL.LU R6, [R1+0xc8] ;  /* 0x0000c80001067983 */ /* 0x002ea80000300800 */
[----:B------:R1:W-:Y:S04]  /*13f00*/  STL [R1+0xb3c], R7 ;  /* 0x000b3c0701007387 */ /* 0x0003e80000100800 */
[----:B-1----:R-:W3:Y:S04]  /*13f10*/  LDL.LU R7, [R1+0x164] ;  /* 0x0001640001077983 */ /* 0x002ee80000300800 */
[----:B------:R1:W-:Y:S04]  /*13f20*/  STL [R1+0xb38], R8 ;  /* 0x000b380801007387 */ /* 0x0003e80000100800 */
[----:B-1----:R-:W4:Y:S04]  /*13f30*/  LDL.LU R8, [R1+0x15c] ;  /* 0x00015c0001087983 */ /* 0x002f280000300800 */
        /* <DEDUP_REMOVED lines=22> */
[----:B------:R-:W-:-:S02]  /*140a0*/  IMAD R20, R20, c[0x0][0x190], RZ ;  /* 0x0000640014147a24 */ /* 0x000fc400078e02ff */
[----:B------:R-:W-:Y:S02]  /*140b0*/  IMAD R21, R21, c[0x0][0x190], RZ ;  /* 0x0000640015157a24 */ /* 0x000fe400078e02ff */
[----:B------:R-:W-:Y:S02]  /*140c0*/  IMAD R22, R22, c[0x0][0x190], RZ ;  /* 0x0000640016167a24 */ /* 0x000fe400078e02ff */
[----:B------:R-:W-:Y:S01]  /*140d0*/  IMAD R23, R23, c[0x0][0x190], RZ ;  /* 0x0000640017177a24 */ /* 0x000fe200078e02ff */
[----:B------:R3:W-:Y:S01]  /*140e0*/  STL [R1+0xb78], R20 ;  /* 0x000b781401007387 */ /* 0x0007e20000100800 */
[----:B------:R-:W-:-:S03]  /*140f0*/  IMAD R24, R24, c[0x0][0x190], RZ ;  /* 0x0000640018187a24 */ /* 0x000fc600078e02ff */
[----:B------:R-:W-:Y:S01]  /*14100*/  STL [R1+0xb7c], R21 ;  /* 0x000b7c1501007387 */ /* 0x000fe20000100800 */
[----:B------:R-:W-:-:S03]  /*14110*/  IMAD R4, R2, c[0x0][0x184], RZ ;  /* 0x0000610002047a24 */ /* 0x000fc600078e02ff */
[----:B------:R-:W-:Y:S04]  /*14120*/  STL [R1+0xb80], R22 ;  /* 0x000b801601007387 */ /* 0x000fe80000100800 */
[----:B------:R-:W-:Y:S04]  /*14130*/  STL [R1+0xb84], R23 ;  /* 0x000b841701007387 */ /* 0x000fe80000100800 */
[----:B------:R-:W-:Y:S04]  /*14140*/  STL [R1+0xb88], R24 ;  /* 0x000b881801007387 */ /* 0x000fe80000100800 */
[----:B------:R-:W4:Y:S01]  /*14150*/  LDL.LU R5, [R1+0x16c] ;  /* 0x00016c0001057983 */ /* 0x000f220000300800 */
[----:B--2---:R-:W-:-:S02]  /*14160*/  LEA R0, P2, R6, R26, 0x1 ;  /* 0x0000001a06007211 */ /* 0x004fc400078408ff */
[-C--:B---3--:R-:W-:Y:S02]  /*14170*/  LEA R20, P6, R15, R26.reuse, 0x1 ;  /* 0x0000001a0f147211 */ /* 0x088fe400078c08ff */
[----:B----4-:R-:W-:-:S05]  /*14180*/  LEA R2, P3, R19, R26, 0x1 ;  /* 0x0000001a13027211 */ /* 0x010fca00078608ff */
[----:B------:R1:W-:Y:S04]  /*14190*/  STL [R1+0x310], R2 ;  /* 0x0003100201007387 */ /* 0x0003e80000100800 */
[----:B------:R2:W-:Y:S04]  /*141a0*/  STL [R1+0x318], R0 ;  /* 0x0003180001007387 */ /* 0x0005e80000100800 */
[----:B------:R-:W3:Y:S01]  /*141b0*/  LDL.LU R29, [R1+0x19c] ;  /* 0x00019c00011d7983 */ /* 0x000ee20000300800 */
[-C--:B-1----:R-:W-:Y:S02]  /*141c0*/  LEA R2, P1, R18, R26.reuse, 0x1 ;  /* 0x0000001a12027211 */ /* 0x082fe400078208ff */
[----:B--2---:R-:W-:-:S03]  /*141d0*/  LEA R0, P0, R17, R26, 0x1 ;  /* 0x0000001a11007211 */ /* 0x004fc600078008ff */
[----:B------:R1:W-:Y:S04]  /*141e0*/  STL [R1+0x320], R2 ;  /* 0x0003200201007387 */ /* 0x0003e80000100800 */
[----:B------:R2:W-:Y:S01]  /*141f0*/  STL [R1+0x328], R0 ;  /* 0x0003280001007387 */ /* 0x0005e20000100800 */
[----:B-1----:R-:W-:-:S03]  /*14200*/  LEA R2, P4, R16, R26, 0x1 ;  /* 0x0000001a10027211 */ /* 0x002fc600078808ff */
[----:B--2---:R-:W2:Y:S04]  /*14210*/  LDL.LU R0, [R1+0x1d4] ;  /* 0x0001d40001007983 */ /* 0x004ea80000300800 */
[----:B------:R1:W-:Y:S04]  /*14220*/  STL [R1+0x330], R2 ;  /* 0x0003300201007387 */ /* 0x0003e80000100800 */
[----:B------:R4:W-:Y:S01]  /*14230*/  STL [R1+0x338], R20 ;  /* 0x0003381401007387 */ /* 0x0009e20000100800 */
[----:B-1----:R-:W-:Y:S02]  /*14240*/  LEA R2, P5, R14, R26, 0x1 ;  /* 0x0000001a0e027211 */ /* 0x002fe400078a08ff */
[----:B----4-:R-:W-:-:S02]  /*14250*/  LEA.HI.X.SX32 R20, R19, R3, 0x1, P3 ;  /* 0x0000000313147211 */ /* 0x010fc400018f0eff */
[----:B------:R-:W4:Y:S04]  /*14260*/  LDL.LU R19, [R1+0x1ec] ;  /* 0x0001ec0001137983 */ /* 0x000f280000300800 */
[----:B------:R-:W-:Y:S04]  /*14270*/  STL [R1+0x340], R2 ;  /* 0x0003400201007387 */ /* 0x000fe80000100800 */
[----:B------:R1:W-:Y:S02]  /*14280*/  STL [R1+0x30c], R20 ;  /* 0x00030c1401007387 */ /* 0x0003e40000100800 */
[----:B-1----:R-:W-:-:S02]  /*14290*/  LEA.HI.X.SX32 R20, R6, R3, 0x1, P2 ;  /* 0x0000000306147211 */ /* 0x002fc400010f0eff */
[----:B------:R-:W4:Y:S01]  /*142a0*/  LDL.LU R6, [R1+0x21c] ;  /* 0x00021c0001067983 */ /* 0x000f220000300800 */
[----:B------:R-:W-:-:S05]  /*142b0*/  LEA R2, P3, R13, R26, 0x1 ;  /* 0x0000001a0d027211 */ /* 0x000fca00078608ff */
[----:B------:R-:W-:Y:S04]  /*142c0*/  STL [R1+0x348], R2 ;  /* 0x0003480201007387 */ /* 0x000fe80000100800 */
[----:B------:R1:W-:Y:S02]  /*142d0*/  STL [R1+0x314], R20 ;  /* 0x0003141401007387 */ /* 0x0003e40000100800 */
[----:B-1----:R-:W-:Y:S02]  /*142e0*/  LEA.HI.X.SX32 R20, R18, R3, 0x1, P1 ;  /* 0x0000000312147211 */ /* 0x002fe400008f0eff */
        /* <DEDUP_REMOVED lines=12> */
[----:B------:R1:W-:Y:S04]  /*143b0*/  STL [R1+0x360], R2 ;  /* 0x0003600201007387 */ /* 0x0003e80000100800 */
[----:B------:R0:W-:Y:S01]  /*143c0*/  STL [R1+0x32c], R20 ;  /* 0x00032c1401007387 */ /* 0x0001e20000100800 */
[----:B-1----:R-:W-:Y:S02]  /*143d0*/  LEA R2, P4, R9, R26, 0x1 ;  /* 0x0000001a09027211 */ /* 0x002fe400078808ff */
[-C--:B0-----:R-:W-:Y:S02]  /*143e0*/  LEA.HI.X.SX32 R20, R15, R3.reuse, 0x1, P6 ;  /* 0x000000030f147211 */ /* 0x081fe400030f0eff */
[----:B------:R-:W4:Y:S04]  /*143f0*/  LDL.LU R15, [R1+0x2b8] ;  /* 0x0002b800010f7983 */ /* 0x000f280000300800 */
[----:B------:R-:W-:Y:S04]  /*14400*/  STL [R1+0x368], R2 ;  /* 0x0003680201007387 */ /* 0x000fe80000100800 */
[----:B------:R0:W-:Y:S02]  /*14410*/  STL [R1+0x334], R20 ;  /* 0x0003341401007387 */ /* 0x0001e40000100800 */
[----:B0-----:R-:W-:-:S02]  /*14420*/  LEA.HI.X.SX32 R20, R14, R3, 0x1, P5 ;  /* 0x000000030e147211 */ /* 0x001fc400028f0eff */
[----:B------:R-:W4:Y:S01]  /*14430*/  LDL.LU R14, [R1+0x2c0] ;  /* 0x0002c000010e7983 */ /* 0x000f220000300800 */
[----:B------:R-:W-:-:S05]  /*14440*/  LEA R2, P6, R8, R26, 0x1 ;  /* 0x0000001a08027211 */ /* 0x000fca00078c08ff */
[----:B------:R-:W-:Y:S04]  /*14450*/  STL [R1+0x370], R2 ;  /* 0x0003700201007387 */ /* 0x000fe80000100800 */
[----:B------:R0:W-:Y:S02]  /*14460*/  STL [R1+0x33c], R20 ;  /* 0x00033c1401007387 */ /* 0x0001e40000100800 */
[----:B0-----:R-:W-:Y:S02]  /*14470*/  LEA.HI.X.SX32 R20, R13, R3, 0x1, P3 ;  /* 0x000000030d147211 */ /* 0x001fe400018f0eff */
[----:B------:R-:W4:Y:S01]  /*14480*/  LDL.LU R13, [R1+0x2f0] ;  /* 0x0002f000010d7983 */ /* 0x000f220000300800 */
[----:B------:R-:W-:-:S05]  /*14490*/  LEA R2, P5, R7, R26, 0x1 ;  /* 0x0000001a07027211 */ /* 0x000fca00078a08ff */
[----:B------:R0:W-:Y:S04]  /*144a0*/  STL [R1+0x378], R2 ;  /* 0x0003780201007387 */ /* 0x0001e80000100800 */
[----:B------:R1:W-:Y:S01]  /*144b0*/  STL [R1+0x344], R20 ;  /* 0x0003441401007387 */ /* 0x0003e20000100800 */
[----:B0-----:R-:W-:Y:S02]  /*144c0*/  LEA R2, P3, R5, R26, 0x1 ;  /* 0x0000001a05027211 */ /* 0x001fe400078608ff */
[-C--:B-1----:R-:W-:Y:S02]  /*144d0*/  LEA.HI.X.SX32 R20, R12, R3.reuse, 0x1, P2 ;  /* 0x000000030c147211 */ /* 0x082fe400010f0eff */
[----:B------:R-:W4:Y:S04]  /*144e0*/  LDL.LU R12, [R1+0x300] ;  /* 0x00030000010c7983 */ /* 0x000f280000300800 */
[----:B------:R-:W-:Y:S04]  /*144f0*/  STL [R1+0x380], R2 ;  /* 0x0003800201007387 */ /* 0x000fe80000100800 */
[----:B------:R0:W-:Y:S02]  /*14500*/  STL [R1+0x34c], R20 ;  /* 0x00034c1401007387 */ /* 0x0001e40000100800 */
[----:B0-----:R-:W-:-:S02]  /*14510*/  LEA.HI.X.SX32 R20, R11, R3, 0x1, P1 ;  /* 0x000000030b147211 */ /* 0x001fc400008f0eff */
[----:B------:R-:W4:Y:S01]  /*14520*/  LDL.LU R11, [R1+0x3dc] ;  /* 0x0003dc00010b7983 */ /* 0x000f220000300800 */
[----:B---3--:R-:W-:-:S05]  /*14530*/  LEA R2, P2, R29, R26, 0x1 ;  /* 0x0000001a1d027211 */ /* 0x008fca00078408ff */
[----:B------:R-:W-:Y:S04]  /*14540*/  STL [R1+0x388], R2 ;  /* 0x0003880201007387 */ /* 0x000fe80000100800 */
[----:B------:R0:W-:Y:S02]  /*14550*/  STL [R1+0x354], R20 ;  /* 0x0003541401007387 */ /* 0x0001e40000100800 */
[----:B0-----:R-:W-:Y:S02]  /*14560*/  LEA.HI.X.SX32 R20, R10, R3, 0x1, P0 ;  /* 0x000000030a147211 */ /* 0x001fe400000f0eff */
[----:B------:R-:W3:Y:S01]  /*14570*/  LDL.LU R10, [R1+0x3e4] ;  /* 0x0003e400010a7983 */ /* 0x000ee20000300800 */
[----:B--2---:R-:W-:-:S05]  /*14580*/  LEA R2, P1, R0, R26, 0x1 ;  /* 0x0000001a00027211 */ /* 0x004fca00078208ff */
[----:B------:R-:W-:Y:S04]  /*14590*/  STL [R1+0x390], R2 ;  /* 0x0003900201007387 */ /* 0x000fe80000100800 */
[----:B------:R0:W-:Y:S02]  /*145a0*/  STL [R1+0x35c], R20 ;  /* 0x00035c1401007387 */ /* 0x0001e40000100800 */
[----:B0-----:R-:W-:Y:S02]  /*145b0*/  LEA.HI.X.SX32 R20, R9, R3, 0x1, P4 ;  /* 0x0000000309147211 */ /* 0x001fe400020f0eff */
[----:B------:R-:W2:Y:S01]  /*145c0*/  LDL.LU R9, [R1+0x3ec] ;  /* 0x0003ec0001097983 */ /* 0x000ea20000300800 */
[----:B----4-:R-:W-:-:S05]  /*145d0*/  LEA R2, P0, R19, R26, 0x1 ;  /* 0x0000001a13027211 */ /* 0x010fca00078008ff */
        /* <DEDUP_REMOVED lines=60> */
[----:B------:R-:W-:Y:S04]  /*149a0*/  STL [R1+0x3f8], R2 ;  /* 0x0003f80201007387 */ /* 0x000fe80000100800 */
[----:B------:R0:W-:Y:S02]  /*149b0*/  STL [R1+0x3c4], R20 ;  /* 0x0003c41401007387 */ /* 0x0001e40000100800 */
[-C--:B0-----:R-:W-:Y:S02]  /*149c0*/  LEA.HI.X.SX32 R20, R13, R3.reuse, 0x1, P0 ;  /* 0x000000030d147211 */ /* 0x081fe400000f0eff */
[----:B------:R-:W-:Y:S01]  /*149d0*/  LEA R2, P1, R7, R26, 0x1 ;  /* 0x0000001a07027211 */ /* 0x000fe200078208ff */
        /* <DEDUP_REMOVED lines=637> */
[----:B------:R0:W-:Y:S01]  /*171b0*/  STL [R1+0x7c4], R20 ;  /* 0x0007c41401007387 */ /* 0x0001e20000100800 */
[-C--:B------:R-:W-:Y:S02]  /*171c0*/  LEA.HI.X.SX32 R19, R19, R3.reuse, 0x1, P5 ;  /* 0x0000000313137211 */ /* 0x080fe400028f0eff */
[-C--:B0-----:R-:W-:Y:S02]  /*171d0*/  LEA.HI.X.SX32 R20, R0, R3.reuse, 0x1, P6 ;  /* 0x0000000300147211 */ /* 0x081fe400030f0eff */
[----:B------:R-:W-:Y:S01]  /*171e0*/  LEA R2, P4, R15, R26, 0x1 ;  /* 0x0000001a0f027211 */ /* 0x000fe200078808ff */
[----:B------:R-:W4:Y:S04]  /*171f0*/  LDL.LU R0, [R1+0x118] ;  /* 0x0001180001007983 */ /* 0x000f280000300800 */
[----:B------:R-:W-:Y:S04]  /*17200*/  STL [R1+0x800], R2 ;  /* 0x0008000201007387 */ /* 0x000fe80000100800 */
[----:B------:R0:W-:Y:S04]  /*17210*/  STL [R1+0x7cc], R20 ;  /* 0x0007cc1401007387 */ /* 0x0001e80000100800 */
[----:B0-----:R-:W4:Y:S01]  /*17220*/  LDL.LU R20, [R1+0x114] ;  /* 0x0001140001147983 */ /* 0x001f220000300800 */
[----:B------:R-:W-:-:S02]  /*17230*/  LEA.HI.X.SX32 R18, R18, R3, 0x1, P2 ;  /* 0x0000000312127211 */ /* 0x000fc400010f0eff */
[----:B------:R-:W-:Y:S02]  /*17240*/  LEA.HI.X.SX32 R17, R17, R3, 0x1, P1 ;  /* 0x0000000311117211 */ /* 0x000fe400008f0eff */
[----:B---3--:R-:W-:-:S05]  /*17250*/  LEA R2, P6, R14, R26, 0x1 ;  /* 0x0000001a0e027211 */ /* 0x008fca00078c08ff */
[----:B------:R-:W-:Y:S04]  /*17260*/  STL [R1+0x808], R2 ;  /* 0x0008080201007387 */ /* 0x000fe80000100800 */
[----:B------:R0:W-:Y:S02]  /*17270*/  STL [R1+0x7d4], R19 ;  /* 0x0007d41301007387 */ /* 0x0001e40000100800 */
[----:B0-----:R-:W-:Y:S02]  /*17280*/  LEA.HI.X.SX32 R19, R6, R3, 0x1, P3 ;  /* 0x0000000306137211 */ /* 0x001fe400018f0eff */
[----:B------:R-:W3:Y:S01]  /*17290*/  LDL.LU R6, [R1+0x110] ;  /* 0x0001100001067983 */ /* 0x000ee20000300800 */
[----:B--2---:R-:W-:-:S05]  /*172a0*/  LEA R2, P5, R13, R26, 0x1 ;  /* 0x0000001a0d027211 */ /* 0x004fca00078a08ff */
[----:B------:R-:W-:Y:S04]  /*172b0*/  STL [R1+0x810], R2 ;  /* 0x0008100201007387 */ /* 0x000fe80000100800 */
[----:B------:R0:W-:Y:S04]  /*172c0*/  STL [R1+0x7dc], R19 ;  /* 0x0007dc1301007387 */ /* 0x0001e80000100800 */
[----:B0-----:R-:W2:Y:S01]  /*172d0*/  LDL.LU R19, [R1+0x10c] ;  /* 0x00010c0001137983 */ /* 0x001ea20000300800 */
[----:B----4-:R-:W-:-:S05]  /*172e0*/  LEA R2, P3, R12, R26, 0x1 ;  /* 0x0000001a0c027211 */ /* 0x010fca00078608ff */
[----:B------:R-:W-:Y:S04]  /*172f0*/  STL [R1+0x818], R2 ;  /* 0x0008180201007387 */ /* 0x000fe80000100800 */
[----:B------:R0:W-:Y:S04]  /*17300*/  STL [R1+0x7e4], R18 ;  /* 0x0007e41201007387 */ /* 0x0001e80000100800 */
[----:B0-----:R-:W4:Y:S01]  /*17310*/  LDL.LU R18, [R1+0x108] ;  /* 0x0001080001127983 */ /* 0x001f220000300800 */
[----:B------:R-:W-:-:S05]  /*17320*/  LEA R2, P2, R11, R26, 0x1 ;  /* 0x0000001a0b027211 */ /* 0x000fca00078408ff */
[----:B------:R-:W-:Y:S04]  /*17330*/  STL [R1+0x820], R2 ;  /* 0x0008200201007387 */ /* 0x000fe80000100800 */
[----:B------:R0:W-:Y:S01]  /*17340*/  STL [R1+0x7ec], R17 ;  /* 0x0007ec1101007387 */ /* 0x0001e20000100800 */
[----:B------:R-:W-:-:S03]  /*17350*/  LEA.HI.X.SX32 R16, R16, R3, 0x1, P0 ;  /* 0x0000000310107211 */ /* 0x000fc600000f0eff */
        /* <DEDUP_REMOVED lines=16> */
[----:B------:R-:W-:Y:S02]  /*17460*/  LEA R2, P6, R7, R26, 0x1 ;  /* 0x0000001a07027211 */ /* 0x000fe400078c08ff */
[----:B------:R-:W-:-:S03]  /*17470*/  LEA.HI.X.SX32 R12, R12, R3, 0x1, P3 ;  /* 0x000000030c0c7211 */ /* 0x000fc600018f0eff */
        /* <DEDUP_REMOVED lines=10> */
[----:B------:R0:W-:Y:S04]  /*17520*/  STL [R1+0x81c], R11 ;  /* 0x00081c0b01007387 */ /* 0x0001e80000100800 */
[----:B0-----:R-:W4:Y:S01]  /*17530*/  LDL.LU R11, [R1+0xd8] ;  /* 0x0000d800010b7983 */ /* 0x001f220000300800 */
[----:B------:R-:W-:Y:S02]  /*17540*/  LEA.HI.X.SX32 R10, R10, R3, 0x1, P1 ;  /* 0x000000030a0a7211 */ /* 0x000fe400008f0eff */
[----:B------:R-:W-:-:S02]  /*17550*/  LEA R2, P2, R0, R26, 0x1 ;  /* 0x0000001a00027211 */ /* 0x000fc400078408ff */
[----:B------:R-:W-:-:S03]  /*17560*/  LEA.HI.X.SX32 R9, R9, R3, 0x1, P0 ;  /* 0x0000000309097211 */ /* 0x000fc600000f0eff */
[----:B------:R0:W-:Y:S04]  /*17570*/  STL [R1+0x858], R2 ;  /* 0x0008580201007387 */ /* 0x0001e80000100800 */
[----:B------:R1:W-:Y:S01]  /*17580*/  STL [R1+0x824], R10 ;  /* 0x0008240a01007387 */ /* 0x0003e20000100800 */
[----:B0-----:R-:W-:-:S03]  /*17590*/  LEA R2, P1, R20, R26, 0x1 ;  /* 0x0000001a14027211 */ /* 0x001fc600078208ff */
[----:B-1----:R-:W4:Y:S04]  /*175a0*/  LDL.LU R10, [R1+0xd0] ;  /* 0x0000d000010a7983 */ /* 0x002f280000300800 */
[----:B------:R-:W-:Y:S04]  /*175b0*/  STL [R1+0x860], R2 ;  /* 0x0008600201007387 */ /* 0x000fe80000100800 */
[----:B------:R0:W-:Y:S01]  /*175c0*/  STL [R1+0x82c], R9 ;  /* 0x00082c0901007387 */ /* 0x0001e20000100800 */
[----:B------:R-:W-:-:S03]  /*175d0*/  LEA.HI.X.SX32 R8, R8, R3, 0x1, P4 ;  /* 0x0000000308087211 */ /* 0x000fc600020f0eff */
[----:B0-----:R-:W4:Y:S01]  /*175e0*/  LDL.LU R9, [R1+0xc4] ;  /* 0x0000c40001097983 */ /* 0x001f220000300800 */
[----:B------:R-:W-:Y:S02]  /*175f0*/  LEA.HI.X.SX32 R21, R7, R3, 0x1, P6 ;  /* 0x0000000307157211 */ /* 0x000fe400030f0eff */
[----:B---3--:R-:W-:-:S05]  /*17600*/  LEA R2, P0, R6, R26, 0x1 ;  /* 0x0000001a06027211 */ /* 0x008fca00078008ff */
[----:B------:R-:W-:Y:S04]  /*17610*/  STL [R1+0x868], R2 ;  /* 0x0008680201007387 */ /* 0x000fe80000100800 */
[----:B------:R0:W-:Y:S04]  /*17620*/  STL [R1+0x834], R8 ;  /* 0x0008340801007387 */ /* 0x0001e80000100800 */
[----:B0-----:R-:W3:Y:S01]  /*17630*/  LDL.LU R8, [R1+0xc0] ;  /* 0x0000c00001087983 */ /* 0x001ee20000300800 */
[----:B--2---:R-:W-:-:S05]  /*17640*/  LEA R2, P4, R19, R26, 0x1 ;  /* 0x0000001a13027211 */ /* 0x004fca00078808ff */
[----:B------:R-:W-:Y:S04]  /*17650*/  STL [R1+0x870], R2 ;  /* 0x0008700201007387 */ /* 0x000fe80000100800 */
[----:B------:R-:W2:Y:S04]  /*17660*/  LDL.LU R7, [R1+0xbc] ;  /* 0x0000bc0001077983 */ /* 0x000ea80000300800 */
[----:B------:R0:W-:Y:S02]  /*17670*/  STL [R1+0x83c], R21 ;  /* 0x00083c1501007387 */ /* 0x0001e40000100800 */
[----:B0-----:R-:W-:-:S02]  /*17680*/  LEA.HI.X.SX32 R21, R5, R3, 0x1, P5 ;  /* 0x0000000305157211 */ /* 0x001fc400028f0eff */
[----:B----4-:R-:W-:-:S05]  /*17690*/  LEA R2, P6, R18, R26, 0x1 ;  /* 0x0000001a12027211 */ /* 0x010fca00078c08ff */
[----:B------:R0:W-:Y:S04]  /*176a0*/  STL [R1+0x878], R2 ;  /* 0x0008780201007387 */ /* 0x0001e80000100800 */
[----:B------:R-:W4:Y:S04]  /*176b0*/  LDL.LU R5, [R1+0xb8] ;  /* 0x0000b80001057983 */ /* 0x000f280000300800 */
[----:B------:R1:W-:Y:S01]  /*176c0*/  STL [R1+0x844], R21 ;  /* 0x0008441501007387 */ /* 0x0003e20000100800 */
[----:B0-----:R-:W-:Y:S02]  /*176d0*/  LEA R2, P5, R17, R26, 0x1 ;  /* 0x0000001a11027211 */ /* 0x001fe400078a08ff */
[----:B-1----:R-:W-:-:S03]  /*176e0*/  LEA.HI.X.SX32 R21, R29, R3, 0x1, P3 ;  /* 0x000000031d157211 */ /* 0x002fc600018f0eff */
        /* <DEDUP_REMOVED lines=11> */
[----:B------:R1:W-:Y:S01]  /*177a0*/  STL [R1+0x85c], R21 ;  /* 0x00085c1501007387 */ /* 0x0003e20000100800 */
[----:B0-----:R-:W-:-:S03]  /*177b0*/  LEA.HI.X.SX32 R2, R6, R3, 0x1, P0 ;  /* 0x0000000306027211 */ /* 0x001fc600000f0eff */
[----:B------:R-:W4:Y:S01]  /*177c0*/  LDL.LU R6, [R1+0xac] ;  /* 0x0000ac0001067983 */ /* 0x000f220000300800 */
[----:B------:R-:W-:-:S05]  /*177d0*/  LEA R20, P1, R14, R26, 0x1 ;  /* 0x0000001a0e147211 */ /* 0x000fca00078208ff */
[----:B------:R-:W-:Y:S04]  /*177e0*/  STL [R1+0x898], R20 ;  /* 0x0008981401007387 */ /* 0x000fe80000100800 */
[----:B------:R0:W-:Y:S04]  /*177f0*/  STL [R1+0x864], R2 ;  /* 0x0008640201007387 */ /* 0x0001e80000100800 */
[----:B-1----:R-:W4:Y:S01]  /*17800*/  LDL.LU R21, [R1+0xa8] ;  /* 0x0000a80001157983 */ /* 0x002f220000300800 */
[----:B0-----:R-:W-:Y:S02]  /*17810*/  LEA.HI.X.SX32 R2, R19, R3, 0x1, P4 ;  /* 0x0000000313027211 */ /* 0x001fe400020f0eff */
[----:B------:R-:W-:-:S05]  /*17820*/  LEA R20, P0, R13, R26, 0x1 ;  /* 0x0000001a0d147211 */ /* 0x000fca00078008ff */
[----:B------:R0:W-:Y:S04]  /*17830*/  STL [R1+0x8a0], R20 ;  /* 0x0008a01401007387 */ /* 0x0001e80000100800 */
[----:B------:R1:W-:Y:S04]  /*17840*/  STL [R1+0x86c], R2 ;  /* 0x00086c0201007387 */ /* 0x0003e80000100800 */
[----:B0-----:R-:W4:Y:S01]  /*17850*/  LDL.LU R20, [R1+0xa4] ;  /* 0x0000a40001147983 */ /* 0x001f220000300800 */
[----:B-1----:R-:W-:Y:S02]  /*17860*/  LEA.HI.X.SX32 R2, R18, R3, 0x1, P6 ;  /* 0x0000000312027211 */ /* 0x002fe400030f0eff */
        /* <DEDUP_REMOVED lines=12> */
[----:B------:R3:W-:Y:S01]  /*17930*/  STL [R1+0x884], R2 ;  /* 0x0008840201007387 */ /* 0x0007e20000100800 */
[----:B------:R-:W-:Y:S02]  /*17940*/  LEA.HI.X.SX32 R15, R15, R3, 0x1, P2 ;  /* 0x000000030f0f7211 */ /* 0x000fe400010f0eff */
[----:B------:R-:W-:-:S05]  /*17950*/  LEA R16, P3, R9, R26, 0x1 ;  /* 0x0000001a09107211 */ /* 0x000fca00078608ff */
[----:B------:R1:W-:Y:S04]  /*17960*/  STL [R1+0x8c0], R16 ;  /* 0x0008c01001007387 */ /* 0x0003e80000100800 */
[----:B0-----:R-:W4:Y:S04]  /*17970*/  LDL.LU R17, [R1+0x98] ;  /* 0x0000980001117983 */ /* 0x001f280000300800 */
[----:B------:R-:W-:Y:S01]  /*17980*/  STL [R1+0x88c], R15 ;  /* 0x00088c0f01007387 */ /* 0x000fe20000100800 */
[-C--:B------:R-:W-:Y:S02]  /*17990*/  LEA.HI.X.SX32 R14, R14, R3.reuse, 0x1, P1 ;  /* 0x000000030e0e7211 */ /* 0x080fe400008f0eff */
[----:B------:R-:W-:-:S02]  /*179a0*/  LEA.HI.X.SX32 R13, R13, R3, 0x1, P0 ;  /* 0x000000030d0d7211 */ /* 0x000fc400000f0eff */
[-C--:B------:R-:W-:Y:S02]  /*179b0*/  LEA.HI.X.SX32 R12, R12, R3.reuse, 0x1, P4 ;  /* 0x000000030c0c7211 */ /* 0x080fe400020f0eff */
[----:B------:R-:W-:Y:S02]  /*179c0*/  LEA.HI.X.SX32 R11, R11, R3, 0x1, P6 ;  /* 0x000000030b0b7211 */ /* 0x000fe400030f0eff */
[----:B---3--:R-:W-:-:S05]  /*179d0*/  LEA R2, P2, R8, R26, 0x1 ;  /* 0x0000001a08027211 */ /* 0x008fca00078408ff */
[----:B------:R2:W-:Y:S04]  /*179e0*/  STL [R1+0x8c8], R2 ;  /* 0x0008c80201007387 */ /* 0x0005e80000100800 */
[----:B-1----:R-:W3:Y:S01]  /*179f0*/  LDL.LU R16, [R1+0x94] ;  /* 0x0000940001107983 */ /* 0x002ee20000300800 */
[----:B--2---:R-:W-:-:S03]  /*17a00*/  LEA R2, P1, R7, R26, 0x1 ;  /* 0x0000001a07027211 */ /* 0x004fc600078208ff */
[----:B------:R-:W-:Y:S04]  /*17a10*/  STL [R1+0x894], R14 ;  /* 0x0008940e01007387 */ /* 0x000fe80000100800 */
[----:B------:R4:W-:Y:S04]  /*17a20*/  STL [R1+0x8d0], R2 ;  /* 0x0008d00201007387 */ /* 0x0009e80000100800 */
[----:B------:R-:W2:Y:S04]  /*17a30*/  LDL.LU R15, [R1+0x90] ;  /* 0x00009000010f7983 */ /* 0x000ea80000300800 */
[----:B------:R-:W-:Y:S01]  /*17a40*/  STL [R1+0x89c], R13 ;  /* 0x00089c0d01007387 */ /* 0x000fe20000100800 */
[----:B----4-:R-:W-:-:S05]  /*17a50*/  LEA R2, P0, R5, R26, 0x1 ;  /* 0x0000001a05027211 */ /* 0x010fca00078008ff */
[----:B------:R0:W-:Y:S04]  /*17a60*/  STL [R1+0x8d8], R2 ;  /* 0x0008d80201007387 */ /* 0x0001e80000100800 */
[----:B------:R-:W4:Y:S04]  /*17a70*/  LDL.LU R14, [R1+0x8c] ;  /* 0x00008c00010e7983 */ /* 0x000f280000300800 */
[----:B------:R-:W-:Y:S01]  /*17a80*/  STL [R1+0x8a4], R12 ;  /* 0x0008a40c01007387 */ /* 0x000fe20000100800 */
[----:B0-----:R-:W-:-:S05]  /*17a90*/  LEA R2, P4, R29, R26, 0x1 ;  /* 0x0000001a1d027211 */ /* 0x001fca00078808ff */
[----:B------:R0:W-:Y:S04]  /*17aa0*/  STL [R1+0x8e0], R2 ;  /* 0x0008e00201007387 */ /* 0x0001e80000100800 */
[----:B------:R-:W4:Y:S04]  /*17ab0*/  LDL.LU R13, [R1+0x88] ;  /* 0x00008800010d7983 */ /* 0x000f280000300800 */
[----:B------:R1:W-:Y:S01]  /*17ac0*/  STL [R1+0x8ac], R11 ;  /* 0x0008ac0b01007387 */ /* 0x0003e20000100800 */
[----:B0-----:R-:W-:-:S05]  /*17ad0*/  LEA R2, P6, R0, R26, 0x1 ;  /* 0x0000001a00027211 */ /* 0x001fca00078c08ff */
[----:B------:R0:W-:Y:S04]  /*17ae0*/  STL [R1+0x8e8], R2 ;  /* 0x0008e80201007387 */ /* 0x0001e80000100800 */
[----:B------:R-:W4:Y:S01]  /*17af0*/  LDL.LU R12, [R1+0x80] ;  /* 0x00008000010c7983 */ /* 0x000f220000300800 */
[-C--:B------:R-:W-:Y:S02]  /*17b00*/  LEA.HI.X.SX32 R10, R10, R3.reuse, 0x1, P5 ;  /* 0x000000030a0a7211 */ /* 0x080fe400028f0eff */
[----:B------:R-:W-:-:S03]  /*17b10*/  LEA.HI.X.SX32 R9, R9, R3, 0x1, P3 ;  /* 0x0000000309097211 */ /* 0x000fc600018f0eff */
[----:B------:R0:W-:Y:S04]  /*17b20*/  STL [R1+0x8b4], R10 ;  /* 0x0008b40a01007387 */ /* 0x0001e80000100800 */
[----:B-1----:R-:W4:Y:S01]  /*17b30*/  LDL.LU R11, [R1+0x7c] ;  /* 0x00007c00010b7983 */ /* 0x002f220000300800 */
[----:B0-----:R-:W-:-:S05]  /*17b40*/  LEA R2, P5, R6, R26, 0x1 ;  /* 0x0000001a06027211 */ /* 0x001fca00078a08ff */
[----:B------:R0:W-:Y:S04]  /*17b50*/  STL [R1+0x8f0], R2 ;  /* 0x0008f00201007387 */ /* 0x0001e80000100800 */
[----:B------:R1:W-:Y:S04]  /*17b60*/  STL [R1+0x8bc], R9 ;  /* 0x0008bc0901007387 */ /* 0x0003e80000100800 */
[----:B------:R-:W4:Y:S01]  /*17b70*/  LDL.LU R10, [R1+0x78] ;  /* 0x00007800010a7983 */ /* 0x000f220000300800 */
[----:B------:R-:W-:Y:S02]  /*17b80*/  LEA.HI.X.SX32 R8, R8, R3, 0x1, P2 ;  /* 0x0000000308087211 */ /* 0x000fe400010f0eff */
[----:B0-----:R-:W-:-:S05]  /*17b90*/  LEA R2, P3, R21, R26, 0x1 ;  /* 0x0000001a15027211 */ /* 0x001fca00078608ff */
[----:B------:R-:W-:Y:S04]  /*17ba0*/  STL [R1+0x8f8], R2 ;  /* 0x0008f80201007387 */ /* 0x000fe80000100800 */
[----:B------:R0:W-:Y:S04]  /*17bb0*/  STL [R1+0x8c4], R8 ;  /* 0x0008c40801007387 */ /* 0x0001e80000100800 */
[----:B-1----:R-:W4:Y:S01]  /*17bc0*/  LDL.LU R9, [R1+0x74] ;  /* 0x0000740001097983 */ /* 0x002f220000300800 */
[----:B0-----:R-:W-:Y:S02]  /*17bd0*/  LEA.HI.X.SX32 R8, R7, R3, 0x1, P1 ;  /* 0x0000000307087211 */ /* 0x001fe400008f0eff */
[----:B------:R-:W-:-:S05]  /*17be0*/  LEA R2, P2, R20, R26, 0x1 ;  /* 0x0000001a14027211 */ /* 0x000fca00078408ff */
        /* <DEDUP_REMOVED lines=10> */
[----:B------:R-:W-:Y:S04]  /*17c90*/  STL [R1+0x910], R2 ;  /* 0x0009100201007387 */ /* 0x000fe80000100800 */
[----:B------:R-:W4:Y:S04]  /*17ca0*/  LDL.LU R29, [R1+0x68] ;  /* 0x00006800011d7983 */ /* 0x000f280000300800 */
[----:B------:R0:W-:Y:S02]  /*17cb0*/  STL [R1+0x8dc], R8 ;  /* 0x0008dc0801007387 */ /* 0x0001e40000100800 */
[----:B0-----:R-:W-:-:S02]  /*17cc0*/  LEA.HI.X.SX32 R8, R0, R3, 0x1, P6 ;  /* 0x0000000300087211 */ /* 0x001fc400030f0eff */
[----:B------:R-:W4:Y:S01]  /*17cd0*/  LDL.LU R0, [R1+0x64] ;  /* 0x0000640001007983 */ /* 0x000f220000300800 */
[----:B------:R-:W-:-:S05]  /*17ce0*/  LEA R2, P4, R17, R26, 0x1 ;  /* 0x0000001a11027211 */ /* 0x000fca00078808ff */
[----:B------:R-:W-:Y:S04]  /*17cf0*/  STL [R1+0x918], R2 ;  /* 0x0009180201007387 */ /* 0x000fe80000100800 */
[----:B------:R0:W-:Y:S02]  /*17d00*/  STL [R1+0x8e4], R8 ;  /* 0x0008e40801007387 */ /* 0x0001e40000100800 */
[-C--:B0-----:R-:W-:Y:S02]  /*17d10*/  LEA.HI.X.SX32 R8, R6, R3.reuse, 0x1, P5 ;  /* 0x0000000306087211 */ /* 0x081fe400028f0eff */
[----:B------:R-:W4:Y:S01]  /*17d20*/  LDL.LU R6, [R1+0x60] ;  /* 0x0000600001067983 */ /* 0x000f220000300800 */
[-C--:B------:R-:W-:Y:S02]  /*17d30*/  LEA.HI.X.SX32 R22, R21, R3.reuse, 0x1, P3 ;  /* 0x0000000315167211 */ /* 0x080fe400018f0eff */
[----:B------:R-:W-:-:S02]  /*17d40*/  LEA.HI.X.SX32 R19, R19, R3, 0x1, P1 ;  /* 0x0000000313137211 */ /* 0x000fc400008f0eff */
[----:B---3--:R-:W-:-:S05]  /*17d50*/  LEA R2, P6, R16, R26, 0x1 ;  /* 0x0000001a10027211 */ /* 0x008fca00078c08ff */
[----:B------:R-:W-:Y:S04]  /*17d60*/  STL [R1+0x920], R2 ;  /* 0x0009200201007387 */ /* 0x000fe80000100800 */
[----:B------:R0:W-:Y:S04]  /*17d70*/  STL [R1+0x8ec], R8 ;  /* 0x0008ec0801007387 */ /* 0x0001e80000100800 */
[----:B0-----:R-:W3:Y:S01]  /*17d80*/  LDL.LU R8, [R1+0x5c] ;  /* 0x00005c0001087983 */ /* 0x001ee20000300800 */
[----:B--2---:R-:W-:-:S05]  /*17d90*/  LEA R2, P5, R15, R26, 0x1 ;  /* 0x0000001a0f027211 */ /* 0x004fca00078a08ff */
[----:B------:R0:W-:Y:S04]  /*17da0*/  STL [R1+0x928], R2 ;  /* 0x0009280201007387 */ /* 0x0001e80000100800 */
[----:B------:R-:W-:Y:S04]  /*17db0*/  STL [R1+0x8f4], R22 ;  /* 0x0008f41601007387 */ /* 0x000fe80000100800 */
[----:B------:R-:W2:Y:S01]  /*17dc0*/  LDL.LU R24, [R1+0x58] ;  /* 0x0000580001187983 */ /* 0x000ea20000300800 */
[----:B0-----:R-:W-:Y:S02]  /*17dd0*/  LEA.HI.X.SX32 R2, R20, R3, 0x1, P2 ;  /* 0x0000000314027211 */ /* 0x001fe400010f0eff */
[----:B----4-:R-:W-:-:S05]  /*17de0*/  LEA R21, P3, R14, R26, 0x1 ;  /* 0x0000001a0e157211 */ /* 0x010fca00078608ff */
[----:B------:R-:W-:Y:S04]  /*17df0*/  STL [R1+0x930], R21 ;  /* 0x0009301501007387 */ /* 0x000fe80000100800 */
[----:B------:R0:W-:Y:S01]  /*17e00*/  STL [R1+0x8fc], R2 ;  /* 0x0008fc0201007387 */ /* 0x0001e20000100800 */
[----:B------:R-:W-:-:S05]  /*17e10*/  LEA R20, P2, R13, R26, 0x1 ;  /* 0x0000001a0d147211 */ /* 0x000fca00078408ff */
[----:B------:R-:W-:Y:S04]  /*17e20*/  STL [R1+0x938], R20 ;  /* 0x0009381401007387 */ /* 0x000fe80000100800 */
[----:B------:R-:W4:Y:S04]  /*17e30*/  LDL.LU R23, [R1+0x54] ;  /* 0x0000540001177983 */ /* 0x000f280000300800 */
[----:B------:R1:W-:Y:S01]  /*17e40*/  STL [R1+0x904], R19 ;  /* 0x0009041301007387 */ /* 0x0003e20000100800 */
[----:B0-----:R-:W-:Y:S02]  /*17e50*/  LEA R2, P1, R12, R26, 0x1 ;  /* 0x0000001a0c027211 */ /* 0x001fe400078208ff */
[----:B-1----:R-:W-:-:S03]  /*17e60*/  LEA.HI.X.SX32 R19, R18, R3, 0x1, P0 ;  /* 0x0000000312137211 */ /* 0x002fc600000f0eff */
[----:B------:R0:W-:Y:S04]  /*17e70*/  STL [R1+0x940], R2 ;  /* 0x0009400201007387 */ /* 0x0001e80000100800 */
[----:B------:R-:W-:Y:S04]  /*17e80*/  STL [R1+0x90c], R19 ;  /* 0x00090c1301007387 */ /* 0x000fe80000100800 */
[----:B------:R-:W4:Y:S01]  /*17e90*/  LDL.LU R22, [R1+0x50] ;  /* 0x0000500001167983 */ /* 0x000f220000300800 */
[----:B------:R-:W-:Y:S02]  /*17ea0*/  LEA R18, P0, R11, R26, 0x1 ;  /* 0x0000001a0b127211 */ /* 0x000fe400078008ff */
[----:B0-----:R-:W-:-:S03]  /*17eb0*/  LEA.HI.X.SX32 R2, R17, R3, 0x1, P4 ;  /* 0x0000000311027211 */ /* 0x001fc600020f0eff */
[----:B------:R-:W-:Y:S04]  /*17ec0*/  STL [R1+0x948], R18 ;  /* 0x0009481201007387 */ /* 0x000fe80000100800 */
[----:B------:R0:W-:Y:S01]  /*17ed0*/  STL [R1+0x914], R2 ;  /* 0x0009140201007387 */ /* 0x0001e20000100800 */
[----:B------:R-:W-:Y:S02]  /*17ee0*/  LEA.HI.X.SX32 R16, R16, R3, 0x1, P6 ;  /* 0x0000000310107211 */ /* 0x000fe400030f0eff */
        /* <DEDUP_REMOVED lines=9> */
[----:B0-----:R-:W-:Y:S02]  /*17f80*/  LEA.HI.X.SX32 R2, R14, R3, 0x1, P3 ;  /* 0x000000030e027211 */ /* 0x001fe400018f0eff */
[----:B------:R-:W-:-:S05]  /*17f90*/  LEA R15, P5, R7, R26, 0x1 ;  /* 0x0000001a070f7211 */ /* 0x000fca00078a08ff */
        /* <DEDUP_REMOVED lines=14> */
[----:B------:R-:W-:Y:S01]  /*18080*/  STL [R1+0x978], R12 ;  /* 0x0009780c01007387 */ /* 0x000fe20000100800 */
[----:B------:R-:W-:-:S03]  /*18090*/  LEA.HI.X.SX32 R10, R10, R3, 0x1, P4 ;  /* 0x000000030a0a7211 */ /* 0x000fc600020f0eff */
[----:B------:R3:W-:Y:S01]  /*180a0*/  STL [R1+0x944], R2 ;  /* 0x0009440201007387 */ /* 0x0007e20000100800 */
[----:B------:R-:W-:Y:S02]  /*180b0*/  LEA.HI.X.SX32 R9, R9, R3, 0x1, P6 ;  /* 0x0000000309097211 */ /* 0x000fe400030f0eff */
[----:B------:R-:W-:-:S05]  /*180c0*/  LEA R11, P0, R6, R26, 0x1 ;  /* 0x0000001a060b7211 */ /* 0x000fca00078008ff */
[----:B------:R-:W-:Y:S04]  /*180d0*/  STL [R1+0x980], R11 ;  /* 0x0009800b01007387 */ /* 0x000fe80000100800 */
[----:B------:R-:W4:Y:S04]  /*180e0*/  LDL.LU R17, [R1+0x3c] ;  /* 0x00003c0001117983 */ /* 0x000f280000300800 */
[----:B------:R-:W-:Y:S01]  /*180f0*/  STL [R1+0x94c], R10 ;  /* 0x00094c0a01007387 */ /* 0x000fe20000100800 */
[-C--:B------:R-:W-:Y:S02]  /*18100*/  LEA.HI.X.SX32 R7, R7, R3.reuse, 0x1, P5 ;  /* 0x0000000307077211 */ /* 0x080fe400028f0eff */
[----:B------:R-:W-:-:S02]  /*18110*/  LEA.HI.X.SX32 R5, R5, R3, 0x1, P3 ;  /* 0x0000000305057211 */ /* 0x000fc400018f0eff */
[----:B---3--:R-:W-:-:S05]  /*18120*/  LEA R2, P4, R8, R26, 0x1 ;  /* 0x0000001a08027211 */ /* 0x008fca00078808ff */
[----:B------:R2:W-:Y:S04]  /*18130*/  STL [R1+0x988], R2 ;  /* 0x0009880201007387 */ /* 0x0005e80000100800 */
[----:B------:R-:W3:Y:S04]  /*18140*/  LDL.LU R16, [R1+0x38] ;  /* 0x0000380001107983 */ /* 0x000ee80000300800 */
[----:B------:R-:W-:Y:S01]  /*18150*/  STL [R1+0x954], R9 ;  /* 0x0009540901007387 */ /* 0x000fe20000100800 */
[----:B--2---:R-:W-:-:S03]  /*18160*/  LEA R2, P6, R24, R26, 0x1 ;  /* 0x0000001a18027211 */ /* 0x004fc600078c08ff */
[----:B------:R-:W2:Y:S04]  /*18170*/  LDL.LU R15, [R1+0x34] ;  /* 0x00003400010f7983 */ /* 0x000ea80000300800 */
[----:B------:R4:W-:Y:S04]  /*18180*/  STL [R1+0x990], R2 ;  /* 0x0009900201007387 */ /* 0x0009e80000100800 */
[----:B------:R-:W2:Y:S04]  /*18190*/  LDL.LU R14, [R1+0x30] ;  /* 0x00003000010e7983 */ /* 0x000ea80000300800 */
[----:B------:R-:W-:Y:S04]  /*181a0*/  STL [R1+0x95c], R7 ;  /* 0x00095c0701007387 */ /* 0x000fe80000100800 */
[----:B------:R-:W2:Y:S01]  /*181b0*/  LDL.LU R13, [R1+0x2c] ;  /* 0x00002c00010d7983 */ /* 0x000ea20000300800 */
[----:B----4-:R-:W-:-:S05]  /*181c0*/  LEA R2, P5, R23, R26, 0x1 ;  /* 0x0000001a17027211 */ /* 0x010fca00078a08ff */
[----:B------:R0:W-:Y:S04]  /*181d0*/  STL [R1+0x998], R2 ;  /* 0x0009980201007387 */ /* 0x0001e80000100800 */
[----:B------:R-:W4:Y:S04]  /*181e0*/  LDL.LU R12, [R1+0x28] ;  /* 0x00002800010c7983 */ /* 0x000f280000300800 */
[----:B------:R1:W-:Y:S04]  /*181f0*/  STL [R1+0x964], R5 ;  /* 0x0009640501007387 */ /* 0x0003e80000100800 */
[----:B------:R-:W4:Y:S01]  /*18200*/  LDL.LU R11, [R1+0x24] ;  /* 0x00002400010b7983 */ /* 0x000f220000300800 */
[----:B0-----:R-:W-:-:S02]  /*18210*/  LEA R2, P3, R22, R26, 0x1 ;  /* 0x0000001a16027211 */ /* 0x001fc400078608ff */
[----:B-1----:R-:W-:-:S03]  /*18220*/  LEA.HI.X.SX32 R5, R29, R3, 0x1, P2 ;  /* 0x000000031d057211 */ /* 0x002fc600010f0eff */
[----:B------:R-:W-:Y:S04]  /*18230*/  STL [R1+0x9a0], R2 ;  /* 0x0009a00201007387 */ /* 0x000fe80000100800 */
[----:B------:R-:W4:Y:S04]  /*18240*/  LDL.LU R10, [R1+0x20] ;  /* 0x00002000010a7983 */ /* 0x000f280000300800 */
[----:B------:R0:W-:Y:S04]  /*18250*/  STL [R1+0x96c], R5 ;  /* 0x00096c0501007387 */ /* 0x0001e80000100800 */
[----:B------:R-:W4:Y:S01]  /*18260*/  LDL.LU R29, [R1+0x1c] ;  /* 0x00001c00011d7983 */ /* 0x000f220000300800 */
[----:B0-----:R-:W-:-:S02]  /*18270*/  LEA.HI.X.SX32 R5, R0, R3, 0x1, P1 ;  /* 0x0000000300057211 */ /* 0x001fc400008f0eff */
[----:B------:R-:W-:-:S05]  /*18280*/  LEA R2, P2, R21, R26, 0x1 ;  /* 0x0000001a15027211 */ /* 0x000fca00078408ff */
[----:B------:R-:W-:Y:S04]  /*18290*/  STL [R1+0x9a8], R2 ;  /* 0x0009a80201007387 */ /* 0x000fe80000100800 */
[----:B------:R-:W4:Y:S04]  /*182a0*/  LDL.LU R0, [R1+0x18] ;  /* 0x0000180001007983 */ /* 0x000f280000300800 */
[----:B------:R0:W-:Y:S01]  /*182b0*/  STL [R1+0x974], R5 ;  /* 0x0009740501007387 */ /* 0x0001e20000100800 */
[----:B------:R-:W-:-:S03]  /*182c0*/  LEA.HI.X.SX32 R7, R6, R3, 0x1, P0 ;  /* 0x0000000306077211 */ /* 0x000fc600000f0eff */
[----:B0-----:R-:W4:Y:S01]  /*182d0*/  LDL.LU R5, [R1+0x14] ;  /* 0x0000140001057983 */ /* 0x001f220000300800 */
        /* <DEDUP_REMOVED lines=9> */
[----:B------:R0:W-:Y:S04]  /*18370*/  STL [R1+0x984], R9 ;  /* 0x0009840901007387 */ /* 0x0001e80000100800 */
[----:B0-----:R-:W4:Y:S01]  /*18380*/  LDL.LU R9, [R1+0x4] ;  /* 0x0000040001097983 */ /* 0x001f220000300800 */
[----:B------:R-:W-:-:S05]  /*18390*/  LEA R2, P4, R18, R26, 0x1 ;  /* 0x0000001a12027211 */ /* 0x000fca00078808ff */
[----:B------:R0:W-:Y:S04]  /*183a0*/  STL [R1+0x9c0], R2 ;  /* 0x0009c00201007387 */ /* 0x0001e80000100800 */
[----:B0-----:R-:W4:Y:S01]  /*183b0*/  LDL.LU R2, [R1] ;  /* 0x0000000001027983 */ /* 0x001f220000300800 */
[-C--:B------:R-:W-:Y:S02]  /*183c0*/  LEA.HI.X.SX32 R24, R24, R3.reuse, 0x1, P6 ;  /* 0x0000000318187211 */ /* 0x080fe400030f0eff */
[----:B------:R-:W-:-:S03]  /*183d0*/  LEA.HI.X.SX32 R23, R23, R3, 0x1, P5 ;  /* 0x0000000317177211 */ /* 0x000fc600028f0eff */
[----:B------:R0:W-:Y:S01]  /*183e0*/  STL [R1+0x98c], R24 ;  /* 0x00098c1801007387 */ /* 0x0001e20000100800 */
[-C--:B------:R-:W-:Y:S02]  /*183f0*/  LEA.HI.X.SX32 R22, R22, R3.reuse, 0x1, P3 ;  /* 0x0000000316167211 */ /* 0x080fe400018f0eff */
[----:B------:R-:W-:Y:S02]  /*18400*/  LEA.HI.X.SX32 R21, R21, R3, 0x1, P2 ;  /* 0x0000000315157211 */ /* 0x000fe400010f0eff */
[----:B0-----:R-:W-:-:S05]  /*18410*/  LEA R24, P6, R17, R26, 0x1 ;  /* 0x0000001a11187211 */ /* 0x001fca00078c08ff */
[----:B------:R0:W-:Y:S04]  /*18420*/  STL [R1+0x9c8], R24 ;  /* 0x0009c81801007387 */ /* 0x0001e80000100800 */
[----:B0-----:R-:W4:Y:S04]  /*18430*/  LDL.LU R24, [R1+0xb88] ;  /* 0x000b880001187983 */ /* 0x001f280000300800 */
[----:B------:R3:W-:Y:S01]  /*18440*/  STL [R1+0x994], R23 ;  /* 0x0009941701007387 */ /* 0x0007e20000100800 */
[-C--:B------:R-:W-:Y:S02]  /*18450*/  LEA.HI.X.SX32 R20, R20, R3.reuse, 0x1, P1 ;  /* 0x0000000314147211 */ /* 0x080fe400008f0eff */
[----:B------:R-:W-:-:S02]  /*18460*/  LEA.HI.X.SX32 R19, R19, R3, 0x1, P0 ;  /* 0x0000000313137211 */ /* 0x000fc400000f0eff */
[-C--:B------:R-:W-:Y:S02]  /*18470*/  LEA.HI.X.SX32 R18, R18, R3.reuse, 0x1, P4 ;  /* 0x0000000312127211 */ /* 0x080fe400020f0eff */
[----:B------:R-:W-:Y:S02]  /*18480*/  LEA.HI.X.SX32 R17, R17, R3, 0x1, P6 ;  /* 0x0000000311117211 */ /* 0x000fe400030f0eff */
[----:B---3--:R-:W-:-:S05]  /*18490*/  LEA R23, P5, R16, R26, 0x1 ;  /* 0x0000001a10177211 */ /* 0x008fca00078a08ff */
[----:B------:R0:W-:Y:S04]  /*184a0*/  STL [R1+0x9d0], R23 ;  /* 0x0009d01701007387 */ /* 0x0001e80000100800 */
[----:B0-----:R-:W3:Y:S04]  /*184b0*/  LDL.LU R23, [R1+0xb84] ;  /* 0x000b840001177983 */ /* 0x001ee80000300800 */
[----:B------:R2:W-:Y:S02]  /*184c0*/  STL [R1+0x99c], R22 ;  /* 0x00099c1601007387 */ /* 0x0005e40000100800 */
[----:B--2---:R-:W-:-:S05]  /*184d0*/  LEA R22, P3, R15, R26, 0x1 ;  /* 0x0000001a0f167211 */ /* 0x004fca00078608ff */
[----:B------:R0:W-:Y:S04]  /*184e0*/  STL [R1+0x9d8], R22 ;  /* 0x0009d81601007387 */ /* 0x0001e80000100800 */
[----:B0-----:R-:W2:Y:S04]  /*184f0*/  LDL.LU R22, [R1+0xb80] ;  /* 0x000b800001167983 */ /* 0x001ea80000300800 */
[----:B------:R0:W-:Y:S02]  /*18500*/  STL [R1+0x9a4], R21 ;  /* 0x0009a41501007387 */ /* 0x0001e40000100800 */
[----:B0-----:R-:W-:-:S05]  /*18510*/  LEA R21, P2, R14, R26, 0x1 ;  /* 0x0000001a0e157211 */ /* 0x001fca00078408ff */
[----:B------:R0:W-:Y:S04]  /*18520*/  STL [R1+0x9e0], R21 ;  /* 0x0009e01501007387 */ /* 0x0001e80000100800 */
[----:B0-----:R-:W2:Y:S04]  /*18530*/  LDL.LU R21, [R1+0xb7c] ;  /* 0x000b7c0001157983 */ /* 0x001ea80000300800 */
[----:B------:R0:W-:Y:S02]  /*18540*/  STL [R1+0x9ac], R20 ;  /* 0x0009ac1401007387 */ /* 0x0001e40000100800 */
[----:B0-----:R-:W-:-:S05]  /*18550*/  LEA R20, P1, R13, R26, 0x1 ;  /* 0x0000001a0d147211 */ /* 0x001fca00078208ff */
[----:B------:R0:W-:Y:S04]  /*18560*/  STL [R1+0x9e8], R20 ;  /* 0x0009e81401007387 */ /* 0x0001e80000100800 */
[----:B0-----:R-:W2:Y:S04]  /*18570*/  LDL.LU R20, [R1+0xb78] ;  /* 0x000b780001147983 */ /* 0x001ea80000300800 */
[----:B------:R4:W-:Y:S02]  /*18580*/  STL [R1+0x9b4], R19 ;  /* 0x0009b41301007387 */ /* 0x0009e40000100800 */
[----:B----4-:R-:W-:-:S05]  /*18590*/  LEA R19, P0, R12, R26, 0x1 ;  /* 0x0000001a0c137211 */ /* 0x010fca00078008ff */
[----:B------:R0:W-:Y:S04]  /*185a0*/  STL [R1+0x9f0], R19 ;  /* 0x0009f01301007387 */ /* 0x0001e80000100800 */
[----:B0-----:R-:W4:Y:S04]  /*185b0*/  LDL.LU R19, [R1+0xb74] ;  /* 0x000b740001137983 */ /* 0x001f280000300800 */
[----:B------:R0:W-:Y:S02]  /*185c0*/  STL [R1+0x9bc], R18 ;  /* 0x0009bc1201007387 */ /* 0x0001e40000100800 */
[----:B0-----:R-:W-:-:S05]  /*185d0*/  LEA R18, P4, R11, R26, 0x1 ;  /* 0x0000001a0b127211 */ /* 0x001fca00078808ff */
[----:B------:R0:W-:Y:S01]  /*185e0*/  STL [R1+0x9f8], R18 ;  /* 0x0009f81201007387 */ /* 0x0001e20000100800 */
[----:B------:R-:W-:-:S03]  /*185f0*/  LEA.HI.X.SX32 R16, R16, R3, 0x1, P5 ;  /* 0x0000000310107211 */ /* 0x000fc600028f0eff */
[----:B0-----:R-:W2:Y:S04]  /*18600*/  LDL.LU R18, [R1+0xb70] ;  /* 0x000b700001127983 */ /* 0x001ea80000300800 */
        /* <DEDUP_REMOVED lines=42> */
[----:B0-----:R-:W2:Y:S01]  /*188b0*/  LDL.LU R29, [R1+0xb4c] ;  /* 0x000b4c00011d7983 */ /* 0x001ea20000300800 */
[----:B------:R-:W-:-:S05]  /*188c0*/  LEA.HI.X.SX32 R0, R0, R3, 0x1, P3 ;  /* 0x0000000300007211 */ /* 0x000fca00018f0eff */
[----:B------:R2:W-:Y:S02]  /*188d0*/  STL [R1+0xa0c], R0 ;  /* 0x000a0c0001007387 */ /* 0x0005e40000100800 */
[----:B--2---:R-:W-:-:S05]  /*188e0*/  LEA R0, P3, R29, R26, 0x1 ;  /* 0x0000001a1d007211 */ /* 0x004fca00078608ff */
        /* <DEDUP_REMOVED lines=27> */
[-C--:B------:R-:W-:Y:S02]  /*18aa0*/  LEA.HI.X.SX32 R2, R2, R3.reuse, 0x1, P5 ;  /* 0x0000000302027211 */ /* 0x080fe400028f0eff */
[----:B------:R-:W-:-:S03]  /*18ab0*/  LEA.HI.X.SX32 R29, R29, R3, 0x1, P3 ;  /* 0x000000031d1d7211 */ /* 0x000fc600018f0eff */
[----:B------:R2:W-:Y:S01]  /*18ac0*/  STL [R1+0xa3c], R2 ;  /* 0x000a3c0201007387 */ /* 0x0005e20000100800 */
[----:B------:R-:W-:Y:S02]  /*18ad0*/  IMAD R25, R25, c[0x0][0x190], RZ ;  /* 0x0000640019197a24 */ /* 0x000fe400078e02ff */
[----:B------:R-:W-:Y:S02]  /*18ae0*/  IMAD R27, R27, c[0x0][0x190], RZ ;  /* 0x000064001b1b7a24 */ /* 0x000fe400078e02ff */
[----:B------:R-:W-:Y:S01]  /*18af0*/  IMAD R28, R28, c[0x0][0x190], RZ ;  /* 0x000064001c1c7a24 */ /* 0x000fe200078e02ff */
[----:B--2---:R-:W-:-:S05]  /*18b00*/  LEA R2, P5, R9, R26, 0x1 ;  /* 0x0000001a09027211 */ /* 0x004fca00078a08ff */
[----:B------:R-:W-:Y:S04]  /*18b10*/  STL [R1+0xa78], R2 ;  /* 0x000a780201007387 */ /* 0x000fe80000100800 */
[----:B------:R0:W-:Y:S02]  /*18b20*/  STL [R1+0xa44], R29 ;  /* 0x000a441d01007387 */ /* 0x0001e40000100800 */
[----:B0-----:R-:W-:Y:S02]  /*18b30*/  LEA.HI.X.SX32 R29, R0, R3, 0x1, P2 ;  /* 0x00000003001d7211 */ /* 0x001fe400010f0eff */
[----:B------:R-:W2:Y:S01]  /*18b40*/  LDL.LU R0, [R1+0xb30] ;  /* 0x000b300001007983 */ /* 0x000ea20000300800 */
[----:B------:R-:W-:-:S05]  /*18b50*/  LEA R2, P3, R10, R26, 0x1 ;  /* 0x0000001a0a027211 */ /* 0x000fca00078608ff */
[----:B------:R0:W-:Y:S04]  /*18b60*/  STL [R1+0xa80], R2 ;  /* 0x000a800201007387 */ /* 0x0001e80000100800 */
[----:B------:R1:W-:Y:S01]  /*18b70*/  STL [R1+0xa4c], R29 ;  /* 0x000a4c1d01007387 */ /* 0x0003e20000100800 */
[----:B0-----:R-:W-:Y:S02]  /*18b80*/  LEA R2, P2, R11, R26, 0x1 ;  /* 0x0000001a0b027211 */ /* 0x001fe400078408ff */
[----:B-1----:R-:W-:-:S03]  /*18b90*/  LEA.HI.X.SX32 R29, R5, R3, 0x1, P1 ;  /* 0x00000003051d7211 */ /* 0x002fc600008f0eff */
[----:B------:R0:W-:Y:S01]  /*18ba0*/  STL [R1+0xae8], R2 ;  /* 0x000ae80201007387 */ /* 0x0001e20000100800 */
[----:B------:R-:W-:-:S03]  /*18bb0*/  LEA R5, P1, R25, R26, 0x1 ;  /* 0x0000001a19057211 */ /* 0x000fc600078208ff */
[----:B------:R-:W-:Y:S01]  /*18bc0*/  STL [R1+0xa54], R29 ;  /* 0x000a541d01007387 */ /* 0x000fe20000100800 */
[----:B0-----:R-:W-:-:S03]  /*18bd0*/  LEA.HI.X.SX32 R2, R6, R3, 0x1, P0 ;  /* 0x0000000306027211 */ /* 0x001fc600000f0eff */
[----:B------:R0:W-:Y:S01]  /*18be0*/  STL [R1+0xa88], R5 ;  /* 0x000a880501007387 */ /* 0x0001e20000100800 */
[----:B------:R-:W-:-:S03]  /*18bf0*/  LEA R6, P0, R12, R26, 0x1 ;  /* 0x0000001a0c067211 */ /* 0x000fc600078008ff */
[----:B------:R1:W-:Y:S01]  /*18c00*/  STL [R1+0xa5c], R2 ;  /* 0x000a5c0201007387 */ /* 0x0003e20000100800 */
[----:B0-----:R-:W-:-:S03]  /*18c10*/  LEA.HI.X.SX32 R5, R7, R3, 0x1, P4 ;  /* 0x0000000307057211 */ /* 0x001fc600020f0eff */
[----:B------:R0:W-:Y:S01]  /*18c20*/  STL [R1+0xa90], R6 ;  /* 0x000a900601007387 */ /* 0x0001e20000100800 */
[----:B-1----:R-:W-:-:S03]  /*18c30*/  LEA R2, P4, R13, R26, 0x1 ;  /* 0x0000001a0d027211 */ /* 0x002fc600078808ff */
[----:B------:R1:W-:Y:S04]  /*18c40*/  STL [R1+0xa64], R5 ;  /* 0x000a640501007387 */ /* 0x0003e80000100800 */
[----:B------:R3:W-:Y:S01]  /*18c50*/  STL [R1+0xa98], R2 ;  /* 0x000a980201007387 */ /* 0x0007e20000100800 */
[----:B0-----:R-:W-:Y:S02]  /*18c60*/  LEA.HI.X.SX32 R6, R8, R3, 0x1, P6 ;  /* 0x0000000308067211 */ /* 0x001fe400030f0eff */
[----:B-1----:R-:W-:-:S03]  /*18c70*/  LEA R5, P6, R14, R26, 0x1 ;  /* 0x0000001a0e057211 */ /* 0x002fc600078c08ff */
[----:B------:R0:W-:Y:S01]  /*18c80*/  STL [R1+0xa6c], R6 ;  /* 0x000a6c0601007387 */ /* 0x0001e20000100800 */
[----:B---3--:R-:W-:-:S03]  /*18c90*/  LEA.HI.X.SX32 R2, R9, R3, 0x1, P5 ;  /* 0x0000000309027211 */ /* 0x008fc600028f0eff */
[----:B------:R1:W-:Y:S04]  /*18ca0*/  STL [R1+0xaa0], R5 ;  /* 0x000aa00501007387 */ /* 0x0003e80000100800 */
[----:B------:R3:W-:Y:S01]  /*18cb0*/  STL [R1+0xa74], R2 ;  /* 0x000a740201007387 */ /* 0x0007e20000100800 */
[----:B0-----:R-:W-:Y:S02]  /*18cc0*/  LEA R6, P5, R15, R26, 0x1 ;  /* 0x0000001a0f067211 */ /* 0x001fe400078a08ff */
[----:B-1----:R-:W-:-:S03]  /*18cd0*/  LEA.HI.X.SX32 R5, R10, R3, 0x1, P3 ;  /* 0x000000030a057211 */ /* 0x002fc600018f0eff */
[----:B------:R0:W-:Y:S01]  /*18ce0*/  STL [R1+0xaa8], R6 ;  /* 0x000aa80601007387 */ /* 0x0001e20000100800 */
[----:B---3--:R-:W-:-:S03]  /*18cf0*/  LEA R2, P3, R16, R26, 0x1 ;  /* 0x0000001a10027211 */ /* 0x008fc600078608ff */
        /* <DEDUP_REMOVED lines=11> */
[----:B----4-:R-:W-:-:S03]  /*18db0*/  LEA R2, P0, R19, R26, 0x1 ;  /* 0x0000001a13027211 */ /* 0x010fc600078008ff */
        /* <DEDUP_REMOVED lines=28> */
[----:B------:R-:W-:Y:S01]  /*18f80*/  STL [R1+0xac4], R6 ;  /* 0x000ac40601007387 */ /* 0x000fe20000100800 */
[----:B---3--:R-:W-:-:S03]  /*18f90*/  LEA.HI.X.SX32 R2, R20, R3, 0x1, P4 ;  /* 0x0000000314027211 */ /* 0x008fc600020f0eff */
[----:B------:R-:W-:Y:S04]  /*18fa0*/  STL [R1+0x2c8], R5 ;  /* 0x0002c80501007387 */ /* 0x000fe80000100800 */
[----:B------:R0:W-:Y:S04]  /*18fb0*/  STL [R1+0x27c], R2 ;  /* 0x00027c0201007387 */ /* 0x0001e80000100800 */
[----:B0-----:R-:W0:Y:S01]  /*18fc0*/  S2R R2, SR_TID.X ;  /* 0x0000000000027919 */ /* 0x001e220000002100 */
[-C--:B------:R-:W-:Y:S02]  /*18fd0*/  LEA.HI.X.SX32 R6, R21, R3.reuse, 0x1, P6 ;  /* 0x0000000315067211 */ /* 0x080fe400030f0eff */
[----:B------:R-:W-:-:S02]  /*18fe0*/  LEA.HI.X.SX32 R5, R22, R3, 0x1, P5 ;  /* 0x0000000316057211 */ /* 0x000fc400028f0eff */
[----:B------:R-:W-:Y:S01]  /*18ff0*/  LEA.HI.X.SX32 R7, R23, R3, 0x1, P3 ;  /* 0x0000000317077211 */ /* 0x000fe200018f0eff */
[----:B------:R1:W-:Y:S01]  /*19000*/  STL [R1+0x2b0], R6 ;  /* 0x0002b00601007387 */ /* 0x0003e20000100800 */
[----:B------:R-:W-:-:S03]  /*19010*/  IMAD.MOV R11, RZ, RZ, -c[0x0][0x188] ;  /* 0x80006200ff0b7624 */ /* 0x000fc600078e02ff */
[----:B------:R3:W-:Y:S01]  /*19020*/  STL [R1+0x2b4], R5 ;  /* 0x0002b40501007387 */ /* 0x0007e20000100800 */
[----:B0-----:R-:W-:Y:S02]  /*19030*/  SHF.R.U32.HI R10, RZ, 0x4, R2 ;  /* 0x00000004ff0a7819 */ /* 0x001fe40000011602 */
[----:B------:R-:W-:Y:S02]  /*19040*/  LEA.HI R29, R2, 0x38, RZ, 0x1c ;  /* 0x00000038021d7811 */ /* 0x000fe400078fe0ff */
[----:B------:R-:W-:-:S03]  /*19050*/  SGXT.U32 R10, R10, 0x3 ;  /* 0x000000030a0a781a */ /* 0x000fc60000000000 */
[----:B------:R-:W-:Y:S01]  /*19060*/  IMAD R8, R29, c[0x0][0x188], RZ ;  /* 0x000062001d087a24 */ /* 0x000fe200078e02ff */
[----:B------:R-:W-:Y:S01]  /*19070*/  LOP3.LUT R29, R10, 0x30, RZ, 0xfc, !PT ;  /* 0x000000300a1d7812 */ /* 0x000fe200078efcff */
[----:B------:R0:W-:Y:S01]  /*19080*/  STL [R1+0x2b8], R7 ;  /* 0x0002b80701007387 */ /* 0x0001e20000100800 */
[-C--:B-1----:R-:W-:Y:S02]  /*19090*/  LEA.HI.X.SX32 R6, R24, R3.reuse, 0x1, P2 ;  /* 0x0000000318067211 */ /* 0x082fe400010f0eff */
[C---:B------:R-:W-:Y:S01]  /*190a0*/  LOP3.LUT R9, R10.reuse, 0x30, RZ, 0xfc, !PT ;  /* 0x000000300a097812 */ /* 0x040fe200078efcff */
[----:B------:R-:W-:Y:S01]  /*190b0*/  IMAD R29, R29, c[0x0][0x188], RZ ;  /* 0x000062001d1d7a24 */ /* 0x000fe200078e02ff */
[-C--:B---3--:R-:W-:Y:S01]  /*190c0*/  LEA.HI.X.SX32 R5, R27, R3.reuse, 0x1, P1 ;  /* 0x000000031b057211 */ /* 0x088fe200008f0eff */
[----:B------:R-:W-:Y:S01]  /*190d0*/  STL [R1+0x2bc], R6 ;  /* 0x0002bc0601007387 */ /* 0x000fe20000100800 */
[C---:B0-----:R-:W-:Y:S01]  /*190e0*/  IMAD R7, R10.reuse, c[0x0][0x188], RZ ;  /* 0x000062000a077a24 */ /* 0x041fe200078e02ff */
[----:B------:R-:W-:Y:S01]  /*190f0*/  LOP3.LUT R10, R10, 0x30, RZ, 0xfc, !PT ;  /* 0x000000300a0a7812 */ /* 0x000fe200078efcff */
[----:B------:R-:W-:Y:S01]  /*19100*/  IMAD R9, R9, c[0x0][0x188], RZ ;  /* 0x0000620009097a24 */ /* 0x000fe200078e02ff */
[----:B------:R-:W-:Y:S01]  /*19110*/  LEA.HI.X.SX32 R3, R28, R3, 0x1, P0 ;  /* 0x000000031c037211 */ /* 0x000fe200000f0eff */
[C---:B------:R-:W-:Y:S01]  /*19120*/  IMAD R29, R11.reuse, 0x8, R29 ;  /* 0x000000080b1d7824 */ /* 0x040fe200078e021d */
[----:B------:R-:W-:Y:S01]  /*19130*/  LEA R2, P0, R4, c[0x0][0x160], 0x1 ;  /* 0x0000580004027a11 */ /* 0x000fe200078008ff */
[----:B------:R-:W-:Y:S01]  /*19140*/  IMAD R10, R10, c[0x0][0x188], RZ ;  /* 0x000062000a0a7a24 */ /* 0x000fe200078e02ff */
[----:B------:R-:W-:Y:S01]  /*19150*/  STL [R1+0x2c0], R5 ;  /* 0x0002c00501007387 */ /* 0x000fe20000100800 */
[----:B------:R-:W-:-:S02]  /*19160*/  IMAD R9, R11, 0x8, R9 ;  /* 0x000000080b097824 */ /* 0x000fc400078e0209 */
[----:B------:R-:W-:Y:S01]  /*19170*/  IMAD R29, R11, 0x8, R29 ;  /* 0x000000080b1d7824 */ /* 0x000fe200078e021d */
[----:B------:R0:W-:Y:S01]  /*19180*/  STL [R1+0x2c4], R3 ;  /* 0x0002c40301007387 */ /* 0x0001e20000100800 */
[-C--:B------:R-:W-:Y:S02]  /*19190*/  LEA R12, P5, R10, R2.reuse, 0x1 ;  /* 0x000000020a0c7211 */ /* 0x080fe400078a08ff */
[----:B0-----:R-:W-:Y:S02]  /*191a0*/  LEA.HI.X.SX32 R3, R4, c[0x0][0x164], 0x1, P0 ;  /* 0x0000590004037a11 */ /* 0x001fe400000f0eff */
[----:B------:R-:W-:Y:S01]  /*191b0*/  LEA R4, P3, R9, R2, 0x1 ;  /* 0x0000000209047211 */ /* 0x000fe200078608ff */
[----:B--2---:R-:W-:-:S04]  /*191c0*/  IMAD R6, R11, 0x8, R0 ;  /* 0x000000080b067824 */ /* 0x004fc800078e0200 */
[----:B------:R-:W-:Y:S01]  /*191d0*/  IMAD R5, R11, 0x8, R6 ;  /* 0x000000080b057824 */ /* 0x000fe200078e0206 */
[----:B------:R-:W-:-:S05]  /*191e0*/  LEA R11, P4, R8, R2, 0x1 ;  /* 0x00000002080b7211 */ /* 0x000fca00078808ff */
[----:B------:R0:W-:Y:S04]  /*191f0*/  STL [R1+0x2d0], R11 ;  /* 0x0002d00b01007387 */ /* 0x0001e80000100800 */
[----:B------:R1:W-:Y:S04]  /*19200*/  STL [R1+0x2d8], R12 ;  /* 0x0002d80c01007387 */ /* 0x0003e80000100800 */
[----:B------:R2:W-:Y:S01]  /*19210*/  STL [R1+0x2e0], R4 ;  /* 0x0002e00401007387 */ /* 0x0005e20000100800 */
[-C--:B0-----:R-:W-:Y:S02]  /*19220*/  LEA R11, P2, R29, R2.reuse, 0x1 ;  /* 0x000000021d0b7211 */ /* 0x081fe400078408ff */
[----:B-1----:R-:W-:-:S03]  /*19230*/  LEA R12, P1, R0, R2, 0x1 ;  /* 0x00000002000c7211 */ /* 0x002fc600078208ff */
[----:B------:R0:W-:Y:S01]  /*19240*/  STL [R1+0x2e8], R11 ;  /* 0x0002e80b01007387 */ /* 0x0001e20000100800 */
[----:B--2---:R-:W-:-:S03]  /*19250*/  LEA R4, P0, R6, R2, 0x1 ;  /* 0x0000000206047211 */ /* 0x004fc600078008ff */
[----:B------:R-:W-:Y:S04]  /*19260*/  STL [R1+0x2f0], R12 ;  /* 0x0002f00c01007387 */ /* 0x000fe80000100800 */
[----:B------:R1:W-:Y:S01]  /*19270*/  STL [R1+0x2f8], R4 ;  /* 0x0002f80401007387 */ /* 0x0003e20000100800 */
[----:B0-----:R-:W-:Y:S02]  /*19280*/  LEA.HI.X.SX32 R11, R8, R3, 0x1, P4 ;  /* 0x00000003080b7211 */ /* 0x001fe400020f0eff */
[----:B------:R-:W-:-:S03]  /*19290*/  LEA R8, P4, R5, R2, 0x1 ;  /* 0x0000000205087211 */ /* 0x000fc600078808ff */
[----:B------:R-:W-:Y:S01]  /*192a0*/  STL [R1+0x2cc], R11 ;  /* 0x0002cc0b01007387 */ /* 0x000fe20000100800 */
[-C--:B-1----:R-:W-:Y:S02]  /*192b0*/  LEA.HI.X.SX32 R4, R10, R3.reuse, 0x1, P5 ;  /* 0x000000030a047211 */ /* 0x082fe400028f0eff */
[----:B------:R-:W-:Y:S01]  /*192c0*/  LEA R2, P5, R7, R2, 0x1 ;  /* 0x0000000207027211 */ /* 0x000fe200078a08ff */
[----:B------:R0:W-:Y:S04]  /*192d0*/  STL [R1+0x300], R8 ;  /* 0x0003000801007387 */ /* 0x0001e80000100800 */
[----:B------:R1:W-:Y:S04]  /*192e0*/  STL [R1+0x2d4], R4 ;  /* 0x0002d40401007387 */ /* 0x0003e80000100800 */
[----:B------:R2:W-:Y:S01]  /*192f0*/  STL [R1+0x308], R2 ;  /* 0x0003080201007387 */ /* 0x0005e20000100800 */
[----:B0-----:R-:W-:-:S02]  /*19300*/  LEA.HI.X.SX32 R8, R9, R3, 0x1, P3 ;  /* 0x0000000309087211 */ /* 0x001fc400018f0eff */
[----:B-1----:R-:W-:-:S03]  /*19310*/  LEA.HI.X.SX32 R4, R29, R3, 0x1, P2 ;  /* 0x000000031d047211 */ /* 0x002fc600010f0eff */
[----:B------:R-:W-:Y:S01]  /*19320*/  STL [R1+0x2dc], R8 ;  /* 0x0002dc0801007387 */ /* 0x000fe20000100800 */
[----:B--2---:R-:W-:-:S03]  /*19330*/  LEA.HI.X.SX32 R2, R0, R3, 0x1, P1 ;  /* 0x0000000300027211 */ /* 0x004fc600008f0eff */
[----:B------:R0:W5:Y:S01]  /*19340*/  LDL.LU R0, [R1+0xb2c] ;  /* 0x000b2c0001007983 */ /* 0x0001620000300800 */
[----:B------:R-:W-:-:S03]  /*19350*/  LEA.HI.X.SX32 R6, R6, R3, 0x1, P0 ;  /* 0x0000000306067211 */ /* 0x000fc600000f0eff */
[----:B------:R1:W-:Y:S04]  /*19360*/  STL [R1+0x2e4], R4 ;  /* 0x0002e40401007387 */ /* 0x0003e80000100800 */
[----:B------:R2:W-:Y:S01]  /*19370*/  STL [R1+0x2ec], R2 ;  /* 0x0002ec0201007387 */ /* 0x0005e20000100800 */
[----:B-1----:R-:W-:-:S03]  /*19380*/  LEA.HI.X.SX32 R4, R5, R3, 0x1, P4 ;  /* 0x0000000305047211 */ /* 0x002fc600020f0eff */
[----:B------:R0:W-:Y:S01]  /*19390*/  STL [R1+0x2f4], R6 ;  /* 0x0002f40601007387 */ /* 0x0001e20000100800 */
[----:B--2---:R-:W-:-:S03]  /*193a0*/  LEA.HI.X.SX32 R2, R7, R3, 0x1, P5 ;  /* 0x0000000307027211 */ /* 0x004fc600028f0eff */
[----:B------:R0:W-:Y:S04]  /*193b0*/  STL [R1+0x2fc], R4 ;  /* 0x0002fc0401007387 */ /* 0x0001e80000100800 */
[----:B------:R0:W-:Y:S04]  /*193c0*/  STL [R1+0x304], R2 ;  /* 0x0003040201007387 */ /* 0x0001e80000100800 */
[----:B------:R0:W-:Y:S04]  /*193d0*/  STL [R1+0x180], RZ ;  /* 0x000180ff01007387 */ /* 0x0001e80000100800 */
        /* <DEDUP_REMOVED lines=29> */
[----:B------:R0:W-:Y:S01]  /*195b0*/  STL [R1+0x238], RZ ;  /* 0x000238ff01007387 */ /* 0x0001e20000100800 */
[----:B------:R-:W-:-:S02]  /*195c0*/  USHF.L.U32 UR4, UR7, 0x6, URZ ;  /* 0x0000000607047899 */ /* 0x000fc4000800063f */
[----:B------:R-:W-:Y:S02]  /*195d0*/  USHF.L.U32 UR5, UR6, 0x6, URZ ;  /* 0x0000000606057899 */ /* 0x000fe4000800063f */
[----:B------:R-:W-:Y:S02]  /*195e0*/  USHF.R.S32.HI UR7, URZ, 0x1f, UR4 ;  /* 0x0000001f3f077899 */ /* 0x000fe40008011404 */
[----:B------:R-:W-:Y:S02]  /*195f0*/  USHF.R.S32.HI UR6, URZ, 0x1f, UR5 ;  /* 0x0000001f3f067899 */ /* 0x000fe40008011405 */
[----:B------:R-:W-:Y:S02]  /*19600*/  USHF.L.U32 UR12, UR5, 0x1, URZ ;  /* 0x00000001050c7899 */ /* 0x000fe4000800063f */
[----:B0-----:R-:W0:Y:S02]  /*19610*/  S2R R29, SR_TID.X ;  /* 0x00000000001d7919 */ /* 0x001e240000002100 */
[----:B0-----:R-:W-:Y:S02]  /*19620*/  IMAD.SHL.U32 R9, R29, 0x20, RZ ;  /* 0x000000201d097824 */ /* 0x001fe400078e00ff */
[----:B------:R-:W2:Y:S01]  /*19630*/  LDL.LU R29, [R1+0xb10] ;  /* 0x000b1000011d7983 */ /* 0x000ea20000300800 */
[----:B------:R-:W-:-:S02]  /*19640*/  USHF.L.U32 UR9, UR4, 0x1, URZ ;  /* 0x0000000104097899 */ /* 0x000fc4000800063f */
[----:B------:R-:W-:Y:S01]  /*19650*/  LOP3.LUT R3, R9, 0x60, RZ, 0xc0, !PT ;  /* 0x0000006009037812 */ /* 0x000fe200078ec0ff */
[----:B------:R-:W-:Y:S02]  /*19660*/  USHF.L.U64.HI UR7, UR4, 0x1, UR7 ;  /* 0x0000000104077899 */ /* 0x000fe40008010207 */
[----:B------:R-:W-:Y:S02]  /*19670*/  USHF.L.U64.HI UR6, UR5, 0x1, UR6 ;  /* 0x0000000105067899 */ /* 0x000fe40008010206 */
[----:B------:R-:W-:Y:S01]  /*19680*/  STL [R1+0xb04], R3 ;  /* 0x000b040301007387 */ /* 0x000fe20000100800 */
[----:B--2---:R-:W-:-:S05]  /*19690*/  SHF.R.S32.HI R2, RZ, 0x6, R29 ;  /* 0x00000006ff027819 */ /* 0x004fca000001141d */
[----:B------:R0:W-:Y:S04]  /*196a0*/  STL [R1+0xaf8], R2 ;  /* 0x000af80201007387 */ /* 0x0001e80000100800 */
[----:B------:R-:W-:Y:S04]  /*196b0*/  STL [R1+0x23c], RZ ;  /* 0x00023cff01007387 */ /* 0x000fe80000100800 */
[----:B------:R-:W-:Y:S04]  /*196c0*/  STL [R1+0x220], RZ ;  /* 0x000220ff01007387 */ /* 0x000fe80000100800 */
[----:B------:R-:W-:Y:S04]  /*196d0*/  STL [R1+0x224], RZ ;  /* 0x000224ff01007387 */ /* 0x000fe80000100800 */
[----:B------:R-:W-:Y:S04]  /*196e0*/  STL [R1+0x228], RZ ;  /* 0x000228ff01007387 */ /* 0x000fe80000100800 */
[----:B------:R-:W-:Y:S04]  /*196f0*/  STL [R1+0x22c], RZ ;  /* 0x00022cff01007387 */ /* 0x000fe80000100800 */
[----:B------:R-:W2:Y:S01]  /*19700*/  LDL R29, [R1+0x270] ;  /* 0x00027000011d7983 */ /* 0x000ea20000100800 */
[C---:B0----5:R-:W-:Y:S01]  /*19710*/  LOP3.LUT R2, R0.reuse, 0x20, RZ, 0x3c, !PT ;  /* 0x0000002000027812 */ /* 0x061fe200078e3cff */
[----:B------:R-:W-:Y:S01]  /*19720*/  UMOV UR4, URZ ;  /* 0x0000003f00047c82 */ /* 0x000fe20008000000 */
[C---:B------:R-:W-:Y:S01]  /*19730*/  LOP3.LUT R4, R0.reuse, 0x40, RZ, 0x3c, !PT ;  /* 0x0000004000047812 */ /* 0x040fe200078e3cff */
[----:B------:R-:W-:Y:S01]  /*19740*/  STL [R1+0x210], RZ ;  /* 0x000210ff01007387 */ /* 0x000fe20000100800 */
[----:B------:R-:W-:-:S03]  /*19750*/  LOP3.LUT R3, R0, 0x60, RZ, 0x3c, !PT ;  /* 0x0000006000037812 */ /* 0x000fc600078e3cff */
[----:B------:R-:W-:Y:S04]  /*19760*/  STL [R1+0x214], RZ ;  /* 0x000214ff01007387 */ /* 0x000fe80000100800 */
        /* <DEDUP_REMOVED lines=26> */
[----:B------:R2:W-:Y:S04]  /*19910*/  STL [R1+0xaf4], R2 ;  /* 0x000af40201007387 */ /* 0x0005e80000100800 */
[----:B------:R0:W-:Y:S04]  /*19920*/  STL [R1+0xaf0], R4 ;  /* 0x000af00401007387 */ /* 0x0001e80000100800 */
[----:B------:R0:W-:Y:S01]  /*19930*/  STL [R1+0xaec], R3 ;  /* 0x000aec0301007387 */ /* 0x0001e20000100800 */
[----:B--2---:R-:W-:-:S05]  /*19940*/  LOP3.LUT R2, R29, 0x40, RZ, 0x3c, !PT ;  /* 0x000000401d027812 */ /* 0x004fca00078e3cff */
[----:B------:R0:W-:Y:S02]  /*19950*/  STL [R1+0xb00], R2 ;  /* 0x000b000201007387 */ /* 0x0001e40000100800 */
.L_x_3:
[----:B------:R-:W-:Y:S04]  /*19960*/  STL [R1+0x1434], R20 ;  /* 0x0014341401007387 */ /* 0x000fe80000100800 */
[----:B------:R-:W-:Y:S04]  /*19970*/  STL [R1+0x1430], R21 ;  /* 0x0014301501007387 */ /* 0x000fe80000100800 */
[----:B------:R-:W-:Y:S04]  /*19980*/  STL [R1+0x142c], R22 ;  /* 0x00142c1601007387 */ /* 0x000fe80000100800 */
[----:B------:R-:W2:Y:S04]  /*19990*/  LDL R5, [R1+0x304] ;  /* 0x0003040001057983 */ /* 0x000ea80000100800 */
[----:B0----5:R-:W2:Y:S04]  /*199a0*/  LDL R4, [R1+0x308] ;  /* 0x0003080001047983 */ /* 0x021ea80000100800 */
[----:B------:R0:W-:Y:S04]  /*199b0*/  STL [R1+0x1428], R23 ;  /* 0x0014281701007387 */ /* 0x0001e80000100800 */
[----:B------:R-:W-:Y:S04]  /*199c0*/  STL [R1+0x1424], R2 ;  /* 0x0014240201007387 */ /* 0x000fe80000100800 */
[----:B------:R1:W-:Y:S04]  /*199d0*/  STL [R1+0x1420], R24 ;  /* 0x0014201801007387 */ /* 0x0003e80000100800 */
[----:B0-----:R-:W1:Y:S04]  /*199e0*/  S2R R23, SR_TID.X ;  /* 0x0000000000177919 */ /* 0x001e680000002100 */
[----:B------:R0:W-:Y:S04]  /*199f0*/  STL [R1+0x141c], R25 ;  /* 0x00141c1901007387 */ /* 0x0001e80000100800 */
[----:B------:R-:W-:Y:S04]  /*19a00*/  STL [R1+0x13cc], R15 ;  /* 0x0013cc0f01007387 */ /* 0x000fe80000100800 */
[----:B------:R-:W3:Y:S04]  /*19a10*/  S2R R20, SR_TID.X ;  /* 0x0000000000147919 */ /* 0x000ee80000002100 */
[----:B------:R-:W-:Y:S04]  /*19a20*/  STL [R1+0x13d0], R15 ;  /* 0x0013d00f01007387 */ /* 0x000fe80000100800 */
[----:B------:R-:W-:Y:S04]  /*19a30*/  STL [R1+0x13d8], R15 ;  /* 0x0013d80f01007387 */ /* 0x000fe80000100800 */
[----:B------:R-:W4:Y:S01]  /*19a40*/  S2R R22, SR_TID.X ;  /* 0x0000000000167919 */ /* 0x000f220000002100 */
[----:B-1----:R-:W-:-:S03]  /*19a50*/  SHF.R.U32.HI R24, RZ, 0x4, R23 ;  /* 0x00000004ff187819 */ /* 0x002fc60000011617 */
[----:B------:R-:W-:Y:S04]  /*19a60*/  STL [R1+0x13e0], R15 ;  /* 0x0013e00f01007387 */ /* 0x000fe80000100800 */
[----:B------:R-:W-:Y:S04]  /*19a70*/  STL [R1+0x13e8], R15 ;  /* 0x0013e80f01007387 */ /* 0x000fe80000100800 */
[----:B------:R-:W-:Y:S04]  /*19a80*/  STL [R1+0x13f0], R15 ;  /* 0x0013f00f01007387 */ /* 0x000fe80000100800 */
[----:B------:R-:W-:Y:S04]  /*19a90*/  STL [R1+0x13f8], R15 ;  /* 0x0013f80f01007387 */ /* 0x000fe80000100800 */
[----:B------:R-:W-:Y:S04]  /*19aa0*/  STL [R1+0x1400], R15 ;  /* 0x0014000f01007387 */ /* 0x000fe80000100800 */
[----:B------:R-:W-:Y:S04]  /*19ab0*/  STL [R1+0x1408], R15 ;  /* 0x0014080f01007387 */ /* 0x000fe80000100800 */
[----:B------:R-:W-:Y:S04]  /*19ac0*/  STL [R1+0x1410], R15 ;  /* 0x0014100f01007387 */ /* 0x000fe80000100800 */
[----:B------:R1:W-:Y:S04]  /*19ad0*/  STL [R1+0x1418], R15 ;  /* 0x0014180f01007387 */ /* 0x0003e80000100800 */
[----:B------:R-:W-:Y:S04]  /*19ae0*/  STL [R1+0x13c8], R11 ;  /* 0x0013c80b01007387 */ /* 0x000fe80000100800 */
[----:B------:R-:W-:Y:S04]  /*19af0*/  STL [R1+0x13d4], R11 ;  /* 0x0013d40b01007387 */ /* 0x000fe80000100800 */
[----:B------:R-:W-:Y:S04]  /*19b00*/  STL [R1+0x13dc], R11 ;  /* 0x0013dc0b01007387 */ /* 0x000fe80000100800 */
[----:B------:R-:W-:Y:S04]  /*19b10*/  STL [R1+0x13e4], R11 ;  /* 0x0013e40b01007387 */ /* 0x000fe80000100800 */
[----:B------:R-:W-:Y:S01]  /*19b20*/  STL [R1+0x13ec], R11 ;  /* 0x0013ec0b01007387 */ /* 0x000fe20000100800 */
[----:B------:R-:W-:-:S03]  /*19b30*/  UMOV UR5, 0xffffffc0 ;  /* 0xffffffc000057882 */ /* 0x000fc60000000000 */
[----:B------:R-:W-:Y:S01]  /*19b40*/  STL [R1+0x13f4], R11 ;  /* 0x0013f40b01007387 */ /* 0x000fe20000100800 */
[----:B------:R-:W-:-:S03]  /*19b50*/  ULDC UR8, c[0x0][0x180] ;  /* 0x0000600000087ab9 */ /* 0x000fc60000000800 */
[----:B------:R-:W-:Y:S01]  /*19b60*/  STL [R1+0x13fc], R11 ;  /* 0x0013fc0b01007387 */ /* 0x000fe20000100800 */
[----:B------:R-:W-:-:S03]  /*19b70*/  UIMAD UR5, UR4, UR5, UR8 ;  /* 0x00000005040572a4 */ /* 0x000fc6000f8e0208 */
[----:B------:R-:W-:Y:S04]  /*19b80*/  STL [R1+0x1404], R11 ;  /* 0x0014040b01007387 */ /* 0x000fe80000100800 */
[----:B------:R-:W-:Y:S01]  /*19b90*/  STL [R1+0x140c], R11 ;  /* 0x00140c0b01007387 */ /* 0x000fe20000100800 */
[----:B------:R-:W-:-:S03]  /*19ba0*/  SGXT.U32 R24, R24, 0x3 ;  /* 0x000000031818781a */ /* 0x000fc60000000000 */
[----:B------:R-:W-:Y:S01]  /*19bb0*/  STL [R1+0x1414], R11 ;  /* 0x0014140b01007387 */ /* 0x000fe20000100800 */
[----:B---3--:R-:W-:-:S03]  /*19bc0*/  SHF.R.U32.HI R21, RZ, 0x4, R20 ;  /* 0x00000004ff157819 */ /* 0x008fc60000011614 */
[----:B------:R-:W-:Y:S04]  /*19bd0*/  STL [R1+0x13c4], R7 ;  /* 0x0013c40701007387 */ /* 0x000fe80000100800 */
[----:B------:R-:W-:Y:S01]  /*19be0*/  STL [R1+0x13c0], R9 ;  /* 0x0013c00901007387 */ /* 0x000fe20000100800 */
[----:B----4-:R-:W-:-:S03]  /*19bf0*/  SHF.R.U32.HI R22, RZ, 0x4, R22 ;  /* 0x00000004ff167819 */ /* 0x010fc60000011616 */
[----:B------:R-:W-:Y:S01]  /*19c00*/  STL [R1+0x13bc], R10 ;  /* 0x0013bc0a01007387 */ /* 0x000fe20000100800 */
[----:B------:R-:W-:-:S03]  /*19c10*/  ISETP.GE.AND P1, PT, R24, UR5, PT ;  /* 0x0000000518007c0c */ /* 0x000fc6000bf26270 */
[----:B------:R-:W-:Y:S01]  /*19c20*/  STL [R1+0x13b8], R8 ;  /* 0x0013b80801007387 */ /* 0x000fe20000100800 */
[----:B------:R-:W-:-:S03]  /*19c30*/  SGXT.U32 R21, R21, 0x3 ;  /* 0x000000031515781a */ /* 0x000fc60000000000 */
[----:B------:R-:W-:Y:S04]  /*19c40*/  STL [R1+0x13b4], R6 ;  /* 0x0013b40601007387 */ /* 0x000fe80000100800 */
[----:B------:R-:W-:Y:S01]  /*19c50*/  STL [R1+0x13b0], R14 ;  /* 0x0013b00e01007387 */ /* 0x000fe20000100800 */
[----:B------:R-:W-:-:S03]  /*19c60*/  SGXT.U32 R22, R22, 0x3 ;  /* 0x000000031616781a */ /* 0x000fc60000000000 */
[----:B------:R-:W-:Y:S04]  /*19c70*/  STL [R1+0x13ac], R29 ;  /* 0x0013ac1d01007387 */ /* 0x000fe80000100800 */
[----:B------:R-:W-:Y:S01]  /*19c80*/  STL [R1+0x13a8], R28 ;  /* 0x0013a81c01007387 */ /* 0x000fe20000100800 */
[----:B------:R-:W-:-:S03]  /*19c90*/  LOP3.LUT R20, R21, 0x8, RZ, 0xfc, !PT ;  /* 0x0000000815147812 */ /* 0x000fc600078efcff */
[----:B------:R-:W-:Y:S01]  /*19ca0*/  STL [R1+0x13a4], R27 ;  /* 0x0013a41b01007387 */ /* 0x000fe20000100800 */
[----:B------:R-:W-:-:S03]  /*19cb0*/  LOP3.LUT R21, R21, 0x10, RZ, 0xfc, !PT ;  /* 0x0000001015157812 */ /* 0x000fc600078efcff */
[----:B------:R-:W-:Y:S01]  /*19cc0*/  STL [R1+0x13a0], R26 ;  /* 0x0013a01a01007387 */ /* 0x000fe20000100800 */
[----:B------:R-:W-:-:S03]  /*19cd0*/  PRMT R16, RZ, 0x7610, R16 ;  /* 0x00007610ff107816 */ /* 0x000fc60000000010 */
[----:B------:R-:W-:Y:S01]  /*19ce0*/  STL [R1+0x139c], R12 ;  /* 0x00139c0c01007387 */ /* 0x000fe20000100800 */
[----:B------:R-:W-:-:S03]  /*19cf0*/  LOP3.LUT R22, R22, 0x18, RZ, 0xfc, !PT ;  /* 0x0000001816167812 */ /* 0x000fc600078efcff */
[----:B------:R-:W-:Y:S04]  /*19d00*/  STL [R1+0x1398], R13 ;  /* 0x0013980d01007387 */ /* 0x000fe80000100800 */
[----:B------:R-:W-:Y:S01]  /*19d10*/  STL [R1+0x1394], R17 ;  /* 0x0013941101007387 */ /* 0x000fe20000100800 */
[----:B------:R-:W-:-:S03]  /*19d20*/  ISETP.GE.AND P2, PT, R20, UR5, PT ;  /* 0x0000000514007c0c */ /* 0x000fc6000bf46270 */
[----:B------:R-:W-:Y:S01]  /*19d30*/  STL [R1+0x1388], R0 ;  /* 0x0013880001007387 */ /* 0x000fe20000100800 */
[----:B------:R-:W-:-:S03]  /*19d40*/  ISETP.GE.AND P3, PT, R21, UR5, PT ;  /* 0x0000000515007c0c */ /* 0x000fc6000bf66270 */
[----:B------:R-:W-:Y:S01]  /*19d50*/  STL [R1+0x138c], R0 ;  /* 0x00138c0001007387 */ /* 0x000fe20000100800 */
[----:B------:R-:W-:-:S03]  /*19d60*/  ISETP.GE.AND P0, PT, R22, UR5, PT ;  /* 0x0000000516007c0c */ /* 0x000fc6000bf06270 */
[----:B------:R-:W-:Y:S04]  /*19d70*/  STL [R1+0x1390], R0 ;  /* 0x0013900001007387 */ /* 0x000fe80000100800 */
[----:B0-----:R-:W3:Y:S04]  /*19d80*/  LDL R25, [R1+0x2f4] ;  /* 0x0002f40001197983 */ /* 0x001ee80000100800 */
[----:B------:R-:W4:Y:S04]  /*19d90*/  LDL R2, [R1+0x2f8] ;  /* 0x0002f80001027983 */ /* 0x000f280000100800 */
[----:B------:R-:W3:Y:S04]  /*19da0*/  LDL.LU R20, [R1+0x1434] ;  /* 0x0014340001147983 */ /* 0x000ee80000300800 */
[----:B------:R-:W3:Y:S01]  /*19db0*/  LDL.LU R21, [R1+0x1430] ;  /* 0x0014300001157983 */ /* 0x000ee20000300800 */
[----:B------:R-:W-:-:S02]  /*19dc0*/  PRMT R3, RZ, 0x7610, R3 ;  /* 0x00007610ff037816 */ /* 0x000fc40000000003 */
[----:B------:R-:W-:Y:S01]  /*19dd0*/  SHF.R.U32.HI R23, RZ, 0x4, R23 ;  /* 0x00000004ff177819 */ /* 0x000fe20000011617 */
[----:B------:R-:W3:Y:S03]  /*19de0*/  LDL.LU R22, [R1+0x142c] ;  /* 0x00142c0001167983 */ /* 0x000ee60000300800 */
[----:B------:R-:W-:Y:S01]  /*19df0*/  SGXT.U32 R23, R23, 0x3 ;  /* 0x000000031717781a */ /* 0x000fe20000000000 */
[----:B--2---:R0:W2:Y:S04]  /*19e00*/  @!P1 LDG.E.U16 R16, [R4.64] ;  /* 0x0000000a04109981 */ /* 0x0040a8000c1e1500 */
[----:B0-----:R-:W2:Y:S04]  /*19e10*/  LDL R4, [R1+0x2fc] ;  /* 0x0002fc0001047983 */ /* 0x001ea80000100800 */
[----:B------:R-:W2:Y:S02]  /*19e20*/  LDL R5, [R1+0x300] ;  /* 0x0003000001057983 */ /* 0x000ea40000100800 */
[----:B--2---:R-:W-:-:S04]  /*19e30*/  @!P2 LOP3.LUT R5, R5, R4, RZ, 0x3c, !PT ;  /* 0x000000040505a212 */ /* 0x004fc800078e3cff */
[----:B------:R-:W-:-:S04]  /*19e40*/  @!P2 LOP3.LUT R4, R5, R4, RZ, 0x3c, !PT ;  /* 0x000000040504a212 */ /* 0x000fc800078e3cff */
[----:B------:R-:W-:-:S05]  /*19e50*/  @!P2 LOP3.LUT R5, R5, R4, RZ, 0x3c, !PT ;  /* 0x000000040505a212 */ /* 0x000fca00078e3cff */
[----:B------:R4:W2:Y:S01]  /*19e60*/  @!P2 LDG.E.U16 R3, [R4.64] ;  /* 0x0000000a0403a981 */ /* 0x0008a2000c1e1500 */
[----:B------:R-:W-:Y:S02]  /*19e70*/  LOP3.LUT R23, R23, 0x20, RZ, 0xfc, !PT ;  /* 0x0000002017177812 */ /* 0x000fe400078efcff */
[----:B------:R-:W-:Y:S02]  /*19e80*/  PRMT R18, RZ, 0x7610, R18 ;  /* 0x00007610ff127816 */ /* 0x000fe40000000012 */
[----:B------:R-:W-:Y:S02]  /*19e90*/  ISETP.GE.AND P1, PT, R23, UR5, PT ;  /* 0x0000000517007c0c */ /* 0x000fe4000bf26270 */
[----:B------:R-:W2:Y:S01]  /*19ea0*/  LDL.LU R23, [R1+0x1428] ;  /* 0x0014280001177983 */ /* 0x000ea20000300800 */
[----:B----4-:R-:W-:Y:S02]  /*19eb0*/  @!P3 IMAD.MOV.U32 R4, RZ, RZ, R2 ;  /* 0x000000ffff04b224 */ /* 0x010fe400078e0002 */
[----:B---3--:R-:W-:-:S05]  /*19ec0*/  @!P3 IMAD.MOV.U32 R5, RZ, RZ, R25 ;  /* 0x000000ffff05b224 */ /* 0x008fca00078e0019 */
[----:B------:R0:W3:Y:S04]  /*19ed0*/  @!P3 LDG.E.U16 R18, [R4.64] ;  /* 0x0000000a0412b981 */ /* 0x0000e8000c1e1500 */
[----:B--2---:R-:W-:Y:S04]  /*19ee0*/  STL [R1+0x1384], R3 ;  /* 0x0013840301007387 */ /* 0x004fe80000100800 */
[----:B0-----:R-:W2:Y:S04]  /*19ef0*/  LDL R4, [R1+0x2ec] ;  /* 0x0002ec0001047983 */ /* 0x001ea80000100800 */
[----:B------:R-:W2:Y:S01]  /*19f00*/  LDL R5, [R1+0x2f0] ;  /* 0x0002f00001057983 */ /* 0x000ea20000100800 */
[----:B------:R-:W-:-:S02]  /*19f10*/  LOP3.LUT R2, R24, 0x28, RZ, 0xfc, !PT ;  /* 0x0000002818027812 */ /* 0x000fc400078efcff */
[----:B------:R-:W-:Y:S02]  /*19f20*/  LOP3.LUT R24, R24, 0x30, RZ, 0xfc, !PT ;  /* 0x0000003018187812 */ /* 0x000fe400078efcff */
[----:B------:R-:W-:Y:S02]  /*19f30*/  PRMT R19, RZ, 0x7610, R19 ;  /* 0x00007610ff137816 */ /* 0x000fe40000000013 */
[----:B------:R-:W-:Y:S01]  /*19f40*/  ISETP.GE.AND P2, PT, R2, UR5, PT ;  /* 0x0000000502007c0c */ /* 0x000fe2000bf46270 */
[----:B---3--:R-:W-:Y:S01]  /*19f50*/  STL [R1+0x1380], R18 ;  /* 0x0013801201007387 */ /* 0x008fe20000100800 */
[----:B------:R-:W-:-:S03]  /*19f60*/  ISETP.GE.AND P3, PT, R24, UR5, PT ;  /* 0x0000000518007c0c */ /* 0x000fc6000bf66270 */
[----:B------:R-:W3:Y:S04]  /*19f70*/  LDL.LU R2, [R1+0x1424] ;  /* 0x0014240001027983 */ /* 0x000ee80000300800 */
[----:B------:R-:W4:Y:S04]  /*19f80*/  LDL.LU R24, [R1+0x1420] ;  /* 0x0014200001187983 */ /* 0x000f280000300800 */
[----:B------:R-:W0:Y:S01]  /*19f90*/  S2R R25, SR_TID.X ;  /* 0x0000000000197919 */ /* 0x000e220000002100 */
[----:B--2---:R-:W-:-:S04]  /*19fa0*/  @!P0 LOP3.LUT R5, R5, R4, RZ, 0x3c, !PT ;  /* 0x0000000405058212 */ /* 0x004fc800078e3cff */
[----:B------:R-:W-:-:S04]  /*19fb0*/  @!P0 LOP3.LUT R4, R5, R4, RZ, 0x3c, !PT ;  /* 0x0000000405048212 */ /* 0x000fc800078e3cff */
[----:B------:R-:W-:-:S05]  /*19fc0*/  @!P0 LOP3.LUT R5, R5, R4, RZ, 0x3c, !PT ;  /* 0x0000000405058212 */ /* 0x000fca00078e3cff */
[----:B------:R2:W3:Y:S04]  /*19fd0*/  @!P0 LDG.E.U16 R19, [R4.64] ;  /* 0x0000000a04138981 */ /* 0x0004e8000c1e1500 */
[----:B--2---:R-:W2:Y:S04]  /*19fe0*/  LDL R4, [R1+0x2e4] ;  /* 0x0002e40001047983 */ /* 0x004ea80000100800 */
[----:B------:R-:W2:Y:S01]  /*19ff0*/  LDL R5, [R1+0x2e8] ;  /* 0x0002e80001057983 */ /* 0x000ea20000100800 */
[----:B0-----:R-:W-:-:S04]  /*1a000*/  LEA.HI R25, R25, 0x38, RZ, 0x1c ;  /* 0x0000003819197811 */ /* 0x001fc800078fe0ff */
[----:B------:R-:W-:Y:S02]  /*1a010*/  ISETP.GE.AND P4, PT, R25, UR5, PT ;  /* 0x0000000519007c0c */ /* 0x000fe4000bf86270 */
[----:B------:R-:W0:Y:S01]  /*1a020*/  S2R R25, SR_TID.X ;  /* 0x0000000000197919 */ /* 0x000e220000002100 */
[----:B------:R-:W-:Y:S02]  /*1a030*/  PRMT R20, RZ, 0x7610, R20 ;  /* 0x00007610ff147816 */ /* 0x000fe40000000014 */
[----:B0-----:R-:W-:-:S04]  /*1a040*/  LOP3.LUT R25, R25, 0x3f, RZ, 0xc0, !PT ;  /* 0x0000003f19197812 */ /* 0x001fc800078ec0ff */
[----:B------:R-:W-:Y:S01]  /*1a050*/  ISETP.GE.AND P0, PT, R25, UR5, PT ;  /* 0x0000000519007c0c */ /* 0x000fe2000bf06270 */
[----:B---3--:R-:W-:Y:S04]  /*1a060*/  STL [R1+0x137c], R19 ;  /* 0x00137c1301007387 */ /* 0x008fe80000100800 */
[----:B------:R-:W3:Y:S01]  /*1a070*/  LDL.LU R25, [R1+0x141c] ;  /* 0x00141c0001197983 */ /* 0x000ee20000300800 */
[----:B--2---:R-:W-:-:S04]  /*1a080*/  @!P1 LOP3.LUT R5, R5, R4, RZ, 0x3c, !PT ;  /* 0x0000000405059212 */ /* 0x004fc800078e3cff */
[----:B------:R-:W-:-:S04]  /*1a090*/  @!P1 LOP3.LUT R4, R5, R4, RZ, 0x3c, !PT ;  /* 0x0000000405049212 */ /* 0x000fc800078e3cff */
[----:B------:R-:W-:-:S05]  /*1a0a0*/  @!P1 LOP3.LUT R5, R5, R4, RZ, 0x3c, !PT ;  /* 0x0000000405059212 */ /* 0x000fca00078e3cff */
[----:B------:R0:W2:Y:S04]  /*1a0b0*/  @!P1 LDG.E.U16 R20, [R4.64] ;  /* 0x0000000a04149981 */ /* 0x0000a8000c1e1500 */
[----:B0-----:R-:W3:Y:S04]  /*1a0c0*/  LDL R4, [R1+0x2dc] ;  /* 0x0002dc0001047983 */ /* 0x001ee80000100800 */
[----:B------:R-:W3:Y:S01]  /*1a0d0*/  LDL R5, [R1+0x2e0] ;  /* 0x0002e00001057983 */ /* 0x000ee20000100800 */
[----:B------:R-:W-:-:S03]  /*1a0e0*/  PRMT R21, RZ, 0x7610, R21 ;  /* 0x00007610ff157816 */ /* 0x000fc60000000015 */
[----:B--2---:R-:W-:Y:S01]  /*1a0f0*/  STL [R1+0x1378], R20 ;  /* 0x0013781401007387 */ /* 0x004fe20000100800 */
[----:B---3--:R-:W-:-:S04]  /*1a100*/  @!P2 LOP3.LUT R5, R5, R4, RZ, 0x3c, !PT ;  /* 0x000000040505a212 */ /* 0x008fc800078e3cff */
[----:B------:R-:W-:-:S04]  /*1a110*/  @!P2 LOP3.LUT R4, R5, R4, RZ, 0x3c, !PT ;  /* 0x000000040504a212 */ /* 0x000fc800078e3cff */
[----:B------:R-:W-:-:S05]  /*1a120*/  @!P2 LOP3.LUT R5, R5, R4, RZ, 0x3c, !PT ;  /* 0x000000040505a212 */ /* 0x000fca00078e3cff */
[----:B------:R0:W2:Y:S04]  /*1a130*/  @!P2 LDG.E.U16 R21, [R4.64] ;  /* 0x0000000a0415a981 */ /* 0x0000a8000c1e1500 */
[----:B0-----:R-:W3:Y:S04]  /*1a140*/  LDL R4, [R1+0x2d4] ;  /* 0x0002d40001047983 */ /* 0x001ee80000100800 */
[----:B------:R-:W3:Y:S01]  /*1a150*/  LDL R5, [R1+0x2d8] ;  /* 0x0002d80001057983 */ /* 0x000ee20000100800 */
[----:B------:R-:W-:Y:S02]  /*1a160*/  PRMT R22, RZ, 0x7610, R22 ;  /* 0x00007610ff167816 */ /* 0x000fe40000000016 */
[----:B---3--:R-:W-:-:S04]  /*1a170*/  @!P3 LOP3.LUT R5, R5, R4, RZ, 0x3c, !PT ;  /* 0x000000040505b212 */ /* 0x008fc800078e3cff */
[----:B------:R-:W-:-:S04]  /*1a180*/  @!P3 LOP3.LUT R4, R5, R4, RZ, 0x3c, !PT ;  /* 0x000000040504b212 */ /* 0x000fc800078e3cff */
[----:B------:R-:W-:-:S05]  /*1a190*/  @!P3 LOP3.LUT R5, R5, R4, RZ, 0x3c, !PT ;  /* 0x000000040505b212 */ /* 0x000fca00078e3cff */
[----:B------:R0:W3:Y:S04]  /*1a1a0*/  @!P3 LDG.E.U16 R22, [R4.64] ;  /* 0x0000000a0416b981 */ /* 0x0000e8000c1e1500 */
[----:B0-----:R-:W2:Y:S04]  /*1a1b0*/  LDL R4, [R1+0x2cc] ;  /* 0x0002cc0001047983 */ /* 0x001ea80000100800 */
[----:B------:R-:W2:Y:S01]  /*1a1c0*/  LDL R5, [R1+0x2d0] ;  /* 0x0002d00001057983 */ /* 0x000ea20000100800 */
[----:B------:R-:W-:-:S03]  /*1a1d0*/  PRMT R23, RZ, 0x7610, R23 ;  /* 0x00007610ff177816 */ /* 0x000fc60000000017 */
[----:B---3--:R-:W-:Y:S01]  /*1a1e0*/  STL [R1+0x1374], R22 ;  /* 0x0013741601007387 */ /* 0x008fe20000100800 */
[----:B--2---:R-:W-:-:S04]  /*1a1f0*/  @!P4 LOP3.LUT R5, R5, R4, RZ, 0x3c, !PT ;  /* 0x000000040505c212 */ /* 0x004fc800078e3cff */
[----:B------:R-:W-:-:S04]  /*1a200*/  @!P4 LOP3.LUT R4, R5, R4, RZ, 0x3c, !PT ;  /* 0x000000040504c212 */ /* 0x000fc800078e3cff */
[----:B------:R-:W-:-:S05]  /*1a210*/  @!P4 LOP3.LUT R5, R5, R4, RZ, 0x3c, !PT ;  /* 0x000000040505c212 */ /* 0x000fca00078e3cff */
[----:B------:R0:W2:Y:S04]  /*1a220*/  @!P4 LDG.E.U16 R23, [R4.64] ;  /* 0x0000000a0417c981 */ /* 0x0000a8000c1e1500 */
[----:B0-----:R-:W3:Y:S04]  /*1a230*/  LDL R4, [R1+0xae4] ;  /* 0x000ae40001047983 */ /* 0x001ee80000100800 */
[----:B------:R-:W3:Y:S01]  /*1a240*/  LDL R5, [R1+0xae8] ;  /* 0x000ae80001057983 */ /* 0x000ee20000100800 */
[----:B------:R-:W-:-:S03]  /*1a250*/  PRMT R2, RZ, 0x7610, R2 ;  /* 0x00007610ff027816 */ /* 0x000fc60000000002 */
[----:B------:R-:W-:Y:S01]  /*1a260*/  BAR.SYNC.DEFER_BLOCKING 0x0 ;  /* 0x0000000000007b1d */ /* 0x000fe20000010000 */
[----:B---3--:R-:W-:-:S04]  /*1a270*/  @!P0 LOP3.LUT R5, R5, R4, RZ, 0x3c, !PT ;  /* 0x0000000405058212 */ /* 0x008fc800078e3cff */
[----:B------:R-:W-:-:S04]  /*1a280*/  @!P0 LOP3.LUT R4, R5, R4, RZ, 0x3c, !PT ;  /* 0x0000000405048212 */ /* 0x000fc800078e3cff */
[----:B------:R-:W-:-:S05]  /*1a290*/  @!P0 LOP3.LUT R5, R5, R4, RZ, 0x3c, !PT ;  /* 0x0000000405058212 */ /* 0x000fca00078e3cff */
[----:B------:R0:W3:Y:S04]  /*1a2a0*/  @!P0 LDG.E.U16 R2, [R4.64] ;  /* 0x0000000a04028981 */ /* 0x0000e8000c1e1500 */
[----:B0-----:R-:W2:Y:S04]  /*1a2b0*/  LDL R4, [R1+0x2b8] ;  /* 0x0002b80001047983 */ /* 0x001ea80000100800 */
[----:B------:R-:W2:Y:S01]  /*1a2c0*/  LDL R5, [R1+0xad8] ;  /* 0x000ad80001057983 */ /* 0x000ea20000100800 */
[----:B----4-:R-:W-:-:S03]  /*1a2d0*/  PRMT R24, RZ, 0x7610, R24 ;  /* 0x00007610ff187816 */ /* 0x010fc60000000018 */
[----:B---3--:R-:W-:Y:S01]  /*1a2e0*/  STL [R1+0x1370], R2 ;  /* 0x0013700201007387 */ /* 0x008fe20000100800 */
[----:B--2---:R-:W-:-:S04]  /*1a2f0*/  @!P0 LOP3.LUT R5, R5, R4, RZ, 0x3c, !PT ;  /* 0x0000000405058212 */ /* 0x004fc800078e3cff */
        /* <DEDUP_REMOVED lines=10> */
[----:B0-----:R-:W4:Y:S04]  /*1a3a0*/  LDL R4, [R1+0xaa4] ;  /* 0x000aa40001047983 */ /* 0x001f280000100800 */
[----:B------:R-:W4:Y:S01]  /*1a3b0*/  LDL R5, [R1+0xaa8] ;  /* 0x000aa80001057983 */ /* 0x000f220000100800 */
[----:B-1----:R-:W-:Y:S02]  /*1a3c0*/  PRMT R15, RZ, 0x7610, R15 ;  /* 0x00007610ff0f7816 */ /* 0x002fe4000000000f */
[----:B----4-:R-:W-:-:S04]  /*1a3d0*/  @!P0 LOP3.LUT R5, R5, R4, RZ, 0x3c, !PT ;  /* 0x0000000405058212 */ /* 0x010fc800078e3cff */
[----:B------:R-:W-:-:S04]  /*1a3e0*/  @!P0 LOP3.LUT R4, R5, R4, RZ, 0x3c, !PT ;  /* 0x0000000405048212 */ /* 0x000fc800078e3cff */
[----:B------:R-:W-:-:S05]  /*1a3f0*/  @!P0 LOP3.LUT R5, R5, R4, RZ, 0x3c, !PT ;  /* 0x0000000405058212 */ /* 0x000fca00078e3cff */
[----:B------:R-:W4:Y:S04]  /*1a400*/  @!P0 LDG.E.U16 R15, [R4.64] ;  /* 0x0000000a040f8981 */ /* 0x000f28000c1e1500 */
[----:B----4-:R0:W-:Y:S04]  /*1a410*/  STL [R1+0xa4], R15 ;  /* 0x0000a40f01007387 */ /* 0x0101e80000100800 */
[----:B0-----:R-:W4:Y:S04]  /*1a420*/  LDL.LU R15, [R1+0x1418] ;  /* 0x00141800010f7983 */ /* 0x001f280000300800 */
[----:B------:R-:W2:Y:S04]  /*1a430*/  LDL R4, [R1+0xa84] ;  /* 0x000a840001047983 */ /* 0x000ea80000100800 */
[----:B------:R-:W2:Y:S01]  /*1a440*/  LDL R5, [R1+0xa88] ;  /* 0x000a880001057983 */ /* 0x000ea20000100800 */
[----:B------:R-:W-:-:S02]  /*1a450*/  PRMT R11, RZ, 0x7610, R11 ;  /* 0x00007610ff0b7816 */ /* 0x000fc4000000000b */
[----:B--2---:R-:W-:-:S04]  /*1a460*/  @!P0 LOP3.LUT R5, R5, R4, RZ, 0x3c, !PT ;  /* 0x0000000405058212 */ /* 0x004fc800078e3cff */
[----:B------:R-:W-:-:S04]  /*1a470*/  @!P0 LOP3.LUT R4, R5, R4, RZ, 0x3c, !PT ;  /* 0x0000000405048212 */ /* 0x000fc800078e3cff */
[----:B------:R-:W-:-:S05]  /*1a480*/  @!P0 LOP3.LUT R5, R5, R4, RZ, 0x3c, !PT ;  /* 0x0000000405058212 */ /* 0x000fca00078e3cff */
[----:B------:R-:W2:Y:S04]  /*1a490*/  @!P0 LDG.E.U16 R11, [R4.64] ;  /* 0x0000000a040b8981 */ /* 0x000ea8000c1e1500 */
[----:B--2---:R0:W-:Y:S04]  /*1a4a0*/  STL [R1+0xa0], R11 ;  /* 0x0000a00b01007387 */ /* 0x0041e80000100800 */
[----:B0-----:R-:W2:Y:S04]  /*1a4b0*/  LDL.LU R11, [R1+0x1414] ;  /* 0x00141400010b7983 */ /* 0x001ea80000300800 */
[----:B------:R-:W2:Y:S04]  /*1a4c0*/  LDL R4, [R1+0xa64] ;  /* 0x000a640001047983 */ /* 0x000ea80000100800 */
[----:B------:R-:W2:Y:S01]  /*1a4d0*/  LDL R5, [R1+0xa68] ;  /* 0x000a680001057983 */ /* 0x000ea20000100800 */
[----:B----4-:R-:W-:-:S02]  /*1a4e0*/  PRMT R15, RZ, 0x7610, R15 ;  /* 0x00007610ff0f7816 */ /* 0x010fc4000000000f */
[----:B--2---:R-:W-:-:S04]  /*1a4f0*/  @!P0 LOP3.LUT R5, R5, R4, RZ, 0x3c, !PT ;  /* 0x0000000405058212 */ /* 0x004fc800078e3cff */
[----:B------:R-:W-:-:S04]  /*1a500*/  @!P0 LOP3.LUT R4, R5, R4, RZ, 0x3c, !PT ;  /* 0x0000000405048212 */ /* 0x000fc800078e3cff */
[----:B------:R-:W-:-:S05]  /*1a510*/  @!P0 LOP3.LUT R5, R5, R4, RZ, 0x3c, !PT ;  /* 0x0000000405058212 */ /* 0x000fca00078e3cff */
[----:B------:R-:W2:Y:S04]  /*1a520*/  @!P0 LDG.E.U16 R15, [R4.64] ;  /* 0x0000000a040f8981 */ /* 0x000ea8000c1e1500 */
[----:B--2---:R0:W-:Y:S04]  /*1a530*/  STL [R1+0x9c], R15 ;  /* 0x00009c0f01007387 */ /* 0x0041e80000100800 */
[----:B0-----:R-:W2:Y:S04]  /*1a540*/  LDL.LU R15, [R1+0x1410] ;  /* 0x00141000010f7983 */ /* 0x001ea80000300800 */
[----:B------:R-:W4:Y:S04]  /*1a550*/  LDL R4, [R1+0xa44] ;  /* 0x000a440001047983 */ /* 0x000f280000100800 */
[----:B------:R-:W4:Y:S01]  /*1a560*/  LDL R5, [R1+0xa48] ;  /* 0x000a480001057983 */ /* 0x000f220000100800 */
[----:B------:R-:W-:-:S02]  /*1a570*/  PRMT R11, RZ, 0x7610, R11 ;  /* 0x00007610ff0b7816 */ /* 0x000fc4000000000b */
[----:B----4-:R-:W-:-:S04]  /*1a580*/  @!P0 LOP3.LUT R5, R5, R4, RZ, 0x3c, !PT ;  /* 0x0000000405058212 */ /* 0x010fc800078e3cff */
[----:B------:R-:W-:-:S04]  /*1a590*/  @!P0 LOP3.LUT R4, R5, R4, RZ, 0x3c, !PT ;  /* 0x0000000405048212 */ /* 0x000fc800078e3cff */
[----:B------:R-:W-:-:S05]  /*1a5a0*/  @!P0 LOP3.LUT R5, R5, R4, RZ, 0x3c, !PT ;  /* 0x0000000405058212 */ /* 0x000fca00078e3cff */
[----:B------:R-:W4:Y:S04]  /*1a5b0*/  @!P0 LDG.E.U16 R11, [R4.64] ;  /* 0x0000000a040b8981 */ /* 0x000f28000c1e1500 */
[----:B----4-:R0:W-:Y:S04]  /*1a5c0*/  STL [R1+0x98], R11 ;  /* 0x0000980b01007387 */ /* 0x0101e80000100800 */
[----:B0-----:R-:W4:Y:S04]  /*1a5d0*/  LDL.LU R11, [R1+0x140c] ;  /* 0x00140c00010b7983 */ /* 0x001f280000300800 */
[----:B------:R-:W3:Y:S04]  /*1a5e0*/  LDL R4, [R1+0xa24] ;  /* 0x000a240001047983 */ /* 0x000ee80000100800 */
[----:B------:R-:W3:Y:S01]  /*1a5f0*/  LDL R5, [R1+0xa28] ;  /* 0x000a280001057983 */ /* 0x000ee20000100800 */
[----:B--2---:R-:W-:-:S02]  /*1a600*/  PRMT R15, RZ, 0x7610, R15 ;  /* 0x00007610ff0f7816 */ /* 0x004fc4000000000f */
[----:B---3--:R-:W-:-:S04]  /*1a610*/  @!P0 LOP3.LUT R5, R5, R4, RZ, 0x3c, !PT ;  /* 0x0000000405058212 */ /* 0x008fc800078e3cff */
[----:B------:R-:W-:-:S04]  /*1a620*/  @!P0 LOP3.LUT R4, R5, R4, RZ, 0x3c, !PT ;  /* 0x0000000405048212 */ /* 0x000fc800078e3cff */
[----:B------:R-:W-:-:S05]  /*1a630*/  @!P0 LOP3.LUT R5, R5, R4, RZ, 0x3c, !PT ;  /* 0x0000000405058212 */ /* 0x000fca00078e3cff */
[----:B------:R-:W2:Y:S04]  /*1a640*/  @!P0 LDG.E.U16 R15, [R4.64] ;  /* 0x0000000a040f8981 */ /* 0x000ea8000c1e1500 */
[----:B--2---:R0:W-:Y:S04]  /*1a650*/  STL [R1+0x94], R15 ;  /* 0x0000940f01007387 */ /* 0x0041e80000100800 */
[----:B0-----:R-:W2:Y:S04]  /*1a660*/  LDL.LU R15, [R1+0x1408] ;  /* 0x00140800010f7983 */ /* 0x001ea80000300800 */
[----:B------:R-:W3:Y:S04]  /*1a670*/  LDL R4, [R1+0xa04] ;  /* 0x000a040001047983 */ /* 0x000ee80000100800 */
[----:B------:R-:W3:Y:S01]  /*1a680*/  LDL R5, [R1+0xa08] ;  /* 0x000a080001057983 */ /* 0x000ee20000100800 */
[----:B----4-:R-:W-:-:S02]  /*1a690*/  PRMT R11, RZ, 0x7610, R11 ;  /* 0x00007610ff0b7816 */ /* 0x010fc4000000000b */
[----:B---3--:R-:W-:-:S04]  /*1a6a0*/  @!P0 LOP3.LUT R5, R5, R4, RZ, 0x3c, !PT ;  /* 0x0000000405058212 */ /* 0x008fc800078e3cff */
[----:B------:R-:W-:-:S04]  /*1a6b0*/  @!P0 LOP3.LUT R4, R5, R4, RZ, 0x3c, !PT ;  /* 0x0000000405048212 */ /* 0x000fc800078e3cff */
[----:B------:R-:W-:-:S05]  /*1a6c0*/  @!P0 LOP3.LUT R5, R5, R4, RZ, 0x3c, !PT ;  /* 0x0000000405058212 */ /* 0x000fca00078e3cff */
[----:B------:R-:W3:Y:S04]  /*1a6d0*/  @!P0 LDG.E.U16 R11, [R4.64] ;  /* 0x0000000a040b8981 */ /* 0x000ee8000c1e1500 */
[----:B---3--:R0:W-:Y:S04]  /*1a6e0*/  STL [R1+0x90], R11 ;  /* 0x0000900b01007387 */ /* 0x0081e80000100800 */
[----:B0-----:R-:W3:Y:S04]  /*1a6f0*/  LDL.LU R11, [R1+0x1404] ;  /* 0x00140400010b7983 */ /* 0x001ee80000300800 */
[----:B------:R-:W4:Y:S04]  /*1a700*/  LDL R4, [R1+0x9e4] ;  /* 0x0009e40001047983 */ /* 0x000f280000100800 */
[----:B------:R-:W4:Y:S01]  /*1a710*/  LDL R5, [R1+0x9e8] ;  /* 0x0009e80001057983 */ /* 0x000f220000100800 */
[----:B--2---:R-:W-:-:S02]  /*1a720*/  PRMT R15, RZ, 0x7610, R15 ;  /* 0x00007610ff0f7816 */ /* 0x004fc4000000000f */
[----:B----4-:R-:W-:-:S04]  /*1a730*/  @!P0 LOP3.LUT R5, R5, R4, RZ, 0x3c, !PT ;  /* 0x0000000405058212 */ /* 0x010fc800078e3cff */
[----:B------:R-:W-:-:S04]  /*1a740*/  @!P0 LOP3.LUT R4, R5, R4, RZ, 0x3c, !PT ;  /* 0x0000000405048212 */ /* 0x000fc800078e3cff */
[----:B------:R-:W-:-:S05]  /*1a750*/  @!P0 LOP3.LUT R5, R5, R4, RZ, 0x3c, !PT ;  /* 0x0000000405058212 */ /* 0x000fca00078e3cff */
[----:B------:R-:W2:Y:S04]  /*1a760*/  @!P0 LDG.E.U16 R15, [R4.64] ;  /* 0x0000000a040f8981 */ /* 0x000ea8000c1e1500 */
[----:B--2---:R0:W-:Y:S04]  /*1a770*/  STL [R1+0x8c], R15 ;  /* 0x00008c0f01007387 */ /* 0x0041e80000100800 */
[----:B0-----:R-:W2:Y:S04]  /*1a780*/  LDL.LU R15, [R1+0x1400] ;  /* 0x00140000010f7983 */ /* 0x001ea80000300800 */
[----:B------:R-:W4:Y:S04]  /*1a790*/  LDL R4, [R1+0x9c4] ;  /* 0x0009c40001047983 */ /* 0x000f280000100800 */
[----:B------:R-:W4:Y:S01]  /*1a7a0*/  LDL R5, [R1+0x9c8] ;  /* 0x0009c80001057983 */ /* 0x000f220000100800 */
[----:B---3--:R-:W-:-:S02]  /*1a7b0*/  PRMT R11, RZ, 0x7610, R11 ;  /* 0x00007610ff0b7816 */ /* 0x008fc4000000000b */
[----:B----4-:R-:W-:-:S04]  /*1a7c0*/  @!P0 LOP3.LUT R5, R5, R4, RZ, 0x3c, !PT ;  /* 0x0000000405058212 */ /* 0x010fc800078e3cff */
        /* <DEDUP_REMOVED lines=119> */
[----:B------:R0:W2:Y:S04]  /*1af40*/  @!P0 LDG.E.U16 R15, [R4.64] ;  /* 0x0000000a040f8981 */ /* 0x0000a8000c1e1500 */
[----:B0-----:R-:W4:Y:S04]  /*1af50*/  LDL R4, [R1+0x804] ;  /* 0x0008040001047983 */ /* 0x001f280000100800 */
[----:B------:R-:W4:Y:S01]  /*1af60*/  LDL R5, [R1+0x808] ;  /* 0x0008080001057983 */ /* 0x000f220000100800 */
[----:B---3--:R-:W-:Y:S02]  /*1af70*/  PRMT R11, RZ, 0x7610, R11 ;  /* 0x00007610ff0b7816 */ /* 0x008fe4000000000b */
[----:B----4-:R-:W-:-:S04]  /*1af80*/  @!P0 LOP3.LUT R5, R5, R4, RZ, 0x3c, !PT ;  /* 0x0000000405058212 */ /* 0x010fc800078e3cff */
[----:B------:R-:W-:-:S04]  /*1af90*/  @!P0 LOP3.LUT R4, R5, R4, RZ, 0x3c, !PT ;  /* 0x0000000405048212 */ /* 0x000fc800078e3cff */
[----:B------:R-:W-:-:S05]  /*1afa0*/  @!P0 LOP3.LUT R5, R5, R4, RZ, 0x3c, !PT ;  /* 0x0000000405058212 */ /* 0x000fca00078e3cff */
[----:B------:R-:W3:Y:S04]  /*1afb0*/  @!P0 LDG.E.U16 R11, [R4.64] ;  /* 0x0000000a040b8981 */ /* 0x000ee8000c1e1500 */
[----:B--2---:R0:W-:Y:S04]  /*1afc0*/  STL [R1+0x54], R15 ;  /* 0x0000540f01007387 */ /* 0x0041e80000100800 */
[----:B0-----:R-:W2:Y:S04]  /*1afd0*/  LDL R15, [R1+0x768] ;  /* 0x00076800010f7983 */ /* 0x001ea80000100800 */
[----:B---3--:R0:W-:Y:S04]  /*1afe0*/  STL [R1+0x50], R11 ;  /* 0x0000500b01007387 */ /* 0x0081e80000100800 */
[----:B0-----:R-:W3:Y:S04]  /*1aff0*/  LDL.LU R11, [R1+0x13c8] ;  /* 0x0013c800010b7983 */ /* 0x001ee80000300800 */
        /* <DEDUP_REMOVED lines=33> */
[----:B------:R-:W2:Y:S01]  /*1b210*/  @!P0 LDG.E.U16 R8, [R4.64] ;  /* 0x0000000a04088981 */ /* 0x000ea2000c1e1500 */
[----:B---3--:R-:W-:-:S03]  /*1b220*/  PRMT R11, RZ, 0x7610, R11 ;  /* 0x00007610ff0b7816 */ /* 0x008fc6000000000b */
[----:B--2---:R0:W-:Y:S04]  /*1b230*/  STL [R1+0x40], R8 ;  /* 0x0000400801007387 */ /* 0x0041e80000100800 */
[----:B0-----:R-:W2:Y:S04]  /*1b240*/  LDL.LU R8, [R1+0x13b8] ;  /* 0x0013b80001087983 */ /* 0x001ea80000300800 */
[----:B------:R-:W3:Y:S01]  /*1b250*/  LDL R5, [R1+0x764] ;  /* 0x0007640001057983 */ /* 0x000ee20000100800 */
[----:B------:R-:W-:Y:S01]  /*1b260*/  @!P0 IMAD.MOV.U32 R4, RZ, RZ, R15 ;  /* 0x000000ffff048224 */ /* 0x000fe200078e000f */
[----:B------:R-:W-:-:S02]  /*1b270*/  PRMT R6, RZ, 0x7610, R6 ;  /* 0x00007610ff067816 */ /* 0x000fc40000000006 */
[----:B------:R-:W2:Y:S04]  /*1b280*/  LDL R15, [R1+0x6a4] ;  /* 0x0006a400010f7983 */ /* 0x000ea80000100800 */
[----:B---3--:R0:W3:Y:S04]  /*1b290*/  @!P0 LDG.E.U16 R11, [R4.64] ;  /* 0x0000000a040b8981 */ /* 0x0080e8000c1e1500 */
[----:B0-----:R-:W2:Y:S04]  /*1b2a0*/  LDL R4, [R1+0x744] ;  /* 0x0007440001047983 */ /* 0x001ea80000100800 */
[----:B------:R-:W2:Y:S02]  /*1b2b0*/  LDL R5, [R1+0x748] ;  /* 0x0007480001057983 */ /* 0x000ea40000100800 */
[----:B--2---:R-:W-:-:S04]  /*1b2c0*/  @!P0 LOP3.LUT R5, R5, R4, RZ, 0x3c, !PT ;  /* 0x0000000405058212 */ /* 0x004fc800078e3cff */
[----:B------:R-:W-:-:S04]  /*1b2d0*/  @!P0 LOP3.LUT R4, R5, R4, RZ, 0x3c, !PT ;  /* 0x0000000405048212 */ /* 0x000fc800078e3cff */
[----:B------:R-:W-:-:S05]  /*1b2e0*/  @!P0 LOP3.LUT R5, R5, R4, RZ, 0x3c, !PT ;  /* 0x0000000405058212 */ /* 0x000fca00078e3cff */
[----:B------:R-:W2:Y:S04]  /*1b2f0*/  @!P0 LDG.E.U16 R6, [R4.64] ;  /* 0x0000000a04068981 */ /* 0x000ea8000c1e1500 */
[----:B---3--:R0:W-:Y:S04]  /*1b300*/  STL [R1+0x3c], R11 ;  /* 0x00003c0b01007387 */ /* 0x0081e80000100800 */
[----:B0-----:R-:W3:Y:S04]  /*1b310*/  LDL R11, [R1+0x6a8] ;  /* 0x0006a800010b7983 */ /* 0x001ee80000100800 */
        /* <DEDUP_REMOVED lines=32> */
[----:B------:R-:W-:Y:S02]  /*1b520*/  PRMT R27, RZ, 0x7610, R27 ;  /* 0x00007610ff1b7816 */ /* 0x000fe4000000001b */
[----:B--2---:R-:W-:-:S04]  /*1b530*/  @!P0 LOP3.LUT R5, R5, R4, RZ, 0x3c, !PT ;  /* 0x0000000405058212 */ /* 0x004fc800078e3cff */
[----:B------:R-:W-:-:S04]  /*1b540*/  @!P0 LOP3.LUT R4, R5, R4, RZ, 0x3c, !PT ;  /* 0x0000000405048212 */ /* 0x000fc800078e3cff */
[----:B------:R-:W-:-:S05]  /*1b550*/  @!P0 LOP3.LUT R5, R5, R4, RZ, 0x3c, !PT ;  /* 0x0000000405058212 */ /* 0x000fca00078e3cff */
[----:B------:R3:W2:Y:S02]  /*1b560*/  @!P0 LDG.E.U16 R7, [R4.64] ;  /* 0x0000000a04078981 */ /* 0x0006a4000c1e1500 */
[----:B---3--:R-:W-:Y:S02]  /*1b570*/  @!P0 IMAD.MOV.U32 R4, RZ, RZ, R11 ;  /* 0x000000ffff048224 */ /* 0x008fe400078e000b */
[----:B------:R-:W-:-:S05]  /*1b580*/  @!P0 IMAD.MOV.U32 R5, RZ, RZ, R15 ;  /* 0x000000ffff058224 */ /* 0x000fca00078e000f */
[----:B------:R-:W3:Y:S04]  /*1b590*/  @!P0 LDG.E.U16 R27, [R4.64] ;  /* 0x0000000a041b8981 */ /* 0x000ee8000c1e1500 */
[----:B--2---:R0:W-:Y:S04]  /*1b5a0*/  STL [R1+0x28], R7 ;  /* 0x0000280701007387 */ /* 0x0041e80000100800 */
[----:B------:R-:W2:Y:S04]  /*1b5b0*/  LDL R15, [R1+0x604] ;  /* 0x00060400010f7983 */ /* 0x000ea80000100800 */
[----:B------:R-:W4:Y:S04]  /*1b5c0*/  LDL R11, [R1+0x608] ;  /* 0x00060800010b7983 */ /* 0x000f280000100800 */
[----:B0-----:R-:W2:Y:S04]  /*1b5d0*/  LDL R7, [R1+0x628] ;  /* 0x0006280001077983 */ /* 0x001ea80000100800 */
[----:B---3--:R0:W-:Y:S04]  /*1b5e0*/  STL [R1+0x24], R27 ;  /* 0x0000241b01007387 */ /* 0x0081e80000100800 */
[----:B0-----:R-:W3:Y:S04]  /*1b5f0*/  LDL.LU R27, [R1+0x13a4] ;  /* 0x0013a400011b7983 */ /* 0x001ee80000300800 */
[----:B------:R-:W2:Y:S04]  /*1b600*/  LDL R4, [R1+0x684] ;  /* 0x0006840001047983 */ /* 0x000ea80000100800 */
[----:B------:R-:W2:Y:S01]  /*1b610*/  LDL R5, [R1+0x688] ;  /* 0x0006880001057983 */ /* 0x000ea20000100800 */
[----:B------:R-:W-:-:S02]  /*1b620*/  PRMT R9, RZ, 0x7610, R9 ;  /* 0x00007610ff097816 */ /* 0x000fc40000000009 */
[----:B--2---:R-:W-:-:S04]  /*1b630*/  @!P0 LOP3.LUT R5, R5, R4, RZ, 0x3c, !PT ;  /* 0x0000000405058212 */ /* 0x004fc800078e3cff */
[----:B------:R-:W-:-:S04]  /*1b640*/  @!P0 LOP3.LUT R4, R5, R4, RZ, 0x3c, !PT ;  /* 0x0000000405048212 */ /* 0x000fc800078e3cff */
[----:B------:R-:W-:-:S05]  /*1b650*/  @!P0 LOP3.LUT R5, R5, R4, RZ, 0x3c, !PT ;  /* 0x0000000405058212 */ /* 0x000fca00078e3cff */
[----:B------:R0:W2:Y:S04]  /*1b660*/  @!P0 LDG.E.U16 R9, [R4.64] ;  /* 0x0000000a04098981 */ /* 0x0000a8000c1e1500 */
[----:B0-----:R-:W2:Y:S04]  /*1b670*/  LDL R4, [R1+0x664] ;  /* 0x0006640001047983 */ /* 0x001ea80000100800 */
[----:B------:R-:W2:Y:S01]  /*1b680*/  LDL R5, [R1+0x668] ;  /* 0x0006680001057983 */ /* 0x000ea20000100800 */
[----:B------:R-:W-:Y:S02]  /*1b690*/  PRMT R26, RZ, 0x7610, R26 ;  /* 0x00007610ff1a7816 */ /* 0x000fe4000000001a */
[----:B--2---:R-:W-:-:S04]  /*1b6a0*/  @!P0 LOP3.LUT R5, R5, R4, RZ, 0x3c, !PT ;  /* 0x0000000405058212 */ /* 0x004fc800078e3cff */
[----:B------:R-:W-:-:S04]  /*1b6b0*/  @!P0 LOP3.LUT R4, R5, R4, RZ, 0x3c, !PT ;  /* 0x0000000405048212 */ /* 0x000fc800078e3cff */
[----:B------:R-:W-:-:S05]  /*1b6c0*/  @!P0 LOP3.LUT R5, R5, R4, RZ, 0x3c, !PT ;  /* 0x0000000405058212 */ /* 0x000fca00078e3cff */
[----:B------:R-:W2:Y:S04]  /*1b6d0*/  @!P0 LDG.E.U16 R26, [R4.64] ;  /* 0x0000000a041a8981 */ /* 0x000ea8000c1e1500 */
[----:B------:R0:W-:Y:S04]  /*1b6e0*/  STL [R1+0x20], R9 ;  /* 0x0000200901007387 */ /* 0x0001e80000100800 */
        /* <DEDUP_REMOVED lines=10> */
[----:B------:R-:W-:-:S03]  /*1b790*/  PRMT R13, RZ, 0x7610, R13 ;  /* 0x00007610ff0d7816 */ /* 0x000fc6000000000d */
[----:B--2---:R0:W-:Y:S04]  /*1b7a0*/  STL [R1+0x18], R12 ;  /* 0x0000180c01007387 */ /* 0x0041e80000100800 */
[----:B0-----:R-:W2:Y:S04]  /*1b7b0*/  LDL.LU R12, [R1+0x139c] ;  /* 0x00139c00010c7983 */ /* 0x001ea80000300800 */
[----:B------:R-:W2:Y:S01]  /*1b7c0*/  LDL R5, [R1+0x624] ;  /* 0x0006240001057983 */ /* 0x000ea20000100800 */
[----:B------:R-:W-:Y:S01]  /*1b7d0*/  @!P0 IMAD.MOV.U32 R4, RZ, RZ, R7 ;  /* 0x000000ffff048224 */ /* 0x000fe200078e0007 */
[----:B------:R-:W-:-:S02]  /*1b7e0*/  PRMT R10, RZ, 0x7610, R10 ;  /* 0x00007610ff0a7816 */ /* 0x000fc4000000000a */
[----:B------:R-:W3:Y:S04]  /*1b7f0*/  LDL R7, [R1+0x5a8] ;  /* 0x0005a80001077983 */ /* 0x000ee80000100800 */
[----:B--2---:R4:W2:Y:S02]  /*1b800*/  @!P0 LDG.E.U16 R13, [R4.64] ;  /* 0x0000000a040d8981 */ /* 0x0048a4000c1e1500 */
[----:B----4-:R-:W-:Y:S02]  /*1b810*/  @!P0 IMAD.MOV.U32 R4, RZ, RZ, R11 ;  /* 0x000000ffff048224 */ /* 0x010fe400078e000b */
[----:B------:R-:W-:-:S05]  /*1b820*/  @!P0 IMAD.MOV.U32 R5, RZ, RZ, R15 ;  /* 0x000000ffff058224 */ /* 0x000fca00078e000f */
[----:B------:R0:W4:Y:S04]  /*1b830*/  @!P0 LDG.E.U16 R10, [R4.64] ;  /* 0x0000000a040a8981 */ /* 0x000128000c1e1500 */
[----:B--2---:R1:W-:Y:S04]  /*1b840*/  STL [R1+0x14], R13 ;  /* 0x0000140d01007387 */ /* 0x0043e80000100800 */
[----:B-1----:R-:W2:Y:S04]  /*1b850*/  LDL.LU R13, [R1+0x1398] ;  /* 0x00139800010d7983 */ /* 0x002ea80000300800 */
[----:B0-----:R-:W2:Y:S01]  /*1b860*/  LDL R5, [R1+0x5e4] ;  /* 0x0005e40001057983 */ /* 0x001ea20000100800 */
[----:B------:R-:W-:Y:S01]  /*1b870*/  PRMT R8, RZ, 0x7610, R8 ;  /* 0x00007610ff087816 */ /* 0x000fe20000000008 */
[----:B---3--:R-:W-:-:S02]  /*1b880*/  @!P0 IMAD.MOV.U32 R4, RZ, RZ, R9 ;  /* 0x000000ffff048224 */ /* 0x008fc400078e0009 */
[----:B------:R-:W3:Y:S04]  /*1b890*/  LDL R15, [R1+0x588] ;  /* 0x00058800010f7983 */ /* 0x000ee80000100800 */
[----:B------:R-:W3:Y:S04]  /*1b8a0*/  LDL R11, [R1+0x564] ;  /* 0x00056400010b7983 */ /* 0x000ee80000100800 */
[----:B----4-:R0:W-:Y:S01]  /*1b8b0*/  STL [R1+0x10], R10 ;  /* 0x0000100a01007387 */ /* 0x0101e20000100800 */
[----:B------:R-:W-:-:S03]  /*1b8c0*/  PRMT R17, RZ, 0x7610, R17 ;  /* 0x00007610ff117816 */ /* 0x000fc60000000011 */
[----:B------:R-:W4:Y:S04]  /*1b8d0*/  LDL R9, [R1+0x544] ;  /* 0x0005440001097983 */ /* 0x000f280000100800 */
[----:B0-----:R-:W3:Y:S04]  /*1b8e0*/  LDL R10, [R1+0x568] ;  /* 0x00056800010a7983 */ /* 0x001ee80000100800 */
[----:B--2---:R0:W2:Y:S04]  /*1b8f0*/  @!P0 LDG.E.U16 R8, [R4.64] ;  /* 0x0000000a04088981 */ /* 0x0040a8000c1e1500 */
[----:B0-----:R-:W2:Y:S04]  /*1b900*/  LDL R4, [R1+0x5c4] ;  /* 0x0005c40001047983 */ /* 0x001ea80000100800 */
[----:B------:R-:W2:Y:S02]  /*1b910*/  LDL R5, [R1+0x5c8] ;  /* 0x0005c80001057983 */ /* 0x000ea40000100800 */
        /* <DEDUP_REMOVED lines=8> */
[----:B------:R-:W2:Y:S01]  /*1b9a0*/  LDL R5, [R1+0x5a4] ;  /* 0x0005a40001057983 */ /* 0x000ea20000100800 */
[----:B------:R-:W-:Y:S01]  /*1b9b0*/  PRMT R6, RZ, 0x7610, R6 ;  /* 0x00007610ff067816 */ /* 0x000fe20000000006 */
[----:B------:R-:W-:-:S02]  /*1b9c0*/  @!P0 IMAD.MOV.U32 R4, RZ, RZ, R7 ;  /* 0x000000ffff048224 */ /* 0x000fc400078e0007 */
[----:B------:R-:W3:Y:S04]  /*1b9d0*/  LDL R7, [R1+0x524] ;  /* 0x0005240001077983 */ /* 0x000ee80000100800 */
[----:B--2---:R0:W2:Y:S04]  /*1b9e0*/  @!P0 LDG.E.U16 R6, [R4.64] ;  /* 0x0000000a04068981 */ /* 0x0040a8000c1e1500 */
[----:B0-----:R-:W4:Y:S01]  /*1b9f0*/  LDL R5, [R1+0x584] ;  /* 0x0005840001057983 */ /* 0x001f220000100800 */
[----:B------:R-:W-:Y:S01]  /*1ba00*/  PRMT R14, RZ, 0x7610, R14 ;  /* 0x00007610ff0e7816 */ /* 0x000fe2000000000e */
[----:B---3--:R-:W-:Y:S01]  /*1ba10*/  @!P0 IMAD.MOV.U32 R4, RZ, RZ, R15 ;  /* 0x000000ffff048224 */ /* 0x008fe200078e000f */
[----:B------:R-:W-:Y:S01]  /*1ba20*/  PRMT R29, RZ, 0x7610, R29 ;  /* 0x00007610ff1d7816 */ /* 0x000fe2000000001d */
[----:B--2---:R0:W-:Y:S04]  /*1ba30*/  STL [R1+0x4], R6 ;  /* 0x0000040601007387 */ /* 0x0041e80000100800 */
[----:B0-----:R-:W2:Y:S04]  /*1ba40*/  LDL R6, [R1+0x528] ;  /* 0x0005280001067983 */ /* 0x001ea80000100800 */
[----:B----4-:R0:W3:Y:S02]  /*1ba50*/  @!P0 LDG.E.U16 R14, [R4.64] ;  /* 0x0000000a040e8981 */ /* 0x0100e4000c1e1500 */
[----:B0-----:R-:W-:-:S02]  /*1ba60*/  @!P0 IMAD.MOV.U32 R4, RZ, RZ, R10 ;  /* 0x000000ffff048224 */ /* 0x001fc400078e000a */
[----:B------:R-:W-:-:S05]  /*1ba70*/  @!P0 IMAD.MOV.U32 R5, RZ, RZ, R11 ;  /* 0x000000ffff058224 */ /* 0x000fca00078e000b */
[----:B------:R0:W4:Y:S01]  /*1ba80*/  @!P0 LDG.E.U16 R29, [R4.64] ;  /* 0x0000000a041d8981 */ /* 0x000122000c1e1500 */
[----:B------:R-:W-:Y:S02]  /*1ba90*/  PRMT R28, RZ, 0x7610, R28 ;  /* 0x00007610ff1c7816 */ /* 0x000fe4000000001c */
[----:B------:R-:W-:Y:S01]  /*1baa0*/  PRMT R27, RZ, 0x7610, R27 ;  /* 0x00007610ff1b7816 */ /* 0x000fe2000000001b */
[----:B0-----:R-:W-:Y:S02]  /*1bab0*/  @!P0 IMAD.MOV.U32 R4, RZ, RZ, R8 ;  /* 0x000000ffff048224 */ /* 0x001fe400078e0008 */
[----:B------:R-:W-:-:S05]  /*1bac0*/  @!P0 IMAD.MOV.U32 R5, RZ, RZ, R9 ;  /* 0x000000ffff058224 */ /* 0x000fca00078e0009 */
[----:B------:R0:W3:Y:S02]  /*1bad0*/  @!P0 LDG.E.U16 R28, [R4.64] ;  /* 0x0000000a041c8981 */ /* 0x0000e4000c1e1500 */
[----:B0-----:R-:W-:Y:S02]  /*1bae0*/  @!P0 IMAD.MOV.U32 R5, RZ, RZ, R7 ;  /* 0x000000ffff058224 */ /* 0x001fe400078e0007 */
[----:B--2---:R-:W-:-:S05]  /*1baf0*/  @!P0 IMAD.MOV.U32 R4, RZ, RZ, R6 ;  /* 0x000000ffff048224 */ /* 0x004fca00078e0006 */
[----:B------:R-:W2:Y:S04]  /*1bb00*/  @!P0 LDG.E.U16 R27, [R4.64] ;  /* 0x0000000a041b8981 */ /* 0x000ea8000c1e1500 */
[----:B----4-:R-:W-:Y:S04]  /*1bb10*/  STL [R1+0x12dc], R29 ;  /* 0x0012dc1d01007387 */ /* 0x010fe80000100800 */
[----:B------:R-:W4:Y:S04]  /*1bb20*/  LDL R9, [R1+0x504] ;  /* 0x0005040001097983 */ /* 0x000f280000100800 */
[----:B------:R-:W4:Y:S04]  /*1bb30*/  LDL R8, [R1+0x508] ;  /* 0x0005080001087983 */ /* 0x000f280000100800 */
[----:B---3--:R-:W-:Y:S04]  /*1bb40*/  STL [R1+0x12d8], R28 ;  /* 0x0012d81c01007387 */ /* 0x008fe80000100800 */
[----:B------:R-:W-:Y:S04]  /*1bb50*/  STL [R1+0x12e0], R28 ;  /* 0x0012e01c01007387 */ /* 0x000fe80000100800 */
[----:B------:R0:W-:Y:S04]  /*1bb60*/  STL [R1+0x1360], R28 ;  /* 0x0013601c01007387 */ /* 0x0001e80000100800 */
[----:B------:R-:W3:Y:S04]  /*1bb70*/  LDL R7, [R1+0x4e4] ;  /* 0x0004e40001077983 */ /* 0x000ee80000100800 */
[----:B------:R-:W3:Y:S01]  /*1bb80*/  LDL R6, [R1+0x4e8] ;  /* 0x0004e80001067983 */ /* 0x000ee20000100800 */
[----:B------:R-:W-:-:S03]  /*1bb90*/  PRMT R26, RZ, 0x7610, R26 ;  /* 0x00007610ff1a7816 */ /* 0x000fc6000000001a */
[----:B--2---:R-:W-:Y:S04]  /*1bba0*/  STL [R1+0x12e4], R27 ;  /* 0x0012e41b01007387 */ /* 0x004fe80000100800 */
[----:B------:R-:W-:Y:S04]  /*1bbb0*/  STL [R1+0x1304], R27 ;  /* 0x0013041b01007387 */ /* 0x000fe80000100800 */
[----:B------:R-:W-:Y:S04]  /*1bbc0*/  STL [R1+0x1308], R27 ;  /* 0x0013081b01007387 */ /* 0x000fe80000100800 */
[----:B------:R-:W-:Y:S04]  /*1bbd0*/  STL [R1+0x130c], R27 ;  /* 0x00130c1b01007387 */ /* 0x000fe80000100800 */
[----:B------:R-:W-:Y:S04]  /*1bbe0*/  STL [R1+0x1310], R27 ;  /* 0x0013101b01007387 */ /* 0x000fe80000100800 */
[----:B------:R-:W-:Y:S04]  /*1bbf0*/  STL [R1+0x1314], R27 ;  /* 0x0013141b01007387 */ /* 0x000fe80000100800 */
[----:B------:R-:W-:Y:S04]  /*1bc00*/  STL [R1+0x1318], R27 ;  /* 0x0013181b01007387 */ /* 0x000fe80000100800 */
[----:B------:R-:W-:Y:S04]  /*1bc10*/  STL [R1+0x131c], R27 ;  /* 0x00131c1b01007387 */ /* 0x000fe80000100800 */
[----:B------:R-:W-:Y:S01]  /*1bc20*/  STL [R1+0x133c], R27 ;  /* 0x00133c1b01007387 */ /* 0x000fe20000100800 */
[----:B----4-:R-:W-:-:S03]  /*1bc30*/  @!P0 IMAD.MOV.U32 R4, RZ, RZ, R8 ;  /* 0x000000ffff048224 */ /* 0x010fc600078e0008 */
[----:B------:R-:W-:Y:S01]  /*1bc40*/  STL [R1+0x1340], R27 ;  /* 0x0013401b01007387 */ /* 0x000fe20000100800 */
[----:B------:R-:W-:-:S03]  /*1bc50*/  @!P0 IMAD.MOV.U32 R5, RZ, RZ, R9 ;  /* 0x000000ffff058224 */ /* 0x000fc600078e0009 */
[----:B------:R-:W-:Y:S04]  /*1bc60*/  STL [R1+0x1344], R27 ;  /* 0x0013441b01007387 */ /* 0x000fe80000100800 */
[----:B------:R-:W2:Y:S04]  /*1bc70*/  LDL R11, [R1+0x4c4] ;  /* 0x0004c400010b7983 */ /* 0x000ea80000100800 */
[----:B------:R1:W-:Y:S04]  /*1bc80*/  STL [R1], R14 ;  /* 0x0000000e01007387 */ /* 0x0003e80000100800 */
[----:B------:R-:W4:Y:S04]  /*1bc90*/  LDL R10, [R1+0x4c8] ;  /* 0x0004c800010a7983 */ /* 0x000f280000100800 */
[----:B------:R0:W4:Y:S02]  /*1bca0*/  @!P0 LDG.E.U16 R26, [R4.64] ;  /* 0x0000000a041a8981 */ /* 0x000124000c1e1500 */
[----:B0-----:R-:W-:-:S02]  /*1bcb0*/  PRMT R4, RZ, 0x7610, R4 ;  /* 0x00007610ff047816 */ /* 0x001fc40000000004 */
[----:B------:R-:W-:-:S04]  /*1bcc0*/  PRMT R5, RZ, 0x7610, R5 ;  /* 0x00007610ff057816 */ /* 0x000fc80000000005 */
[----:B---3--:R2:W3:Y:S02]  /*1bcd0*/  @!P0 LDG.E.U16 R4, [R6.64] ;  /* 0x0000000a06048981 */ /* 0x0084e4000c1e1500 */
[----:B--2---:R-:W-:Y:S02]  /*1bce0*/  @!P0 IMAD.MOV.U32 R7, RZ, RZ, R11 ;  /* 0x000000ffff078224 */ /* 0x004fe400078e000b */
[----:B----4-:R-:W-:Y:S01]  /*1bcf0*/  @!P0 IMAD.MOV.U32 R6, RZ, RZ, R10 ;  /* 0x000000ffff068224 */ /* 0x010fe200078e000a */
[----:B------:R-:W-:Y:S04]  /*1bd00*/  STL [R1+0x12d4], R26 ;  /* 0x0012d41a01007387 */ /* 0x000fe80000100800 */
[----:B------:R-:W-:Y:S04]  /*1bd10*/  STL [R1+0x12e8], R26 ;  /* 0x0012e81a01007387 */ /* 0x000fe80000100800 */
[----:B------:R0:W2:Y:S04]  /*1bd20*/  @!P0 LDG.E.U16 R5, [R6.64] ;  /* 0x0000000a06058981 */ /* 0x0000a8000c1e1500 */
[----:B------:R-:W-:Y:S04]  /*1bd30*/  STL [R1+0x12ec], R26 ;  /* 0x0012ec1a01007387 */ /* 0x000fe80000100800 */
[----:B------:R-:W-:Y:S04]  /*1bd40*/  STL [R1+0x1320], R26 ;  /* 0x0013201a01007387 */ /* 0x000fe80000100800 */
[----:B------:R-:W-:Y:S04]  /*1bd50*/  STL [R1+0x1324], R26 ;  /* 0x0013241a01007387 */ /* 0x000fe80000100800 */
[----:B------:R-:W-:Y:S04]  /*1bd60*/  STL [R1+0x1348], R26 ;  /* 0x0013481a01007387 */ /* 0x000fe80000100800 */
[----:B------:R-:W-:Y:S04]  /*1bd70*/  STL [R1+0x134c], R26 ;  /* 0x00134c1a01007387 */ /* 0x000fe80000100800 */
[----:B------:R-:W4:Y:S04]  /*1bd80*/  LDL R9, [R1+0x4a4] ;  /* 0x0004a40001097983 */ /* 0x000f280000100800 */
[----:B------:R-:W4:Y:S04]  /*1bd90*/  LDL R8, [R1+0x4a8] ;  /* 0x0004a80001087983 */ /* 0x000f280000100800 */
[----:B---3--:R-:W-:Y:S01]  /*1bda0*/  STL [R1+0x12d0], R4 ;  /* 0x0012d00401007387 */ /* 0x008fe20000100800 */
[----:B0-----:R-:W-:-:S03]  /*1bdb0*/  PRMT R6, RZ, 0x7610, R6 ;  /* 0x00007610ff067816 */ /* 0x001fc60000000006 */
[----:B------:R-:W-:Y:S04]  /*1bdc0*/  STL [R1+0x12f0], R4 ;  /* 0x0012f00401007387 */ /* 0x000fe80000100800 */
[----:B------:R-:W-:Y:S04]  /*1bdd0*/  STL [R1+0x12f4], R4 ;  /* 0x0012f40401007387 */ /* 0x000fe80000100800 */
[----:B------:R-:W3:Y:S04]  /*1bde0*/  LDL R28, [R1+0x488] ;  /* 0x00048800011c7983 */ /* 0x000ee80000100800 */
[----:B--2---:R-:W-:Y:S04]  /*1bdf0*/  STL [R1+0x12cc], R5 ;  /* 0x0012cc0501007387 */ /* 0x004fe80000100800 */
[----:B------:R-:W-:Y:S04]  /*1be00*/  STL [R1+0x12f8], R5 ;  /* 0x0012f80501007387 */ /* 0x000fe80000100800 */
[----:B------:R-:W-:Y:S04]  /*1be10*/  STL [R1+0x1328], R5 ;  /* 0x0013280501007387 */ /* 0x000fe80000100800 */
[----:B------:R-:W-:Y:S04]  /*1be20*/  STL [R1+0x132c], R5 ;  /* 0x00132c0501007387 */ /* 0x000fe80000100800 */
[----:B------:R-:W-:Y:S04]  /*1be30*/  STL [R1+0x1330], R5 ;  /* 0x0013300501007387 */ /* 0x000fe80000100800 */
[----:B------:R-:W-:Y:S04]  /*1be40*/  STL [R1+0x1350], R5 ;  /* 0x0013500501007387 */ /* 0x000fe80000100800 */
[----:B------:R-:W-:Y:S04]  /*1be50*/  STL [R1+0x1354], R5 ;  /* 0x0013540501007387 */ /* 0x000fe80000100800 */
[----:B----4-:R0:W2:Y:S01]  /*1be60*/  @!P0 LDG.E.U16 R6, [R8.64] ;  /* 0x0000000a08068981 */ /* 0x0100a2000c1e1500 */
[----:B------:R-:W-:-:S03]  /*1be70*/  PRMT R7, RZ, 0x7610, R7 ;  /* 0x00007610ff077816 */ /* 0x000fc60000000007 */
[----:B------:R-:W4:Y:S04]  /*1be80*/  LDL R11, [R1+0x464] ;  /* 0x00046400010b7983 */ /* 0x000f280000100800 */
[----:B------:R-:W4:Y:S04]  /*1be90*/  LDL R10, [R1+0x468] ;  /* 0x00046800010a7983 */ /* 0x000f280000100800 */
[----:B0-----:R-:W2:Y:S01]  /*1bea0*/  LDL R9, [R1+0x484] ;  /* 0x0004840001097983 */ /* 0x001ea20000100800 */
[----:B---3--:R-:W-:-:S03]  /*1beb0*/  @!P0 IMAD.MOV.U32 R8, RZ, RZ, R28 ;  /* 0x000000ffff088224 */ /* 0x008fc600078e001c */
[----:B------:R-:W3:Y:S04]  /*1bec0*/  LDL R15, [R1+0x424] ;  /* 0x00042400010f7983 */ /* 0x000ee80000100800 */
[----:B-1----:R-:W3:Y:S04]  /*1bed0*/  LDL R14, [R1+0x428] ;  /* 0x00042800010e7983 */ /* 0x002ee80000100800 */
[----:B--2---:R0:W2:Y:S04]  /*1bee0*/  @!P0 LDG.E.U16 R7, [R8.64] ;  /* 0x0000000a08078981 */ /* 0x0040a8000c1e1500 */
[----:B------:R-:W-:Y:S04]  /*1bef0*/  STL [R1+0x12c8], R6 ;  /* 0x0012c80601007387 */ /* 0x000fe80000100800 */
[----:B------:R-:W-:Y:S01]  /*1bf00*/  STL [R1+0x12fc], R6 ;  /* 0x0012fc0601007387 */ /* 0x000fe20000100800 */
[----:B0-----:R-:W-:-:S03]  /*1bf10*/  PRMT R8, RZ, 0x7610, R8 ;  /* 0x00007610ff087816 */ /* 0x001fc60000000008 */
[----:B------:R-:W-:Y:S04]  /*1bf20*/  STL [R1+0x1300], R6 ;  /* 0x0013000601007387 */ /* 0x000fe80000100800 */
[----:B------:R-:W-:Y:S04]  /*1bf30*/  STL [R1+0x1334], R6 ;  /* 0x0013340601007387 */ /* 0x000fe80000100800 */
[----:B------:R-:W-:Y:S04]  /*1bf40*/  STL [R1+0x1338], R6 ;  /* 0x0013380601007387 */ /* 0x000fe80000100800 */
[----:B------:R-:W-:Y:S04]  /*1bf50*/  STL [R1+0x1358], R6 ;  /* 0x0013580601007387 */ /* 0x000fe80000100800 */
[----:B------:R-:W-:Y:S04]  /*1bf60*/  STL [R1+0x135c], R6 ;  /* 0x00135c0601007387 */ /* 0x000fe80000100800 */
[----:B------:R-:W3:Y:S04]  /*1bf70*/  LDL R28, [R1+0x3e8] ;  /* 0x0003e800011c7983 */ /* 0x000ee80000100800 */
[----:B----4-:R0:W4:Y:S04]  /*1bf80*/  @!P0 LDG.E.U16 R8, [R10.64] ;  /* 0x0000000a0a088981 */ /* 0x010128000c1e1500 */
[----:B--2---:R-:W-:Y:S04]  /*1bf90*/  STL [R1+0x1364], R7 ;  /* 0x0013640701007387 */ /* 0x004fe80000100800 */
[----:B------:R-:W-:Y:S04]  /*1bfa0*/  STL [R1+0x1368], R7 ;  /* 0x0013680701007387 */ /* 0x000fe80000100800 */
[----:B------:R-:W-:Y:S04]  /*1bfb0*/  STL [R1+0x136c], R7 ;  /* 0x00136c0701007387 */ /* 0x000fe80000100800 */
[----:B0-----:R-:W2:Y:S04]  /*1bfc0*/  LDL R10, [R1+0x444] ;  /* 0x00044400010a7983 */ /* 0x001ea80000100800 */
[----:B------:R-:W2:Y:S01]  /*1bfd0*/  LDL R11, [R1+0x448] ;  /* 0x00044800010b7983 */ /* 0x000ea20000100800 */
[----:B------:R-:W-:-:S02]  /*1bfe0*/  PRMT R12, RZ, 0x7610, R12 ;  /* 0x00007610ff0c7816 */ /* 0x000fc4000000000c */
[----:B--2---:R-:W-:-:S04]  /*1bff0*/  @!P0 LOP3.LUT R11, R11, R10, RZ, 0x3c, !PT ;  /* 0x0000000a0b0b8212 */ /* 0x004fc800078e3cff */
[----:B------:R-:W-:-:S04]  /*1c000*/  @!P0 LOP3.LUT R10, R11, R10, RZ, 0x3c, !PT ;  /* 0x0000000a0b0a8212 */ /* 0x000fc800078e3cff */
[----:B------:R-:W-:-:S05]  /*1c010*/  @!P0 LOP3.LUT R11, R11, R10, RZ, 0x3c, !PT ;  /* 0x0000000a0b0b8212 */ /* 0x000fca00078e3cff */
[----:B------:R0:W2:Y:S02]  /*1c020*/  @!P0 LDG.E.U16 R12, [R10.64] ;  /* 0x0000000a0a0c8981 */ /* 0x0000a4000c1e1500 */
[----:B0-----:R-:W-:-:S06]  /*1c030*/  PRMT R11, RZ, 0x7610, R11 ;  /* 0x00007610ff0b7816 */ /* 0x001fcc000000000b */
[----:B---3--:R0:W3:Y:S04]  /*1c040*/  @!P0 LDG.E.U16 R11, [R14.64] ;  /* 0x0000000a0e0b8981 */ /* 0x0080e8000c1e1500 */
[----:B--2---:R-:W-:Y:S04]  /*1c050*/  STL [R1+0x12c4], R12 ;  /* 0x0012c40c01007387 */ /* 0x004fe80000100800 */
        /* <DEDUP_REMOVED lines=8> */
[----:B0-----:R-:W3:Y:S01]  /*1c0e0*/  LDL R15, [R1+0x3e4] ;  /* 0x0003e400010f7983 */ /* 0x001ee20000100800 */
[----:B------:R-:W-:Y:S01]  /*1c0f0*/  PRMT R9, RZ, 0x7610, R9 ;  /* 0x00007610ff097816 */ /* 0x000fe20000000009 */
[----:B------:R-:W-:Y:S01]  /*1c100*/  @!P0 IMAD.MOV.U32 R14, RZ, RZ, R28 ;  /* 0x000000ffff0e8224 */ /* 0x000fe200078e001c */
[----:B------:R-:W-:Y:S01]  /*1c110*/  PRMT R13, RZ, 0x7610, R13 ;  /* 0x00007610ff0d7816 */ /* 0x000fe2000000000d */
[----:B------:R-:W2:Y:S04]  /*1c120*/  LDL R28, [R1+0x328] ;  /* 0x00032800011c7983 */ /* 0x000ea80000100800 */
[----:B---3--:R0:W3:Y:S04]  /*1c130*/  @!P0 LDG.E.U16 R9, [R14.64] ;  /* 0x0000000a0e098981 */ /* 0x0080e8000c1e1500 */
[----:B0-----:R-:W2:Y:S04]  /*1c140*/  LDL R14, [R1+0x3c4] ;  /* 0x0003c400010e7983 */ /* 0x001ea80000100800 */
[----:B------:R-:W2:Y:S02]  /*1c150*/  LDL R15, [R1+0x3c8] ;  /* 0x0003c800010f7983 */ /* 0x000ea40000100800 */
        /* <DEDUP_REMOVED lines=18> */
[----:B--2---:R0:W-:Y:S04]  /*1c280*/  STL [R1+0xb0], R0 ;  /* 0x0000b00001007387 */ /* 0x0041e80000100800 */
[----:B0-----:R-:W2:Y:S04]  /*1c290*/  LDL.LU R0, [R1+0x1390] ;  /* 0x0013900001007983 */ /* 0x001ea80000300800 */
        /* <DEDUP_REMOVED lines=15> */
[----:B------:R-:W2:Y:S01]  /*1c390*/  @!P0 LDG.E.U16 R0, [R14.64] ;  /* 0x0000000a0e008981 */ /* 0x000ea2000c1e1500 */
[----:B------:R-:W-:-:S03]  /*1c3a0*/  PRMT R4, RZ, 0x7610, R4 ;  /* 0x00007610ff047816 */ /* 0x000fc60000000004 */
        /* <DEDUP_REMOVED lines=41> */
[----:B------:R3:W2:Y:S04]  /*1c640*/  @!P0 LDG.E.U16 R20, [R14.64] ;  /* 0x0000000a0e148981 */ /* 0x0006a8000c1e1500 */
[----:B------:R0:W-:Y:S01]  /*1c650*/  STS.U16 [R0+0x10100], R3 ;  /* 0x0101000300007388 */ /* 0x0001e20000000400 */
[----:B---3--:R-:W-:Y:S02]  /*1c660*/  @!P0 IMAD.MOV.U32 R14, RZ, RZ, R4 ;  /* 0x000000ffff0e8224 */ /* 0x008fe400078e0004 */
[----:B------:R-:W-:Y:S01]  /*1c670*/  @!P0 IMAD.MOV.U32 R15, RZ, RZ, R28 ;  /* 0x000000ffff0f8224 */ /* 0x000fe200078e001c */
[----:B0-----:R-:W-:-:S06]  /*1c680*/  PRMT R3, RZ, 0x7610, R3 ;  /* 0x00007610ff037816 */ /* 0x001fcc0000000003 */
[----:B------:R0:W3:Y:S04]  /*1c690*/  @!P0 LDG.E.U16 R3, [R14.64] ;  /* 0x0000000a0e038981 */ /* 0x0000e8000c1e1500 */
[----:B--2---:R1:W-:Y:S04]  /*1c6a0*/  STL [R1+0x164], R20 ;  /* 0x0001641401007387 */ /* 0x0043e80000100800 */
[----:B-1----:R-:W2:Y:S04]  /*1c6b0*/  LDL.LU R20, [R1+0x1378] ;  /* 0x0013780001147983 */ /* 0x002ea80000300800 */
[----:B0-----:R-:W2:Y:S04]  /*1c6c0*/  LDL R14, [R1+0xa5c] ;  /* 0x000a5c00010e7983 */ /* 0x001ea80000100800 */
[----:B------:R-:W2:Y:S01]  /*1c6d0*/  LDL R15, [R1+0xa60] ;  /* 0x000a6000010f7983 */ /* 0x000ea20000100800 */
[----:B------:R-:W-:-:S03]  /*1c6e0*/  PRMT R22, RZ, 0x7610, R22 ;  /* 0x00007610ff167816 */ /* 0x000fc60000000016 */
[----:B------:R-:W3:Y:S01]  /*1c6f0*/  LDL R28, [R1+0x9fc] ;  /* 0x0009fc00011c7983 */ /* 0x000ee20000100800 */
[----:B--2---:R-:W-:-:S04]  /*1c700*/  @!P0 LOP3.LUT R15, R15, R14, RZ, 0x3c, !PT ;  /* 0x0000000e0f0f8212 */ /* 0x004fc800078e3cff */
[----:B------:R-:W-:-:S04]  /*1c710*/  @!P0 LOP3.LUT R14, R15, R14, RZ, 0x3c, !PT ;  /* 0x0000000e0f0e8212 */ /* 0x000fc800078e3cff */
[----:B------:R-:W-:-:S05]  /*1c720*/  @!P0 LOP3.LUT R15, R15, R14, RZ, 0x3c, !PT ;  /* 0x0000000e0f0f8212 */ /* 0x000fca00078e3cff */
[----:B------:R-:W2:Y:S04]  /*1c730*/  @!P0 LDG.E.U16 R22, [R14.64] ;  /* 0x0000000a0e168981 */ /* 0x000ea8000c1e1500 */
[----:B---3--:R0:W-:Y:S04]  /*1c740*/  STL [R1+0x160], R3 ;  /* 0x0001600301007387 */ /* 0x0081e80000100800 */
[----:B0-----:R-:W3:Y:S04]  /*1c750*/  LDL R3, [R1+0xa00] ;  /* 0x000a000001037983 */ /* 0x001ee80000100800 */
[----:B------:R-:W3:Y:S04]  /*1c760*/  LDL.LU R4, [R1+0xa4] ;  /* 0x0000a40001047983 */ /* 0x000ee80000300800 */
        /* <DEDUP_REMOVED lines=17> */
[----:B0-----:R-:W3:Y:S04]  /*1c880*/  LDL.LU R29, [R1+0x9c] ;  /* 0x00009c00011d7983 */ /* 0x001ee80000300800 */
[----:B--2---:R0:W-:Y:S04]  /*1c890*/  STL [R1+0x154], R2 ;  /* 0x0001540201007387 */ /* 0x0041e80000100800 */
[----:B0-----:R-:W2:Y:S01]  /*1c8a0*/  LDL.LU R2, [R1+0x1370] ;  /* 0x0013700001027983 */ /* 0x001ea20000300800 */
[----:B------:R-:W-:-:S03]  /*1c8b0*/  PRMT R27, RZ, 0x7610, R27 ;  /* 0x00007610ff1b7816 */ /* 0x000fc6000000001b */
[----:B--2---:R3:W-:Y:S02]  /*1c8c0*/  STS.U16 [R0], R2 ;  /* 0x0000000200007388 */ /* 0x0047e40000000400 */
[----:B---3--:R-:W-:Y:S02]  /*1c8d0*/  @!P0 IMAD.MOV.U32 R2, RZ, RZ, R3 ;  /* 0x000000ffff028224 */ /* 0x008fe400078e0003 */
[----:B------:R-:W-:-:S05]  /*1c8e0*/  @!P0 IMAD.MOV.U32 R3, RZ, RZ, R28 ;  /* 0x000000ffff038224 */ /* 0x000fca00078e001c */
[----:B------:R0:W2:Y:S04]  /*1c8f0*/  @!P0 LDG.E.U16 R27, [R2.64] ;  /* 0x0000000a021b8981 */ /* 0x0000a8000c1e1500 */
[----:B0-----:R-:W3:Y:S04]  /*1c900*/  LDL R2, [R1+0x9dc] ;  /* 0x0009dc0001027983 */ /* 0x001ee80000100800 */
[----:B------:R-:W3:Y:S01]  /*1c910*/  LDL R3, [R1+0x9e0] ;  /* 0x0009e00001037983 */ /* 0x000ee20000100800 */
[----:B------:R-:W-:-:S03]  /*1c920*/  PRMT R6, RZ, 0x7610, R6 ;  /* 0x00007610ff067816 */ /* 0x000fc60000000006 */
[----:B--2---:R0:W-:Y:S04]  /*1c930*/  STL [R1+0x150], R27 ;  /* 0x0001501b01007387 */ /* 0x0041e80000100800 */
[----:B0-----:R-:W2:Y:S01]  /*1c940*/  LDL R27, [R1+0x980] ;  /* 0x00098000011b7983 */ /* 0x001ea20000100800 */
[----:B---3--:R-:W-:-:S03]  /*1c950*/  @!P0 LOP3.LUT R3, R3, R2, RZ, 0x3c, !PT ;  /* 0x0000000203038212 */ /* 0x008fc600078e3cff */
[----:B------:R-:W3:Y:S01]  /*1c960*/  LDL.LU R28, [R1+0x94] ;  /* 0x00009400011c7983 */ /* 0x000ee20000300800 */
[----:B------:R-:W-:-:S04]  /*1c970*/  @!P0 LOP3.LUT R2, R3, R2, RZ, 0x3c, !PT ;  /* 0x0000000203028212 */ /* 0x000fc800078e3cff */
[----:B------:R-:W-:-:S05]  /*1c980*/  @!P0 LOP3.LUT R3, R3, R2, RZ, 0x3c, !PT ;  /* 0x0000000203038212 */ /* 0x000fca00078e3cff */
[----:B------:R0:W2:Y:S04]  /*1c990*/  @!P0 LDG.E.U16 R6, [R2.64] ;  /* 0x0000000a02068981 */ /* 0x0000a8000c1e1500 */
[----:B0-----:R-:W3:Y:S04]  /*1c9a0*/  LDL R2, [R1+0x9bc] ;  /* 0x0009bc0001027983 */ /* 0x001ee80000100800 */
[----:B------:R-:W3:Y:S01]  /*1c9b0*/  LDL R3, [R1+0x9c0] ;  /* 0x0009c00001037983 */ /* 0x000ee20000100800 */
[----:B------:R-:W-:-:S03]  /*1c9c0*/  PRMT R5, RZ, 0x7610, R5 ;  /* 0x00007610ff057816 */ /* 0x000fc60000000005 */
[----:B--2---:R0:W-:Y:S04]  /*1c9d0*/  STL [R1+0x14c], R6 ;  /* 0x00014c0601007387 */ /* 0x0041e80000100800 */
[----:B0-----:R-:W2:Y:S01]  /*1c9e0*/  LDL.LU R6, [R1+0x90] ;  /* 0x0000900001067983 */ /* 0x001ea20000300800 */
[----:B---3--:R-:W-:-:S04]  /*1c9f0*/  @!P0 LOP3.LUT R3, R3, R2, RZ, 0x3c, !PT ;  /* 0x0000000203038212 */ /* 0x008fc800078e3cff */
[----:B------:R-:W-:-:S04]  /*1ca00*/  @!P0 LOP3.LUT R2, R3, R2, RZ, 0x3c, !PT ;  /* 0x0000000203028212 */ /* 0x000fc800078e3cff */
[----:B------:R-:W-:-:S05]  /*1ca10*/  @!P0 LOP3.LUT R3, R3, R2, RZ, 0x3c, !PT ;  /* 0x0000000203038212 */ /* 0x000fca00078e3cff */
[----:B------:R0:W3:Y:S04]  /*1ca20*/  @!P0 LDG.E.U16 R5, [R2.64] ;  /* 0x0000000a02058981 */ /* 0x0000e8000c1e1500 */
[----:B0-----:R-:W2:Y:S04]  /*1ca30*/  LDL R2, [R1+0x99c] ;  /* 0x00099c0001027983 */ /* 0x001ea80000100800 */
[----:B------:R-:W2:Y:S01]  /*1ca40*/  LDL R3, [R1+0x9a0] ;  /* 0x0009a00001037983 */ /* 0x000ea20000100800 */
[----:B------:R-:W-:-:S03]  /*1ca50*/  PRMT R26, RZ, 0x7610, R26 ;  /* 0x00007610ff1a7816 */ /* 0x000fc6000000001a */
[----:B------:R0:W-:Y:S04]  /*1ca60*/  STS.U16 [R0+0xc00], R4 ;  /* 0x000c000400007388 */ /* 0x0001e80000000400 */
[----:B0-----:R-:W4:Y:S04]  /*1ca70*/  LDL R4, [R1+0x940] ;  /* 0x0009400001047983 */ /* 0x001f280000100800 */
[----:B---3--:R0:W-:Y:S04]  /*1ca80*/  STL [R1+0x148], R5 ;  /* 0x0001480501007387 */ /* 0x0081e80000100800 */
[----:B0-----:R-:W3:Y:S01]  /*1ca90*/  LDL.LU R5, [R1+0x8c] ;  /* 0x00008c0001057983 */ /* 0x001ee20000300800 */
[----:B--2---:R-:W-:-:S04]  /*1caa0*/  @!P0 LOP3.LUT R3, R3, R2, RZ, 0x3c, !PT ;  /* 0x0000000203038212 */ /* 0x004fc800078e3cff */
[----:B------:R-:W-:-:S04]  /*1cab0*/  @!P0 LOP3.LUT R2, R3, R2, RZ, 0x3c, !PT ;  /* 0x0000000203028212 */ /* 0x000fc800078e3cff */
[----:B------:R-:W-:-:S05]  /*1cac0*/  @!P0 LOP3.LUT R3, R3, R2, RZ, 0x3c, !PT ;  /* 0x0000000203038212 */ /* 0x000fca00078e3cff */
[----:B------:R0:W2:Y:S04]  /*1cad0*/  @!P0 LDG.E.U16 R26, [R2.64] ;  /* 0x0000000a021a8981 */ /* 0x0000a8000c1e1500 */
[----:B0-----:R-:W2:Y:S04]  /*1cae0*/  LDL.LU R2, [R1+0xa0] ;  /* 0x0000a00001027983 */ /* 0x001ea80000300800 */
[----:B------:R-:W3:Y:S01]  /*1caf0*/  LDL R3, [R1+0x97c] ;  /* 0x00097c0001037983 */ /* 0x000ee20000100800 */
[----:B------:R-:W-:-:S03]  /*1cb00*/  PRMT R7, RZ, 0x7610, R7 ;  /* 0x00007610ff077816 */ /* 0x000fc60000000007 */
[----:B--2---:R0:W-:Y:S02]  /*1cb10*/  STS.U16 [R0+0x1000], R2 ;  /* 0x0010000200007388 */ /* 0x0041e40000000400 */
[----:B0-----:R-:W-:-:S05]  /*1cb20*/  @!P0 IMAD.MOV.U32 R2, RZ, RZ, R27 ;  /* 0x000000ffff028224 */ /* 0x001fca00078e001b */
[----:B---3--:R-:W2:Y:S04]  /*1cb30*/  @!P0 LDG.E.U16 R7, [R2.64] ;  /* 0x0000000a02078981 */ /* 0x008ea8000c1e1500 */
[----:B------:R0:W-:Y:S04]  /*1cb40*/  STL [R1+0x144], R26 ;  /* 0x0001441a01007387 */ /* 0x0001e80000100800 */
[----:B0-----:R-:W3:Y:S04]  /*1cb50*/  LDL.LU R26, [R1+0x88] ;  /* 0x00008800011a7983 */ /* 0x001ee80000300800 */
[----:B------:R-:W3:Y:S04]  /*1cb60*/  LDL.LU R27, [R1+0x84] ;  /* 0x00008400011b7983 */ /* 0x000ee80000300800 */
        /* <DEDUP_REMOVED lines=9> */
[----:B------:R0:W-:Y:S04]  /*1cc00*/  STS.U16 [R0+0x1400], R29 ;  /* 0x0014001d00007388 */ /* 0x0001e80000000400 */
[----:B0-----:R-:W3:Y:S04]  /*1cc10*/  LDL.LU R29, [R1+0x80] ;  /* 0x00008000011d7983 */ /* 0x001ee80000300800 */
[----:B--2---:R0:W-:Y:S04]  /*1cc20*/  STL [R1+0x13c], R7 ;  /* 0x00013c0701007387 */ /* 0x0041e80000100800 */
[----:B0-----:R-:W2:Y:S04]  /*1cc30*/  LDL.LU R7, [R1+0x1368] ;  /* 0x0013680001077983 */ /* 0x001ea80000300800 */
[----:B------:R-:W3:Y:S04]  /*1cc40*/  LDL.LU R2, [R1+0x98] ;  /* 0x0000980001027983 */ /* 0x000ee80000300800 */
[----:B------:R-:W4:Y:S01]  /*1cc50*/  LDL R3, [R1+0x93c] ;  /* 0x00093c0001037983 */ /* 0x000f220000100800 */
[----:B--2---:R-:W-:-:S03]  /*1cc60*/  PRMT R7, RZ, 0x7610, R7 ;  /* 0x00007610ff077816 */ /* 0x004fc60000000007 */
[----:B---3--:R4:W-:Y:S02]  /*1cc70*/  STS.U16 [R0+0x1800], R2 ;  /* 0x0018000200007388 */ /* 0x0089e40000000400 */
[----:B----4-:R-:W-:Y:S02]  /*1cc80*/  @!P0 IMAD.MOV.U32 R2, RZ, RZ, R4 ;  /* 0x000000ffff028224 */ /* 0x010fe400078e0004 */
[----:B------:R-:W2:Y:S04]  /*1cc90*/  LDL.LU R4, [R1+0x7c] ;  /* 0x00007c0001047983 */ /* 0x000ea80000300800 */
[----:B------:R-:W3:Y:S04]  /*1cca0*/  @!P0 LDG.E.U16 R7, [R2.64] ;  /* 0x0000000a02078981 */ /* 0x000ee8000c1e1500 */
[----:B------:R-:W-:Y:S04]  /*1ccb0*/  STS.U16 [R0+0x1c00], R28 ;  /* 0x001c001c00007388 */ /* 0x000fe80000000400 */
[----:B---3--:R0:W-:Y:S04]  /*1ccc0*/  STL [R1+0x138], R7 ;  /* 0x0001380701007387 */ /* 0x0081e80000100800 */
[----:B0-----:R-:W3:Y:S04]  /*1ccd0*/  LDL.LU R7, [R1+0x1364] ;  /* 0x0013640001077983 */ /* 0x001ee80000300800 */
[----:B------:R-:W4:Y:S04]  /*1cce0*/  LDL R2, [R1+0x91c] ;  /* 0x00091c0001027983 */ /* 0x000f280000100800 */
[----:B------:R-:W4:Y:S04]  /*1ccf0*/  LDL R3, [R1+0x920] ;  /* 0x0009200001037983 */ /* 0x000f280000100800 */
[----:B------:R-:W2:Y:S01]  /*1cd00*/  LDL.LU R28, [R1+0x1360] ;  /* 0x00136000011c7983 */ /* 0x000ea20000300800 */
[----:B----4-:R-:W-:-:S04]  /*1cd10*/  @!P0 LOP3.LUT R3, R3, R2, RZ, 0x3c, !PT ;  /* 0x0000000203038212 */ /* 0x010fc800078e3cff */
[C---:B------:R-:W-:Y:S02]  /*1cd20*/  @!P0 LOP3.LUT R2, R3.reuse, R2, RZ, 0x3c, !PT ;  /* 0x0000000203028212 */ /* 0x040fe400078e3cff */
[----:B--2---:R-:W-:Y:S02]  /*1cd30*/  PRMT R28, RZ, 0x7610, R28 ;  /* 0x00007610ff1c7816 */ /* 0x004fe4000000001c */
[----:B------:R-:W-:-:S05]  /*1cd40*/  @!P0 LOP3.LUT R3, R3, R2, RZ, 0x3c, !PT ;  /* 0x0000000203038212 */ /* 0x000fca00078e3cff */
[----:B------:R0:W2:Y:S04]  /*1cd50*/  @!P0 LDG.E.U16 R28, [R2.64] ;  /* 0x0000000a021c8981 */ /* 0x0000a8000c1e1500 */
[----:B------:R-:W-:Y:S04]  /*1cd60*/  STS.U16 [R0+0x2000], R6 ;  /* 0x0020000600007388 */ /* 0x000fe80000000400 */
[----:B0-----:R-:W4:Y:S04]  /*1cd70*/  LDL R2, [R1+0x8fc] ;  /* 0x0008fc0001027983 */ /* 0x001f280000100800 */
[----:B------:R-:W4:Y:S04]  /*1cd80*/  LDL R3, [R1+0x900] ;  /* 0x0009000001037983 */ /* 0x000f280000100800 */
[----:B--2---:R0:W-:Y:S04]  /*1cd90*/  STL [R1+0x134], R28 ;  /* 0x0001341c01007387 */ /* 0x0041e80000100800 */
[----:B0-----:R-:W2:Y:S04]  /*1cda0*/  LDL.LU R28, [R1+0x78] ;  /* 0x00007800011c7983 */ /* 0x001ea80000300800 */
[----:B------:R-:W2:Y:S01]  /*1cdb0*/  LDL.LU R6, [R1+0x135c] ;  /* 0x00135c0001067983 */ /* 0x000ea20000300800 */
[----:B----4-:R-:W-:-:S04]  /*1cdc0*/  @!P0 LOP3.LUT R3, R3, R2, RZ, 0x3c, !PT ;  /* 0x0000000203038212 */ /* 0x010fc800078e3cff */
[----:B------:R-:W-:-:S04]  /*1cdd0*/  @!P0 LOP3.LUT R2, R3, R2, RZ, 0x3c, !PT ;  /* 0x0000000203028212 */ /* 0x000fc800078e3cff */
[----:B------:R-:W-:Y:S02]  /*1cde0*/  @!P0 LOP3.LUT R3, R3, R2, RZ, 0x3c, !PT ;  /* 0x0000000203038212 */ /* 0x000fe400078e3cff */
[----:B--2---:R-:W-:-:S06]  /*1cdf0*/  PRMT R6, RZ, 0x7610, R6 ;  /* 0x00007610ff067816 */ /* 0x004fcc0000000006 */
[----:B------:R-:W2:Y:S04]  /*1ce00*/  @!P0 LDG.E.U16 R6, [R2.64] ;  /* 0x0000000a02068981 */ /* 0x000ea8000c1e1500 */
[----:B------:R-:W-:Y:S04]  /*1ce10*/  STS.U16 [R0+0x2400], R5 ;  /* 0x0024000500007388 */ /* 0x000fe80000000400 */
[----:B--2---:R0:W-:Y:S04]  /*1ce20*/  STL [R1+0x130], R6 ;  /* 0x0001300601007387 */ /* 0x0041e80000100800 */
[----:B0-----:R-:W2:Y:S04]  /*1ce30*/  LDL.LU R6, [R1+0x1358] ;  /* 0x0013580001067983 */ /* 0x001ea80000300800 */
[----:B------:R-:W4:Y:S04]  /*1ce40*/  LDL R2, [R1+0x8dc] ;  /* 0x0008dc0001027983 */ /* 0x000f280000100800 */
[----:B------:R-:W4:Y:S04]  /*1ce50*/  LDL R3, [R1+0x8e0] ;  /* 0x0008e00001037983 */ /* 0x000f280000100800 */
[----:B------:R-:W2:Y:S01]  /*1ce60*/  LDL.LU R5, [R1+0x1354] ;  /* 0x0013540001057983 */ /* 0x000ea20000300800 */
[----:B----4-:R-:W-:-:S04]  /*1ce70*/  @!P0 LOP3.LUT R3, R3, R2, RZ, 0x3c, !PT ;  /* 0x0000000203038212 */ /* 0x010fc800078e3cff */
[C---:B------:R-:W-:Y:S02]  /*1ce80*/  @!P0 LOP3.LUT R2, R3.reuse, R2, RZ, 0x3c, !PT ;  /* 0x0000000203028212 */ /* 0x040fe400078e3cff */
[----:B--2---:R-:W-:Y:S02]  /*1ce90*/  PRMT R5, RZ, 0x7610, R5 ;  /* 0x00007610ff057816 */ /* 0x004fe40000000005 */
[----:B------:R-:W-:-:S05]  /*1cea0*/  @!P0 LOP3.LUT R3, R3, R2, RZ, 0x3c, !PT ;  /* 0x0000000203038212 */ /* 0x000fca00078e3cff */
        /* <DEDUP_REMOVED lines=12> */
[----:B--2---:R0:W-:Y:S04]  /*1cf70*/  STL [R1+0x128], R26 ;  /* 0x0001281a01007387 */ /* 0x0041e80000100800 */
[----:B0-----:R-:W2:Y:S04]  /*1cf80*/  LDL.LU R26, [R1+0x1348] ;  /* 0x00134800011a7983 */ /* 0x001ea80000300800 */
[----:B------:R-:W4:Y:S04]  /*1cf90*/  LDL R2, [R1+0x89c] ;  /* 0x00089c0001027983 */ /* 0x000f280000100800 */
[----:B------:R-:W4:Y:S01]  /*1cfa0*/  LDL R3, [R1+0x8a0] ;  /* 0x0008a00001037983 */ /* 0x000f220000100800 */
[----:B------:R-:W-:-:S03]  /*1cfb0*/  PRMT R5, RZ, 0x7610, R5 ;  /* 0x00007610ff057816 */ /* 0x000fc60000000005 */
[----:B------:R0:W-:Y:S04]  /*1cfc0*/  STS.U16 [R0+0x2c00], R27 ;  /* 0x002c001b00007388 */ /* 0x0001e80000000400 */
[----:B0-----:R-:W2:Y:S01]  /*1cfd0*/  LDL.LU R27, [R1+0x1344] ;  /* 0x00134400011b7983 */ /* 0x001ea20000300800 */
[----:B----4-:R-:W-:-:S04]  /*1cfe0*/  @!P0 LOP3.LUT R3, R3, R2, RZ, 0x3c, !PT ;  /* 0x0000000203038212 */ /* 0x010fc800078e3cff */
[----:B------:R-:W-:-:S04]  /*1cff0*/  @!P0 LOP3.LUT R2, R3, R2, RZ, 0x3c, !PT ;  /* 0x0000000203028212 */ /* 0x000fc800078e3cff */
[----:B------:R-:W-:-:S05]  /*1d000*/  @!P0 LOP3.LUT R3, R3, R2, RZ, 0x3c, !PT ;  /* 0x0000000203038212 */ /* 0x000fca00078e3cff */
[----:B------:R0:W4:Y:S04]  /*1d010*/  @!P0 LDG.E.U16 R5, [R2.64] ;  /* 0x0000000a02058981 */ /* 0x000128000c1e1500 */
[----:B0-----:R-:W3:Y:S04]  /*1d020*/  LDL R2, [R1+0x87c] ;  /* 0x00087c0001027983 */ /* 0x001ee80000100800 */
[----:B------:R-:W3:Y:S01]  /*1d030*/  LDL R3, [R1+0x880] ;  /* 0x0008800001037983 */ /* 0x000ee20000100800 */
[----:B--2---:R-:W-:Y:S02]  /*1d040*/  PRMT R27, RZ, 0x7610, R27 ;  /* 0x00007610ff1b7816 */ /* 0x004fe4000000001b */
[----:B---3--:R-:W-:-:S04]  /*1d050*/  @!P0 LOP3.LUT R3, R3, R2, RZ, 0x3c, !PT ;  /* 0x0000000203038212 */ /* 0x008fc800078e3cff */
[----:B------:R-:W-:-:S04]  /*1d060*/  @!P0 LOP3.LUT R2, R3, R2, RZ, 0x3c, !PT ;  /* 0x0000000203028212 */ /* 0x000fc800078e3cff */
[----:B------:R-:W-:-:S05]  /*1d070*/  @!P0 LOP3.LUT R3, R3, R2, RZ, 0x3c, !PT ;  /* 0x0000000203038212 */ /* 0x000fca00078e3cff */
[----:B------:R-:W2:Y:S04]  /*1d080*/  @!P0 LDG.E.U16 R27, [R2.64] ;  /* 0x0000000a021b8981 */ /* 0x000ea8000c1e1500 */
[----:B------:R0:W-:Y:S04]  /*1d090*/  STS.U16 [R0+0x3000], R29 ;  /* 0x0030001d00007388 */ /* 0x0001e80000000400 */
[----:B0-----:R-:W3:Y:S04]  /*1d0a0*/  LDL R29, [R1+0x820] ;  /* 0x00082000011d7983 */ /* 0x001ee80000100800 */
[----:B----4-:R0:W-:Y:S04]  /*1d0b0*/  STL [R1+0x124], R5 ;  /* 0x0001240501007387 */ /* 0x0101e80000100800 */
[----:B0-----:R-:W4:Y:S04]  /*1d0c0*/  LDL.LU R5, [R1+0x68] ;  /* 0x0000680001057983 */ /* 0x001f280000300800 */
        /* <DEDUP_REMOVED lines=16> */
[----:B------:R0:W-:Y:S04]  /*1d1d0*/  STS.U16 [R0+0x3400], R4 ;  /* 0x0034000400007388 */ /* 0x0001e80000000400 */
[----:B------:R-:W-:Y:S04]  /*1d1e0*/  STS.U16 [R0+0x3800], R28 ;  /* 0x0038001c00007388 */ /* 0x000fe80000000400 */
[----:B0-----:R-:W3:Y:S04]  /*1d1f0*/  LDL R4, [R1+0x800] ;  /* 0x0008000001047983 */ /* 0x001ee80000100800 */
[----:B------:R0:W-:Y:S04]  /*1d200*/  STL [R1+0x11c], R26 ;  /* 0x00011c1a01007387 */ /* 0x0001e80000100800 */
[----:B0-----:R-:W3:Y:S04]  /*1d210*/  LDL.LU R26, [R1+0x60] ;  /* 0x00006000011a7983 */ /* 0x001ee80000300800 */
[----:B------:R-:W3:Y:S04]  /*1d220*/  LDL R28, [R1+0x7e0] ;  /* 0x0007e000011c7983 */ /* 0x000ee80000100800 */
[----:B--2---:R0:W-:Y:S04]  /*1d230*/  STL [R1+0x118], R27 ;  /* 0x0001181b01007387 */ /* 0x0041e80000100800 */
[----:B0-----:R-:W2:Y:S04]  /*1d240*/  LDL.LU R27, [R1+0x133c] ;  /* 0x00133c00011b7983 */ /* 0x001ea80000300800 */
[----:B------:R-:W3:Y:S04]  /*1d250*/  LDL.LU R2, [R1+0x74] ;  /* 0x0000740001027983 */ /* 0x000ee80000300800 */
[----:B------:R-:W4:Y:S01]  /*1d260*/  LDL R3, [R1+0x81c] ;  /* 0x00081c0001037983 */ /* 0x000f220000100800 */
[----:B--2---:R-:W-:-:S03]  /*1d270*/  PRMT R27, RZ, 0x7610, R27 ;  /* 0x00007610ff1b7816 */ /* 0x004fc6000000001b */
[----:B---3--:R0:W-:Y:S02]  /*1d280*/  STS.U16 [R0+0x3c00], R2 ;  /* 0x003c000200007388 */ /* 0x0081e40000000400 */
[----:B0-----:R-:W-:-:S05]  /*1d290*/  @!P0 IMAD.MOV.U32 R2, RZ, RZ, R29 ;  /* 0x000000ffff028224 */ /* 0x001fca00078e001d */
[----:B----4-:R0:W2:Y:S04]  /*1d2a0*/  @!P0 LDG.E.U16 R27, [R2.64] ;  /* 0x0000000a021b8981 */ /* 0x0100a8000c1e1500 */
[----:B0-----:R-:W3:Y:S04]  /*1d2b0*/  LDL.LU R2, [R1+0x70] ;  /* 0x0000700001027983 */ /* 0x001ee80000300800 */
[----:B------:R-:W4:Y:S01]  /*1d2c0*/  LDL R3, [R1+0x7fc] ;  /* 0x0007fc0001037983 */ /* 0x000f220000100800 */
[----:B------:R-:W-:-:S03]  /*1d2d0*/  PRMT R6, RZ, 0x7610, R6 ;  /* 0x00007610ff067816 */ /* 0x000fc60000000006 */
[----:B------:R-:W2:Y:S04]  /*1d2e0*/  LDL R29, [R1+0x7a0] ;  /* 0x0007a000011d7983 */ /* 0x000ea80000100800 */
[----:B---3--:R0:W-:Y:S02]  /*1d2f0*/  STS.U16 [R0+0x4000], R2 ;  /* 0x0040000200007388 */ /* 0x0081e40000000400 */
[----:B0-----:R-:W-:-:S05]  /*1d300*/  @!P0 IMAD.MOV.U32 R2, RZ, RZ, R4 ;  /* 0x000000ffff028224 */ /* 0x001fca00078e0004 */
[----:B----4-:R-:W3:Y:S04]  /*1d310*/  @!P0 LDG.E.U16 R6, [R2.64] ;  /* 0x0000000a02068981 */ /* 0x010ee8000c1e1500 */
[----:B--2---:R0:W-:Y:S04]  /*1d320*/  STL [R1+0x114], R27 ;  /* 0x0001141b01007387 */ /* 0x0041e80000100800 */
[----:B0-----:R-:W2:Y:S04]  /*1d330*/  LDL.LU R27, [R1+0x58] ;  /* 0x00005800011b7983 */ /* 0x001ea80000300800 */
[----:B------:R-:W4:Y:S04]  /*1d340*/  LDL.LU R4, [R1+0x54] ;  /* 0x0000540001047983 */ /* 0x000f280000300800 */
[----:B---3--:R0:W-:Y:S04]  /*1d350*/  STL [R1+0x110], R6 ;  /* 0x0001100601007387 */ /* 0x0081e80000100800 */
[----:B0-----:R-:W3:Y:S04]  /*1d360*/  LDL.LU R6, [R1+0x1338] ;  /* 0x0013380001067983 */ /* 0x001ee80000300800 */
[----:B------:R-:W2:Y:S04]  /*1d370*/  LDL.LU R2, [R1+0x6c] ;  /* 0x00006c0001027983 */ /* 0x000ea80000300800 */
[----:B------:R-:W4:Y:S01]  /*1d380*/  LDL R3, [R1+0x7dc] ;  /* 0x0007dc0001037983 */ /* 0x000f220000100800 */
[----:B---3--:R-:W-:-:S03]  /*1d390*/  PRMT R6, RZ, 0x7610, R6 ;  /* 0x00007610ff067816 */ /* 0x008fc60000000006 */
[----:B--2---:R0:W-:Y:S02]  /*1d3a0*/  STS.U16 [R0+0x4400], R2 ;  /* 0x0044000200007388 */ /* 0x0041e40000000400 */
[----:B0-----:R-:W-:Y:S02]  /*1d3b0*/  @!P0 IMAD.MOV.U32 R2, RZ, RZ, R28 ;  /* 0x000000ffff028224 */ /* 0x001fe400078e001c */
[----:B------:R-:W2:Y:S04]  /*1d3c0*/  LDL R28, [R1+0x760] ;  /* 0x00076000011c7983 */ /* 0x000ea80000100800 */
[----:B----4-:R-:W3:Y:S04]  /*1d3d0*/  @!P0 LDG.E.U16 R6, [R2.64] ;  /* 0x0000000a02068981 */ /* 0x010ee8000c1e1500 */
        /* <DEDUP_REMOVED lines=13> */
[----:B------:R-:W4:Y:S04]  /*1d4b0*/  LDL.LU R2, [R1+0x64] ;  /* 0x0000640001027983 */ /* 0x000f280000300800 */
[----:B------:R-:W3:Y:S01]  /*1d4c0*/  LDL R3, [R1+0x79c] ;  /* 0x00079c0001037983 */ /* 0x000ee20000100800 */
[----:B--2---:R-:W-:-:S03]  /*1d4d0*/  PRMT R5, RZ, 0x7610, R5 ;  /* 0x00007610ff057816 */ /* 0x004fc60000000005 */
[----:B----4-:R0:W-:Y:S02]  /*1d4e0*/  STS.U16 [R0+0x4c00], R2 ;  /* 0x004c000200007388 */ /* 0x0101e40000000400 */
[----:B0-----:R-:W-:Y:S02]  /*1d4f0*/  @!P0 IMAD.MOV.U32 R2, RZ, RZ, R29 ;  /* 0x000000ffff028224 */ /* 0x001fe400078e001d */
[----:B------:R-:W2:Y:S04]  /*1d500*/  LDL.LU R29, [R1+0x4c] ;  /* 0x00004c00011d7983 */ /* 0x000ea80000300800 */
[----:B---3--:R-:W3:Y:S04]  /*1d510*/  @!P0 LDG.E.U16 R5, [R2.64] ;  /* 0x0000000a02058981 */ /* 0x008ee8000c1e1500 */
        /* <DEDUP_REMOVED lines=17> */
[----:B0-----:R-:W-:Y:S01]  /*1d630*/  @!P0 IMAD.MOV.U32 R2, RZ, RZ, R28 ;  /* 0x000000ffff028224 */ /* 0x001fe200078e001c */
[----:B---3--:R-:W-:Y:S01]  /*1d640*/  PRMT R5, RZ, 0x7610, R5 ;  /* 0x00007610ff057816 */ /* 0x008fe20000000005 */
[----:B------:R-:W2:Y:S04]  /*1d650*/  LDL R28, [R1+0x6fc] ;  /* 0x0006fc00011c7983 */ /* 0x000ea80000100800 */
[----:B------:R0:W3:Y:S04]  /*1d660*/  @!P0 LDG.E.U16 R26, [R2.64] ;  /* 0x0000000a021a8981 */ /* 0x0000e8000c1e1500 */
[----:B0-----:R-:W4:Y:S04]  /*1d670*/  LDL R2, [R1+0x73c] ;  /* 0x00073c0001027983 */ /* 0x001f280000100800 */
[----:B------:R-:W4:Y:S04]  /*1d680*/  LDL R3, [R1+0x740] ;  /* 0x0007400001037983 */ /* 0x000f280000100800 */
[----:B------:R-:W-:Y:S04]  /*1d690*/  STS.U16 [R0+0x5800], R27 ;  /* 0x0058001b00007388 */ /* 0x000fe80000000400 */
[----:B---3--:R0:W-:Y:S04]  /*1d6a0*/  STL [R1+0xfc], R26 ;  /* 0x0000fc1a01007387 */ /* 0x0081e80000100800 */
[----:B0-----:R-:W3:Y:S01]  /*1d6b0*/  LDL R26, [R1+0x700] ;  /* 0x00070000011a7983 */ /* 0x001ee20000100800 */
[----:B----4-:R-:W-:-:S03]  /*1d6c0*/  @!P0 LOP3.LUT R3, R3, R2, RZ, 0x3c, !PT ;  /* 0x0000000203038212 */ /* 0x010fc600078e3cff */
[----:B------:R-:W4:Y:S01]  /*1d6d0*/  LDL.LU R27, [R1+0x131c] ;  /* 0x00131c00011b7983 */ /* 0x000f220000300800 */
[----:B------:R-:W-:-:S04]  /*1d6e0*/  @!P0 LOP3.LUT R2, R3, R2, RZ, 0x3c, !PT ;  /* 0x0000000203028212 */ /* 0x000fc800078e3cff */
[----:B------:R-:W-:-:S05]  /*1d6f0*/  @!P0 LOP3.LUT R3, R3, R2, RZ, 0x3c, !PT ;  /* 0x0000000203038212 */ /* 0x000fca00078e3cff */
[----:B------:R0:W2:Y:S04]  /*1d700*/  @!P0 LDG.E.U16 R5, [R2.64] ;  /* 0x0000000a02058981 */ /* 0x0000a8000c1e1500 */
[----:B0-----:R-:W3:Y:S04]  /*1d710*/  LDL R2, [R1+0x71c] ;  /* 0x00071c0001027983 */ /* 0x001ee80000100800 */
[----:B------:R-:W3:Y:S04]  /*1d720*/  LDL R3, [R1+0x720] ;  /* 0x0007200001037983 */ /* 0x000ee80000100800 */
[----:B------:R0:W-:Y:S04]  /*1d730*/  STS.U16 [R0+0x400], R24 ;  /* 0x0004001800007388 */ /* 0x0001e80000000400 */
[----:B------:R1:W-:Y:S01]  /*1d740*/  STS.U16 [R0+0x5c00], R4 ;  /* 0x005c000400007388 */ /* 0x0003e20000000400 */
[----:B0-----:R-:W-:-:S03]  /*1d750*/  PRMT R24, RZ, 0x7610, R24 ;  /* 0x00007610ff187816 */ /* 0x001fc60000000018 */
[----:B--2---:R0:W-:Y:S04]  /*1d760*/  STL [R1+0xf8], R5 ;  /* 0x0000f80501007387 */ /* 0x0041e80000100800 */
[----:B-1----:R-:W2:Y:S04]  /*1d770*/  LDL R4, [R1+0x6e0] ;  /* 0x0006e00001047983 */ /* 0x002ea80000100800 */
[----:B0-----:R-:W2:Y:S01]  /*1d780*/  LDL R5, [R1+0x6dc] ;  /* 0x0006dc0001057983 */ /* 0x001ea20000100800 */
[----:B---3--:R-:W-:-:S04]  /*1d790*/  @!P0 LOP3.LUT R3, R3, R2, RZ, 0x3c, !PT ;  /* 0x0000000203038212 */ /* 0x008fc800078e3cff */
[----:B------:R-:W-:-:S04]  /*1d7a0*/  @!P0 LOP3.LUT R2, R3, R2, RZ, 0x3c, !PT ;  /* 0x0000000203028212 */ /* 0x000fc800078e3cff */
[----:B------:R-:W-:-:S05]  /*1d7b0*/  @!P0 LOP3.LUT R3, R3, R2, RZ, 0x3c, !PT ;  /* 0x0000000203038212 */ /* 0x000fca00078e3cff */
[----:B------:R0:W3:Y:S04]  /*1d7c0*/  @!P0 LDG.E.U16 R24, [R2.64] ;  /* 0x0000000a02188981 */ /* 0x0000e8000c1e1500 */
[----:B0-----:R-:W2:Y:S01]  /*1d7d0*/  LDL.LU R3, [R1+0x50] ;  /* 0x0000500001037983 */ /* 0x001ea20000300800 */
[----:B------:R-:W-:-:S03]  /*1d7e0*/  @!P0 IMAD.MOV.U32 R2, RZ, RZ, R26 ;  /* 0x000000ffff028224 */ /* 0x000fc600078e001a */
[----:B------:R0:W-:Y:S02]  /*1d7f0*/  STS.U16 [R0+0x10600], R22 ;  /* 0x0106001600007388 */ /* 0x0001e40000000400 */
[----:B0-----:R-:W-:Y:S02]  /*1d800*/  PRMT R22, RZ, 0x7610, R22 ;  /* 0x00007610ff167816 */ /* 0x001fe40000000016 */
[----:B--2---:R0:W-:Y:S02]  /*1d810*/  STS.U16 [R0+0x6000], R3 ;  /* 0x0060000300007388 */ /* 0x0041e40000000400 */
[----:B0-----:R-:W-:-:S05]  /*1d820*/  @!P0 IMAD.MOV.U32 R3, RZ, RZ, R28 ;  /* 0x000000ffff038224 */ /* 0x001fca00078e001c */
[----:B------:R0:W2:Y:S04]  /*1d830*/  @!P0 LDG.E.U16 R22, [R2.64] ;  /* 0x0000000a02168981 */ /* 0x0000a8000c1e1500 */
[----:B---3--:R-:W-:Y:S04]  /*1d840*/  STL [R1+0x124c], R24 ;  /* 0x00124c1801007387 */ /* 0x008fe80000100800 */
[----:B------:R-:W-:Y:S01]  /*1d850*/  STL [R1+0x1250], R24 ;  /* 0x0012501801007387 */ /* 0x000fe20000100800 */
[----:B0-----:R-:W-:-:S03]  /*1d860*/  @!P0 IMAD.MOV.U32 R2, RZ, RZ, R4 ;  /* 0x000000ffff028224 */ /* 0x001fc600078e0004 */
[----:B------:R0:W-:Y:S01]  /*1d870*/  STS.U16 [R0+0x10400], R20 ;  /* 0x0104001400007388 */ /* 0x0001e20000000400 */
[----:B------:R-:W-:-:S03]  /*1d880*/  @!P0 IMAD.MOV.U32 R3, RZ, RZ, R5 ;  /* 0x000000ffff038224 */ /* 0x000fc600078e0005 */
[----:B------:R-:W-:Y:S04]  /*1d890*/  STL [R1+0x1254], R24 ;  /* 0x0012541801007387 */ /* 0x000fe80000100800 */
[----:B------:R-:W-:Y:S01]  /*1d8a0*/  STL [R1+0x1258], R24 ;  /* 0x0012581801007387 */ /* 0x000fe20000100800 */
[----:B0-----:R-:W-:-:S03]  /*1d8b0*/  PRMT R20, RZ, 0x7610, R20 ;  /* 0x00007610ff147816 */ /* 0x001fc60000000014 */
[----:B------:R-:W3:Y:S04]  /*1d8c0*/  LDL.LU R28, [R1+0x44] ;  /* 0x00004400011c7983 */ /* 0x000ee80000300800 */
[----:B------:R0:W-:Y:S04]  /*1d8d0*/  STS.U16 [R0+0x6400], R29 ;  /* 0x0064001d00007388 */ /* 0x0001e80000000400 */
[----:B------:R1:W3:Y:S04]  /*1d8e0*/  @!P0 LDG.E.U16 R20, [R2.64] ;  /* 0x0000000a02148981 */ /* 0x0002e8000c1e1500 */
[----:B--2---:R-:W-:Y:S04]  /*1d8f0*/  STL [R1+0x125c], R22 ;  /* 0x00125c1601007387 */ /* 0x004fe80000100800 */
[----:B------:R-:W-:Y:S04]  /*1d900*/  STL [R1+0x1260], R22 ;  /* 0x0012601601007387 */ /* 0x000fe80000100800 */
[----:B0-----:R-:W2:Y:S04]  /*1d910*/  LDL R29, [R1+0x6c0] ;  /* 0x0006c000011d7983 */ /* 0x001ea80000100800 */
[----:B------:R-:W2:Y:S04]  /*1d920*/  LDL R4, [R1+0x6a0] ;  /* 0x0006a00001047983 */ /* 0x000ea80000100800 */
[----:B------:R-:W2:Y:S04]  /*1d930*/  LDL.LU R26, [R1+0x40] ;  /* 0x00004000011a7983 */ /* 0x000ea80000300800 */
[----:B------:R-:W2:Y:S04]  /*1d940*/  LDL.LU R5, [R1+0x3c] ;  /* 0x00003c0001057983 */ /* 0x000ea80000300800 */
[----:B-1----:R-:W2:Y:S04]  /*1d950*/  LDL.LU R2, [R1+0x48] ;  /* 0x0000480001027983 */ /* 0x002ea80000300800 */
[----:B------:R-:W4:Y:S04]  /*1d960*/  LDL R3, [R1+0x6bc] ;  /* 0x0006bc0001037983 */ /* 0x000f280000100800 */
[----:B------:R0:W-:Y:S04]  /*1d970*/  STS.U16 [R0+0x10200], R18 ;  /* 0x0102001200007388 */ /* 0x0001e80000000400 */
[----:B---3--:R-:W-:Y:S04]  /*1d980*/  STL [R1+0x1264], R20 ;  /* 0x0012641401007387 */ /* 0x008fe80000100800 */
[----:B------:R-:W-:Y:S01]  /*1d990*/  STL [R1+0x1268], R20 ;  /* 0x0012681401007387 */ /* 0x000fe20000100800 */
[----:B0-----:R-:W-:-:S03]  /*1d9a0*/  PRMT R18, RZ, 0x7610, R18 ;  /* 0x00007610ff127816 */ /* 0x001fc60000000012 */
[----:B------:R-:W-:Y:S04]  /*1d9b0*/  STL [R1+0x126c], R20 ;  /* 0x00126c1401007387 */ /* 0x000fe80000100800 */
        /* <DEDUP_REMOVED lines=8> */
[----:B--2---:R0:W-:Y:S02]  /*1da40*/  STS.U16 [R0+0x6800], R2 ;  /* 0x0068000200007388 */ /* 0x0041e40000000400 */
[----:B0-----:R-:W-:-:S02]  /*1da50*/  @!P0 IMAD.MOV.U32 R2, RZ, RZ, R29 ;  /* 0x000000ffff028224 */ /* 0x001fc400078e001d */
[----:B------:R-:W2:Y:S04]  /*1da60*/  LDL.LU R29, [R1+0x38] ;  /* 0x00003800011d7983 */ /* 0x000ea80000300800 */
[----:B----4-:R0:W3:Y:S04]  /*1da70*/  @!P0 LDG.E.U16 R18, [R2.64] ;  /* 0x0000000a02128981 */ /* 0x0100e8000c1e1500 */
[----:B0-----:R-:W4:Y:S01]  /*1da80*/  LDL R3, [R1+0x69c] ;  /* 0x00069c0001037983 */ /* 0x001f220000100800 */
[----:B------:R-:W-:-:S03]  /*1da90*/  @!P0 IMAD.MOV.U32 R2, RZ, RZ, R4 ;  /* 0x000000ffff028224 */ /* 0x000fc600078e0004 */
[----:B------:R0:W-:Y:S04]  /*1daa0*/  STS.U16 [R0+0x10000], R16 ;  /* 0x0100001000007388 */ /* 0x0001e80000000400 */
[----:B------:R1:W-:Y:S01]  /*1dab0*/  STS.U16 [R0+0x6c00], R28 ;  /* 0x006c001c00007388 */ /* 0x0003e20000000400 */
[----:B0-----:R-:W-:-:S03]  /*1dac0*/  PRMT R16, RZ, 0x7610, R16 ;  /* 0x00007610ff107816 */ /* 0x001fc60000000010 */
[----:B---3--:R-:W-:Y:S04]  /*1dad0*/  STL [R1+0x1270], R18 ;  /* 0x0012701201007387 */ /* 0x008fe80000100800 */
[----:B------:R-:W-:Y:S04]  /*1dae0*/  STL [R1+0x1274], R18 ;  /* 0x0012741201007387 */ /* 0x000fe80000100800 */
[----:B------:R-:W-:Y:S04]  /*1daf0*/  STL [R1+0x1278], R18 ;  /* 0x0012781201007387 */ /* 0x000fe80000100800 */
[----:B------:R-:W-:Y:S04]  /*1db00*/  STL [R1+0x127c], R18 ;  /* 0x00127c1201007387 */ /* 0x000fe80000100800 */
[----:B------:R-:W-:Y:S04]  /*1db10*/  STL [R1+0x1280], R18 ;  /* 0x0012801201007387 */ /* 0x000fe80000100800 */
[----:B------:R-:W-:Y:S04]  /*1db20*/  STL [R1+0x1284], R18 ;  /* 0x0012841201007387 */ /* 0x000fe80000100800 */
[----:B-1----:R-:W3:Y:S04]  /*1db30*/  LDL.LU R28, [R1+0x30] ;  /* 0x00003000011c7983 */ /* 0x002ee80000300800 */
[----:B------:R-:W2:Y:S04]  /*1db40*/  LDL.LU R4, [R1+0x2c] ;  /* 0x00002c0001047983 */ /* 0x000ea80000300800 */
[----:B----4-:R0:W4:Y:S04]  /*1db50*/  @!P0 LDG.E.U16 R16, [R2.64] ;  /* 0x0000000a02108981 */ /* 0x010128000c1e1500 */
[----:B0-----:R-:W2:Y:S04]  /*1db60*/  LDL R2, [R1+0x67c] ;  /* 0x00067c0001027983 */ /* 0x001ea80000100800 */
[----:B------:R-:W2:Y:S01]  /*1db70*/  LDL R3, [R1+0x680] ;  /* 0x0006800001037983 */ /* 0x000ea20000100800 */
[----:B------:R-:W-:-:S02]  /*1db80*/  PRMT R27, RZ, 0x7610, R27 ;  /* 0x00007610ff1b7816 */ /* 0x000fc4000000001b */
[----:B--2---:R-:W-:-:S04]  /*1db90*/  @!P0 LOP3.LUT R3, R3, R2, RZ, 0x3c, !PT ;  /* 0x0000000203038212 */ /* 0x004fc800078e3cff */
[----:B------:R-:W-:-:S04]  /*1dba0*/  @!P0 LOP3.LUT R2, R3, R2, RZ, 0x3c, !PT ;  /* 0x0000000203028212 */ /* 0x000fc800078e3cff */
[----:B------:R-:W-:-:S05]  /*1dbb0*/  @!P0 LOP3.LUT R3, R3, R2, RZ, 0x3c, !PT ;  /* 0x0000000203038212 */ /* 0x000fca00078e3cff */
[----:B------:R-:W2:Y:S04]  /*1dbc0*/  @!P0 LDG.E.U16 R27, [R2.64] ;  /* 0x0000000a021b8981 */ /* 0x000ea8000c1e1500 */
[----:B----4-:R-:W-:Y:S04]  /*1dbd0*/  STL [R1+0x1288], R16 ;  /* 0x0012881001007387 */ /* 0x010fe80000100800 */
[----:B------:R-:W-:Y:S04]  /*1dbe0*/  STL [R1+0x128c], R16 ;  /* 0x00128c1001007387 */ /* 0x000fe80000100800 */
[----:B------:R-:W-:Y:S04]  /*1dbf0*/  STL [R1+0x1290], R16 ;  /* 0x0012901001007387 */ /* 0x000fe80000100800 */
[----:B------:R-:W-:Y:S04]  /*1dc00*/  STL [R1+0x1294], R16 ;  /* 0x0012941001007387 */ /* 0x000fe80000100800 */
[----:B------:R0:W-:Y:S04]  /*1dc10*/  STL [R1+0x1298], R16 ;  /* 0x0012981001007387 */ /* 0x0001e80000100800 */
[----:B------:R1:W-:Y:S04]  /*1dc20*/  STS.U16 [R0+0x7000], R26 ;  /* 0x0070001a00007388 */ /* 0x0003e80000000400 */
[----:B0-----:R-:W4:Y:S04]  /*1dc30*/  LDL.LU R16, [R1+0x34] ;  /* 0x0000340001107983 */ /* 0x001f280000300800 */
[----:B-1----:R-:W3:Y:S04]  /*1dc40*/  LDL.LU R26, [R1+0x28] ;  /* 0x00002800011a7983 */ /* 0x002ee80000300800 */
        /* <DEDUP_REMOVED lines=10> */
[----:B0-----:R-:W3:Y:S04]  /*1dcf0*/  LDL R5, [R1+0x600] ;  /* 0x0006000001057983 */ /* 0x001ee80000100800 */
        /* <DEDUP_REMOVED lines=20> */
[----:B----4-:R0:W-:Y:S04]  /*1de40*/  STS.U16 [R0+0x7c00], R16 ;  /* 0x007c001000007388 */ /* 0x0101e80000000400 */
[----:B0-----:R-:W3:Y:S04]  /*1de50*/  LDL.LU R16, [R1+0x1c] ;  /* 0x00001c0001107983 */ /* 0x001ee80000300800 */
[----:B--2---:R0:W-:Y:S04]  /*1de60*/  STL [R1+0xe8], R27 ;  /* 0x0000e81b01007387 */ /* 0x0041e80000100800 */
[----:B0-----:R-:W2:Y:S04]  /*1de70*/  LDL.LU R27, [R1+0x130c] ;  /* 0x00130c00011b7983 */ /* 0x001ea80000300800 */
[----:B------:R-:W4:Y:S01]  /*1de80*/  LDL R3, [R1+0x5fc] ;  /* 0x0005fc0001037983 */ /* 0x000f220000100800 */
[----:B------:R-:W-:Y:S01]  /*1de90*/  @!P0 IMAD.MOV.U32 R2, RZ, RZ, R5 ;  /* 0x000000ffff028224 */ /* 0x000fe200078e0005 */
[----:B--2---:R-:W-:-:S06]  /*1dea0*/  PRMT R27, RZ, 0x7610, R27 ;  /* 0x00007610ff1b7816 */ /* 0x004fcc000000001b */
[----:B----4-:R-:W2:Y:S04]  /*1deb0*/  @!P0 LDG.E.U16 R27, [R2.64] ;  /* 0x0000000a021b8981 */ /* 0x010ea8000c1e1500 */
[----:B------:R0:W-:Y:S04]  /*1dec0*/  STS.U16 [R0+0x8000], R28 ;  /* 0x0080001c00007388 */ /* 0x0001e80000000400 */
[----:B0-----:R-:W4:Y:S04]  /*1ded0*/  LDL R28, [R1+0x5a0] ;  /* 0x0005a000011c7983 */ /* 0x001f280000100800 */
        /* <DEDUP_REMOVED lines=15> */
[----:B------:R-:W3:Y:S04]  /*1dfd0*/  LDL R3, [R1+0x5c0] ;  /* 0x0005c00001037983 */ /* 0x000ee80000100800 */
[----:B------:R0:W-:Y:S04]  /*1dfe0*/  STS.U16 [R0+0x8800], R26 ;  /* 0x0088001a00007388 */ /* 0x0001e80000000400 */
[----:B0-----:R-:W4:Y:S01]  /*1dff0*/  LDL.LU R26, [R1+0x10] ;  /* 0x00001000011a7983 */ /* 0x001f220000300800 */
[----:B--2---:R-:W-:-:S02]  /*1e000*/  PRMT R27, RZ, 0x7610, R27 ;  /* 0x00007610ff1b7816 */ /* 0x004fc4000000001b */
[----:B---3--:R-:W-:-:S04]  /*1e010*/  @!P0 LOP3.LUT R3, R3, R2, RZ, 0x3c, !PT ;  /* 0x0000000203038212 */ /* 0x008fc800078e3cff */
[----:B------:R-:W-:-:S04]  /*1e020*/  @!P0 LOP3.LUT R2, R3, R2, RZ, 0x3c, !PT ;  /* 0x0000000203028212 */ /* 0x000fc800078e3cff */
[----:B------:R-:W-:-:S05]  /*1e030*/  @!P0 LOP3.LUT R3, R3, R2, RZ, 0x3c, !PT ;  /* 0x0000000203038212 */ /* 0x000fca00078e3cff */
[----:B------:R0:W2:Y:S04]  /*1e040*/  @!P0 LDG.E.U16 R27, [R2.64] ;  /* 0x0000000a021b8981 */ /* 0x0000a8000c1e1500 */
[----:B0-----:R-:W3:Y:S04]  /*1e050*/  LDL.LU R2, [R1+0x24] ;  /* 0x0000240001027983 */ /* 0x001ee80000300800 */
[----:B------:R-:W2:Y:S01]  /*1e060*/  LDL R3, [R1+0x59c] ;  /* 0x00059c0001037983 */ /* 0x000ea20000100800 */
[----:B------:R-:W-:-:S03]  /*1e070*/  PRMT R6, RZ, 0x7610, R6 ;  /* 0x00007610ff067816 */ /* 0x000fc60000000006 */
[----:B---3--:R4:W-:Y:S02]  /*1e080*/  STS.U16 [R0+0x8c00], R2 ;  /* 0x008c000200007388 */ /* 0x0089e40000000400 */
[----:B----4-:R-:W-:-:S05]  /*1e090*/  @!P0 IMAD.MOV.U32 R2, RZ, RZ, R28 ;  /* 0x000000ffff028224 */ /* 0x010fca00078e001c */
[----:B--2---:R-:W2:Y:S04]  /*1e0a0*/  @!P0 LDG.E.U16 R6, [R2.64] ;  /* 0x0000000a02068981 */ /* 0x004ea8000c1e1500 */
[----:B------:R0:W-:Y:S04]  /*1e0b0*/  STL [R1+0xdc], R27 ;  /* 0x0000dc1b01007387 */ /* 0x0001e80000100800 */
[----:B0-----:R-:W3:Y:S04]  /*1e0c0*/  LDL.LU R27, [R1+0xc] ;  /* 0x00000c00011b7983 */ /* 0x001ee80000300800 */
[----:B------:R-:W4:Y:S04]  /*1e0d0*/  LDL.LU R28, [R1+0x8] ;  /* 0x00000800011c7983 */ /* 0x000f280000300800 */
        /* <DEDUP_REMOVED lines=13> */
[----:B------:R-:W2:Y:S04]  /*1e1b0*/  LDL R2, [R1+0x55c] ;  /* 0x00055c0001027983 */ /* 0x000ea80000100800 */
[----:B------:R-:W2:Y:S01]  /*1e1c0*/  LDL R3, [R1+0x560] ;  /* 0x0005600001037983 */ /* 0x000ea20000100800 */
[----:B------:R-:W-:-:S03]  /*1e1d0*/  PRMT R15, RZ, 0x7610, R15 ;  /* 0x00007610ff0f7816 */ /* 0x000fc6000000000f */
[----:B------:R0:W-:Y:S04]  /*1e1e0*/  STS.U16 [R0+0x9400], R16 ;  /* 0x0094001000007388 */ /* 0x0001e80000000400 */
[----:B0-----:R-:W3:Y:S01]  /*1e1f0*/  LDL.LU R16, [R1] ;  /* 0x0000000001107983 */ /* 0x001ee20000300800 */
[----:B--2---:R-:W-:-:S04]  /*1e200*/  @!P0 LOP3.LUT R3, R3, R2, RZ, 0x3c, !PT ;  /* 0x0000000203038212 */ /* 0x004fc800078e3cff */
[----:B------:R-:W-:-:S04]  /*1e210*/  @!P0 LOP3.LUT R2, R3, R2, RZ, 0x3c, !PT ;  /* 0x0000000203028212 */ /* 0x000fc800078e3cff */
[----:B------:R-:W-:-:S05]  /*1e220*/  @!P0 LOP3.LUT R3, R3, R2, RZ, 0x3c, !PT ;  /* 0x0000000203038212 */ /* 0x000fca00078e3cff */
[----:B------:R0:W2:Y:S04]  /*1e230*/  @!P0 LDG.E.U16 R15, [R2.64] ;  /* 0x0000000a020f8981 */ /* 0x0000a8000c1e1500 */
[----:B0-----:R-:W3:Y:S04]  /*1e240*/  LDL R2, [R1+0x53c] ;  /* 0x00053c0001027983 */ /* 0x001ee80000100800 */
[----:B------:R-:W3:Y:S01]  /*1e250*/  LDL R3, [R1+0x540] ;  /* 0x0005400001037983 */ /* 0x000ee20000100800 */
[----:B------:R-:W-:-:S03]  /*1e260*/  PRMT R14, RZ, 0x7610, R14 ;  /* 0x00007610ff0e7816 */ /* 0x000fc6000000000e */
[----:B------:R0:W-:Y:S04]  /*1e270*/  STS.U16 [R0+0x9800], R5 ;  /* 0x0098000500007388 */ /* 0x0001e80000000400 */
[----:B------:R1:W-:Y:S04]  /*1e280*/  STS.U16 [R0+0x9c00], R4 ;  /* 0x009c000400007388 */ /* 0x0003e80000000400 */
[----:B--2---:R-:W-:Y:S04]  /*1e290*/  STL [R1+0x129c], R15 ;  /* 0x00129c0f01007387 */ /* 0x004fe80000100800 */
[----:B0-----:R-:W2:Y:S01]  /*1e2a0*/  LDL.LU R5, [R1+0x12f8] ;  /* 0x0012f80001057983 */ /* 0x001ea20000300800 */
[----:B---3--:R-:W-:-:S04]  /*1e2b0*/  @!P0 LOP3.LUT R3, R3, R2, RZ, 0x3c, !PT ;  /* 0x0000000203038212 */ /* 0x008fc800078e3cff */
[----:B------:R-:W-:-:S04]  /*1e2c0*/  @!P0 LOP3.LUT R2, R3, R2, RZ, 0x3c, !PT ;  /* 0x0000000203028212 */ /* 0x000fc800078e3cff */
[----:B------:R-:W-:-:S05]  /*1e2d0*/  @!P0 LOP3.LUT R3, R3, R2, RZ, 0x3c, !PT ;  /* 0x0000000203038212 */ /* 0x000fca00078e3cff */
[----:B------:R0:W3:Y:S04]  /*1e2e0*/  @!P0 LDG.E.U16 R14, [R2.64] ;  /* 0x0000000a020e8981 */ /* 0x0000e8000c1e1500 */
[----:B0-----:R-:W2:Y:S04]  /*1e2f0*/  LDL R2, [R1+0x51c] ;  /* 0x00051c0001027983 */ /* 0x001ea80000100800 */
[----:B------:R-:W2:Y:S04]  /*1e300*/  LDL R3, [R1+0x520] ;  /* 0x0005200001037983 */ /* 0x000ea80000100800 */
[----:B-1----:R-:W3:Y:S01]  /*1e310*/  LDL.LU R4, [R1+0x12f4] ;  /* 0x0012f40001047983 */ /* 0x002ee20000300800 */
[----:B--2---:R-:W-:-:S04]  /*1e320*/  @!P0 LOP3.LUT R3, R3, R2, RZ, 0x3c, !PT ;  /* 0x0000000203038212 */ /* 0x004fc800078e3cff */
[C---:B------:R-:W-:Y:S02]  /*1e330*/  @!P0 LOP3.LUT R2, R3.reuse, R2, RZ, 0x3c, !PT ;  /* 0x0000000203028212 */ /* 0x040fe400078e3cff */
[----:B---3--:R-:W-:Y:S02]  /*1e340*/  PRMT R4, RZ, 0x7610, R4 ;  /* 0x00007610ff047816 */ /* 0x008fe40000000004 */
[----:B------:R-:W-:-:S05]  /*1e350*/  @!P0 LOP3.LUT R3, R3, R2, RZ, 0x3c, !PT ;  /* 0x0000000203038212 */ /* 0x000fca00078e3cff */
[----:B------:R-:W2:Y:S04]  /*1e360*/  @!P0 LDG.E.U16 R4, [R2.64] ;  /* 0x0000000a02048981 */ /* 0x000ea8000c1e1500 */
[----:B------:R-:W-:Y:S04]  /*1e370*/  STS.U16 [R0+0xa000], R26 ;  /* 0x00a0001a00007388 */ /* 0x000fe80000000400 */
[----:B--2---:R0:W-:Y:S04]  /*1e380*/  STL [R1+0xd0], R4 ;  /* 0x0000d00401007387 */ /* 0x0041e80000100800 */
[----:B0-----:R-:W2:Y:S04]  /*1e390*/  LDL.LU R4, [R1+0x12f0] ;  /* 0x0012f00001047983 */ /* 0x001ea80000300800 */
[----:B------:R-:W3:Y:S04]  /*1e3a0*/  LDL R2, [R1+0x4fc] ;  /* 0x0004fc0001027983 */ /* 0x000ee80000100800 */
[----:B------:R-:W3:Y:S04]  /*1e3b0*/  LDL R3, [R1+0x500] ;  /* 0x0005000001037983 */ /* 0x000ee80000100800 */
[----:B------:R-:W2:Y:S01]  /*1e3c0*/  LDL.LU R26, [R1+0x12ec] ;  /* 0x0012ec00011a7983 */ /* 0x000ea20000300800 */
[----:B---3--:R-:W-:-:S04]  /*1e3d0*/  @!P0 LOP3.LUT R3, R3, R2, RZ, 0x3c, !PT ;  /* 0x0000000203038212 */ /* 0x008fc800078e3cff */
[C---:B------:R-:W-:Y:S02]  /*1e3e0*/  @!P0 LOP3.LUT R2, R3.reuse, R2, RZ, 0x3c, !PT ;  /* 0x0000000203028212 */ /* 0x040fe400078e3cff */
[----:B--2---:R-:W-:Y:S02]  /*1e3f0*/  PRMT R26, RZ, 0x7610, R26 ;  /* 0x00007610ff1a7816 */ /* 0x004fe4000000001a */
[----:B------:R-:W-:-:S05]  /*1e400*/  @!P0 LOP3.LUT R3, R3, R2, RZ, 0x3c, !PT ;  /* 0x0000000203038212 */ /* 0x000fca00078e3cff */
[----:B------:R-:W2:Y:S04]  /*1e410*/  @!P0 LDG.E.U16 R26, [R2.64] ;  /* 0x0000000a021a8981 */ /* 0x000ea8000c1e1500 */
[----:B--2---:R0:W-:Y:S04]  /*1e420*/  STL [R1+0xcc], R26 ;  /* 0x0000cc1a01007387 */ /* 0x0041e80000100800 */
[----:B0-----:R-:W2:Y:S04]  /*1e430*/  LDL.LU R26, [R1+0x12e8] ;  /* 0x0012e800011a7983 */ /* 0x001ea80000300800 */
[----:B------:R-:W3:Y:S04]  /*1e440*/  LDL R2, [R1+0x4dc] ;  /* 0x0004dc0001027983 */ /* 0x000ee80000100800 */
[----:B------:R-:W3:Y:S04]  /*1e450*/  LDL R3, [R1+0x4e0] ;  /* 0x0004e00001037983 */ /* 0x000ee80000100800 */
[----:B------:R0:W-:Y:S04]  /*1e460*/  STS.U16 [R0+0x10300], R19 ;  /* 0x0103001300007388 */ /* 0x0001e80000000400 */
[----:B------:R1:W-:Y:S01]  /*1e470*/  STS.U16 [R0+0xa400], R27 ;  /* 0x00a4001b00007388 */ /* 0x0003e20000000400 */
[----:B0-----:R-:W-:-:S03]  /*1e480*/  PRMT R19, RZ, 0x7610, R19 ;  /* 0x00007610ff137816 */ /* 0x001fc60000000013 */
[----:B-1----:R-:W2:Y:S01]  /*1e490*/  LDL.LU R27, [R1+0x12e4] ;  /* 0x0012e400011b7983 */ /* 0x002ea20000300800 */
[----:B---3--:R-:W-:-:S04]  /*1e4a0*/  @!P0 LOP3.LUT R3, R3, R2, RZ, 0x3c, !PT ;  /* 0x0000000203038212 */ /* 0x008fc800078e3cff */
[----:B------:R-:W-:-:S04]  /*1e4b0*/  @!P0 LOP3.LUT R2, R3, R2, RZ, 0x3c, !PT ;  /* 0x0000000203028212 */ /* 0x000fc800078e3cff */
[----:B------:R-:W-:-:S05]  /*1e4c0*/  @!P0 LOP3.LUT R3, R3, R2, RZ, 0x3c, !PT ;  /* 0x0000000203038212 */ /* 0x000fca00078e3cff */
[----:B------:R0:W3:Y:S04]  /*1e4d0*/  @!P0 LDG.E.U16 R19, [R2.64] ;  /* 0x0000000a02138981 */ /* 0x0000e8000c1e1500 */
[----:B0-----:R-:W2:Y:S04]  /*1e4e0*/  LDL R2, [R1+0x4bc] ;  /* 0x0004bc0001027983 */ /* 0x001ea80000100800 */
[----:B------:R-:W2:Y:S04]  /*1e4f0*/  LDL R3, [R1+0x4c0] ;  /* 0x0004c00001037983 */ /* 0x000ea80000100800 */
[----:B------:R0:W-:Y:S04]  /*1e500*/  STS.U16 [R0+0x10500], R21 ;  /* 0x0105001500007388 */ /* 0x0001e80000000400 */
[----:B----4-:R1:W-:Y:S01]  /*1e510*/  STS.U16 [R0+0xa800], R28 ;  /* 0x00a8001c00007388 */ /* 0x0103e20000000400 */
[----:B0-----:R-:W-:-:S03]  /*1e520*/  PRMT R21, RZ, 0x7610, R21 ;  /* 0x00007610ff157816 */ /* 0x001fc60000000015 */
[----:B-1----:R-:W4:Y:S01]  /*1e530*/  LDL.LU R28, [R1+0x12e0] ;  /* 0x0012e000011c7983 */ /* 0x002f220000300800 */
[----:B--2---:R-:W-:-:S04]  /*1e540*/  @!P0 LOP3.LUT R3, R3, R2, RZ, 0x3c, !PT ;  /* 0x0000000203038212 */ /* 0x004fc800078e3cff */
[----:B------:R-:W-:-:S04]  /*1e550*/  @!P0 LOP3.LUT R2, R3, R2, RZ, 0x3c, !PT ;  /* 0x0000000203028212 */ /* 0x000fc800078e3cff */
[----:B------:R-:W-:-:S05]  /*1e560*/  @!P0 LOP3.LUT R3, R3, R2, RZ, 0x3c, !PT ;  /* 0x0000000203038212 */ /* 0x000fca00078e3cff */
[----:B------:R0:W2:Y:S04]  /*1e570*/  @!P0 LDG.E.U16 R21, [R2.64] ;  /* 0x0000000a02158981 */ /* 0x0000a8000c1e1500 */
[----:B0-----:R-:W2:Y:S04]  /*1e580*/  LDL R2, [R1+0x49c] ;  /* 0x00049c0001027983 */ /* 0x001ea80000100800 */
[----:B------:R-:W2:Y:S04]  /*1e590*/  LDL R3, [R1+0x4a0] ;  /* 0x0004a00001037983 */ /* 0x000ea80000100800 */
[----:B------:R0:W-:Y:S04]  /*1e5a0*/  STS.U16 [R0+0x10700], R23 ;  /* 0x0107001700007388 */ /* 0x0001e80000000400 */
[----:B------:R1:W-:Y:S01]  /*1e5b0*/  STS.U16 [R0+0xac00], R29 ;  /* 0x00ac001d00007388 */ /* 0x0003e20000000400 */
[----:B0-----:R-:W-:-:S03]  /*1e5c0*/  PRMT R23, RZ, 0x7610, R23 ;  /* 0x00007610ff177816 */ /* 0x001fc60000000017 */
[----:B-1----:R-:W3:Y:S01]  /*1e5d0*/  LDL.LU R29, [R1+0x12dc] ;  /* 0x0012dc00011d7983 */ /* 0x002ee20000300800 */
[----:B--2---:R-:W-:-:S04]  /*1e5e0*/  @!P0 LOP3.LUT R3, R3, R2, RZ, 0x3c, !PT ;  /* 0x0000000203038212 */ /* 0x004fc800078e3cff */
[----:B------:R-:W-:-:S04]  /*1e5f0*/  @!P0 LOP3.LUT R2, R3, R2, RZ, 0x3c, !PT ;  /* 0x0000000203028212 */ /* 0x000fc800078e3cff */
[----:B------:R-:W-:-:S05]  /*1e600*/  @!P0 LOP3.LUT R3, R3, R2, RZ, 0x3c, !PT ;  /* 0x0000000203038212 */ /* 0x000fca00078e3cff */
[----:B------:R0:W2:Y:S04]  /*1e610*/  @!P0 LDG.E.U16 R23, [R2.64] ;  /* 0x0000000a02178981 */ /* 0x0000a8000c1e1500 */
[----:B0-----:R-:W2:Y:S04]  /*1e620*/  LDL R2, [R1+0x47c] ;  /* 0x00047c0001027983 */ /* 0x001ea80000100800 */
[----:B------:R-:W2:Y:S04]  /*1e630*/  LDL R3, [R1+0x480] ;  /* 0x0004800001037983 */ /* 0x000ea80000100800 */
[----:B------:R0:W-:Y:S02]  /*1e640*/  STS.U16 [R0+0x800], R25 ;  /* 0x0008001900007388 */ /* 0x0001e40000000400 */
[----:B0-----:R-:W-:-:S02]  /*1e650*/  PRMT R25, RZ, 0x7610, R25 ;  /* 0x00007610ff197816 */ /* 0x001fc40000000019 */
[----:B--2---:R-:W-:-:S04]  /*1e660*/  @!P0 LOP3.LUT R3, R3, R2, RZ, 0x3c, !PT ;  /* 0x0000000203038212 */ /* 0x004fc800078e3cff */
[----:B------:R-:W-:-:S04]  /*1e670*/  @!P0 LOP3.LUT R2, R3, R2, RZ, 0x3c, !PT ;  /* 0x0000000203028212 */ /* 0x000fc800078e3cff */
[----:B------:R-:W-:-:S05]  /*1e680*/  @!P0 LOP3.LUT R3, R3, R2, RZ, 0x3c, !PT ;  /* 0x0000000203038212 */ /* 0x000fca00078e3cff */
[----:B------:R0:W2:Y:S04]  /*1e690*/  @!P0 LDG.E.U16 R25, [R2.64] ;  /* 0x0000000a02198981 */ /* 0x0000a8000c1e1500 */
[----:B0-----:R-:W2:Y:S04]  /*1e6a0*/  LDL R2, [R1+0x45c] ;  /* 0x00045c0001027983 */ /* 0x001ea80000100800 */
[----:B------:R-:W2:Y:S01]  /*1e6b0*/  LDL R3, [R1+0x460] ;  /* 0x0004600001037983 */ /* 0x000ea20000100800 */
[----:B----4-:R-:W-:Y:S02]  /*1e6c0*/  PRMT R28, RZ, 0x7610, R28 ;  /* 0x00007610ff1c7816 */ /* 0x010fe4000000001c */
[----:B--2---:R-:W-:-:S04]  /*1e6d0*/  @!P0 LOP3.LUT R3, R3, R2, RZ, 0x3c, !PT ;  /* 0x0000000203038212 */ /* 0x004fc800078e3cff */
[----:B------:R-:W-:-:S04]  /*1e6e0*/  @!P0 LOP3.LUT R2, R3, R2, RZ, 0x3c, !PT ;  /* 0x0000000203028212 */ /* 0x000fc800078e3cff */
[----:B------:R-:W-:-:S05]  /*1e6f0*/  @!P0 LOP3.LUT R3, R3, R2, RZ, 0x3c, !PT ;  /* 0x0000000203038212 */ /* 0x000fca00078e3cff */
[----:B------:R-:W2:Y:S04]  /*1e700*/  @!P0 LDG.E.U16 R28, [R2.64] ;  /* 0x0000000a021c8981 */ /* 0x000ea8000c1e1500 */
[----:B------:R0:W-:Y:S04]  /*1e710*/  STS.U16 [R0+0xb000], R16 ;  /* 0x00b0001000007388 */ /* 0x0001e80000000400 */
[----:B0-----:R-:W4:Y:S04]  /*1e720*/  LDL R16, [R1+0x400] ;  /* 0x0004000001107983 */ /* 0x001f280000100800 */
[----:B--2---:R0:W-:Y:S04]  /*1e730*/  STL [R1+0xc8], R28 ;  /* 0x0000c81c01007387 */ /* 0x0041e80000100800 */
[----:B0-----:R-:W2:Y:S04]  /*1e740*/  LDL.LU R28, [R1+0x12d8] ;  /* 0x0012d800011c7983 */ /* 0x001ea80000300800 */
[----:B------:R-:W2:Y:S04]  /*1e750*/  LDL R2, [R1+0x43c] ;  /* 0x00043c0001027983 */ /* 0x000ea80000100800 */
[----:B------:R-:W2:Y:S04]  /*1e760*/  LDL R3, [R1+0x440] ;  /* 0x0004400001037983 */ /* 0x000ea80000100800 */
[----:B---3--:R0:W-:Y:S02]  /*1e770*/  STS.U16 [R0+0xb400], R29 ;  /* 0x00b4001d00007388 */ /* 0x0081e40000000400 */
[----:B0-----:R-:W-:-:S02]  /*1e780*/  PRMT R29, RZ, 0x7610, R29 ;  /* 0x00007610ff1d7816 */ /* 0x001fc4000000001d */
        /* <DEDUP_REMOVED lines=10> */
[----:B------:R-:W3:Y:S01]  /*1e830*/  @!P0 LDG.E.U16 R26, [R2.64] ;  /* 0x0000000a021a8981 */ /* 0x000ee2000c1e1500 */
[----:B------:R-:W-:-:S03]  /*1e840*/  PRMT R4, RZ, 0x7610, R4 ;  /* 0x00007610ff047816 */ /* 0x000fc60000000004 */
[----:B---3--:R0:W-:Y:S04]  /*1e850*/  STL [R1+0xc4], R26 ;  /* 0x0000c41a01007387 */ /* 0x0081e80000100800 */
[----:B0-----:R-:W3:Y:S04]  /*1e860*/  LDL.LU R26, [R1+0x12d4] ;  /* 0x0012d400011a7983 */ /* 0x001ee80000300800 */
[----:B------:R-:W2:Y:S01]  /*1e870*/  LDL R3, [R1+0x3fc] ;  /* 0x0003fc0001037983 */ /* 0x000ea20000100800 */
[----:B----4-:R-:W-:-:S03]  /*1e880*/  @!P0 IMAD.MOV.U32 R2, RZ, RZ, R16 ;  /* 0x000000ffff028224 */ /* 0x010fc600078e0010 */
[----:B------:R-:W4:Y:S04]  /*1e890*/  LDL R16, [R1+0x380] ;  /* 0x0003800001107983 */ /* 0x000f280000100800 */
[----:B--2---:R-:W2:Y:S04]  /*1e8a0*/  @!P0 LDG.E.U16 R4, [R2.64] ;  /* 0x0000000a02048981 */ /* 0x004ea8000c1e1500 */
        /* <DEDUP_REMOVED lines=27> */
[----:B0-----:R-:W3:Y:S01]  /*1ea60*/  LDL R3, [R1+0x37c] ;  /* 0x00037c0001037983 */ /* 0x001ee20000100800 */
[----:B------:R-:W-:Y:S01]  /*1ea70*/  PRMT R15, RZ, 0x7610, R15 ;  /* 0x00007610ff0f7816 */ /* 0x000fe2000000000f */
[----:B----4-:R-:W-:Y:S02]  /*1ea80*/  @!P0 IMAD.MOV.U32 R2, RZ, RZ, R16 ;  /* 0x000000ffff028224 */ /* 0x010fe400078e0010 */
[----:B--2---:R0:W-:Y:S01]  /*1ea90*/  STL [R1+0xa4], R18 ;  /* 0x0000a41201007387 */ /* 0x0041e20000100800 */
[----:B------:R-:W-:-:S03]  /*1eaa0*/  PRMT R12, RZ, 0x7610, R12 ;  /* 0x00007610ff0c7816 */ /* 0x000fc6000000000c */
[----:B------:R-:W2:Y:S04]  /*1eab0*/  LDL R16, [R1+0x2c0] ;  /* 0x0002c00001107983 */ /* 0x000ea80000100800 */
[----:B---3--:R1:W3:Y:S04]  /*1eac0*/  @!P0 LDG.E.U16 R15, [R2.64] ;  /* 0x0000000a020f8981 */ /* 0x0082e8000c1e1500 */
[----:B0-----:R-:W4:Y:S04]  /*1ead0*/  LDL R18, [R1+0x320] ;  /* 0x0003200001127983 */ /* 0x001f280000100800 */
[----:B-1----:R-:W2:Y:S04]  /*1eae0*/  LDL R2, [R1+0x35c] ;  /* 0x00035c0001027983 */ /* 0x002ea80000100800 */
        /* <DEDUP_REMOVED lines=20> */
[----:B----4-:R-:W-:-:S03]  /*1ec30*/  @!P0 IMAD.MOV.U32 R2, RZ, RZ, R18 ;  /* 0x000000ffff028224 */ /* 0x010fc600078e0012 */
[----:B------:R0:W-:Y:S04]  /*1ec40*/  STS.U16 [R0+0xc400], R4 ;  /* 0x00c4000400007388 */ /* 0x0001e80000000400 */
[----:B------:R-:W4:Y:S04]  /*1ec50*/  LDL R18, [R1+0xab8] ;  /* 0x000ab80001127983 */ /* 0x000f280000100800 */
[----:B--2---:R3:W2:Y:S01]  /*1ec60*/  @!P0 LDG.E.U16 R24, [R2.64] ;  /* 0x0000000a02188981 */ /* 0x0046a2000c1e1500 */
[----:B0-----:R-:W-:Y:S01]  /*1ec70*/  PRMT R4, RZ, 0x7610, R4 ;  /* 0x00007610ff047816 */ /* 0x001fe20000000004 */
[----:B---3--:R-:W-:-:S02]  /*1ec80*/  @!P0 IMAD.MOV.U32 R2, RZ, RZ, R15 ;  /* 0x000000ffff028224 */ /* 0x008fc400078e000f */
[----:B------:R-:W-:-:S05]  /*1ec90*/  @!P0 IMAD.MOV.U32 R3, RZ, RZ, R16 ;  /* 0x000000ffff038224 */ /* 0x000fca00078e0010 */
[----:B------:R0:W3:Y:S04]  /*1eca0*/  @!P0 LDG.E.U16 R4, [R2.64] ;  /* 0x0000000a02048981 */ /* 0x0000e8000c1e1500 */
[----:B--2---:R1:W-:Y:S04]  /*1ecb0*/  STL [R1+0x94], R24 ;  /* 0x0000941801007387 */ /* 0x0043e80000100800 */
[----:B-1----:R-:W2:Y:S04]  /*1ecc0*/  LDL.LU R24, [R1+0xbc] ;  /* 0x0000bc0001187983 */ /* 0x002ea80000300800 */
[----:B0-----:R-:W2:Y:S04]  /*1ecd0*/  LDL R2, [R1+0x2b0] ;  /* 0x0002b00001027983 */ /* 0x001ea80000100800 */
[----:B------:R-:W2:Y:S01]  /*1ece0*/  LDL R3, [R1+0xad0] ;  /* 0x000ad00001037983 */ /* 0x000ea20000100800 */
[----:B------:R-:W-:-:S03]  /*1ecf0*/  PRMT R22, RZ, 0x7610, R22 ;  /* 0x00007610ff167816 */ /* 0x000fc60000000016 */
[----:B------:R-:W4:Y:S04]  /*1ed00*/  LDL R16, [R1+0xa98] ;  /* 0x000a980001107983 */ /* 0x000f280000100800 */
[----:B---3--:R0:W-:Y:S04]  /*1ed10*/  STL [R1+0x90], R4 ;  /* 0x0000900401007387 */ /* 0x0081e80000100800 */
[----:B0-----:R-:W3:Y:S04]  /*1ed20*/  LDL R4, [R1+0xa78] ;  /* 0x000a780001047983 */ /* 0x001ee80000100800 */
[----:B------:R-:W3:Y:S01]  /*1ed30*/  LDL.LU R15, [R1+0xc0] ;  /* 0x0000c000010f7983 */ /* 0x000ee20000300800 */
[----:B--2---:R-:W-:-:S04]  /*1ed40*/  @!P0 LOP3.LUT R3, R3, R2, RZ, 0x3c, !PT ;  /* 0x0000000203038212 */ /* 0x004fc800078e3cff */
[----:B------:R-:W-:-:S04]  /*1ed50*/  @!P0 LOP3.LUT R2, R3, R2, RZ, 0x3c, !PT ;  /* 0x0000000203028212 */ /* 0x000fc800078e3cff */
[----:B------:R-:W-:-:S05]  /*1ed60*/  @!P0 LOP3.LUT R3, R3, R2, RZ, 0x3c, !PT ;  /* 0x0000000203038212 */ /* 0x000fca00078e3cff */
[----:B------:R0:W2:Y:S04]  /*1ed70*/  @!P0 LDG.E.U16 R22, [R2.64] ;  /* 0x0000000a02168981 */ /* 0x0000a8000c1e1500 */
[----:B0-----:R-:W3:Y:S01]  /*1ed80*/  LDL R3, [R1+0xab4] ;  /* 0x000ab40001037983 */ /* 0x001ee20000100800 */
[----:B----4-:R-:W-:-:S03]  /*1ed90*/  @!P0 IMAD.MOV.U32 R2, RZ, RZ, R18 ;  /* 0x000000ffff028224 */ /* 0x010fc600078e0012 */
[----:B------:R0:W-:Y:S02]  /*1eda0*/  STS.U16 [R0+0xe000], R10 ;  /* 0x00e0000a00007388 */ /* 0x0001e40000000400 */
[----:B0-----:R-:W-:Y:S02]  /*1edb0*/  PRMT R10, RZ, 0x7610, R10 ;  /* 0x00007610ff0a7816 */ /* 0x001fe4000000000a */
[----:B--2---:R0:W-:Y:S01]  /*1edc0*/  STL [R1+0x8c], R22 ;  /* 0x00008c1601007387 */ /* 0x0041e20000100800 */
[----:B------:R-:W-:-:S03]  /*1edd0*/  PRMT R20, RZ, 0x7610, R20 ;  /* 0x00007610ff147816 */ /* 0x000fc60000000014 */
[----:B------:R-:W2:Y:S04]  /*1ede0*/  LDL R18, [R1+0xa34] ;  /* 0x000a340001127983 */ /* 0x000ea80000100800 */
[----:B---3--:R1:W3:Y:S04]  /*1edf0*/  @!P0 LDG.E.U16 R10, [R2.64] ;  /* 0x0000000a020a8981 */ /* 0x0082e8000c1e1500 */
[----:B0-----:R-:W4:Y:S04]  /*1ee00*/  LDL R22, [R1+0xa58] ;  /* 0x000a580001167983 */ /* 0x001f280000100800 */
[----:B-1----:R-:W2:Y:S01]  /*1ee10*/  LDL R3, [R1+0xa94] ;  /* 0x000a940001037983 */ /* 0x002ea20000100800 */
[----:B------:R-:W-:-:S05]  /*1ee20*/  @!P0 IMAD.MOV.U32 R2, RZ, RZ, R16 ;  /* 0x000000ffff028224 */ /* 0x000fca00078e0010 */
[----:B--2---:R-:W2:Y:S04]  /*1ee30*/  @!P0 LDG.E.U16 R20, [R2.64] ;  /* 0x0000000a02148981 */ /* 0x004ea8000c1e1500 */
[----:B---3--:R0:W-:Y:S04]  /*1ee40*/  STL [R1+0x88], R10 ;  /* 0x0000880a01007387 */ /* 0x0081e80000100800 */
[----:B0-----:R-:W3:Y:S04]  /*1ee50*/  LDL R10, [R1+0xa38] ;  /* 0x000a3800010a7983 */ /* 0x001ee80000100800 */
[----:B------:R-:W3:Y:S04]  /*1ee60*/  LDL.LU R16, [R1+0x170] ;  /* 0x0001700001107983 */ /* 0x000ee80000300800 */
[----:B--2---:R0:W-:Y:S04]  /*1ee70*/  STL [R1+0x84], R20 ;  /* 0x0000841401007387 */ /* 0x0041e80000100800 */
[----:B0-----:R-:W2:Y:S04]  /*1ee80*/  LDL.LU R20, [R1+0x12bc] ;  /* 0x0012bc0001147983 */ /* 0x001ea80000300800 */
[----:B------:R-:W3:Y:S04]  /*1ee90*/  LDL.LU R2, [R1+0xb0] ;  /* 0x0000b00001027983 */ /* 0x000ee80000300800 */
[----:B------:R-:W4:Y:S01]  /*1eea0*/  LDL R3, [R1+0xa74] ;  /* 0x000a740001037983 */ /* 0x000f220000100800 */
[----:B--2---:R-:W-:-:S03]  /*1eeb0*/  PRMT R20, RZ, 0x7610, R20 ;  /* 0x00007610ff147816 */ /* 0x004fc60000000014 */
[----:B---3--:R0:W-:Y:S02]  /*1eec0*/  STS.U16 [R0+0xf000], R2 ;  /* 0x00f0000200007388 */ /* 0x0081e40000000400 */
[----:B0-----:R-:W-:Y:S02]  /*1eed0*/  @!P0 IMAD.MOV.U32 R2, RZ, RZ, R4 ;  /* 0x000000ffff028224 */ /* 0x001fe400078e0004 */
[----:B------:R-:W2:Y:S04]  /*1eee0*/  LDL.LU R4, [R1+0x16c] ;  /* 0x00016c0001047983 */ /* 0x000ea80000300800 */
[----:B----4-:R-:W3:Y:S04]  /*1eef0*/  @!P0 LDG.E.U16 R20, [R2.64] ;  /* 0x0000000a02148981 */ /* 0x010ee8000c1e1500 */
[----:B---3--:R0:W-:Y:S04]  /*1ef00*/  STL [R1+0x80], R20 ;  /* 0x0000801401007387 */ /* 0x0081e80000100800 */
[----:B0-----:R-:W3:Y:S04]  /*1ef10*/  LDL.LU R20, [R1+0x12b8] ;  /* 0x0012b80001147983 */ /* 0x001ee80000300800 */
[----:B------:R-:W4:Y:S04]  /*1ef20*/  LDL.LU R2, [R1+0xb8] ;  /* 0x0000b80001027983 */ /* 0x000f280000300800 */
[----:B------:R-:W2:Y:S01]  /*1ef30*/  LDL R3, [R1+0xa54] ;  /* 0x000a540001037983 */ /* 0x000ea20000100800 */
[----:B---3--:R-:W-:-:S03]  /*1ef40*/  PRMT R20, RZ, 0x7610, R20 ;  /* 0x00007610ff147816 */ /* 0x008fc60000000014 */
[----:B----4-:R0:W-:Y:S02]  /*1ef50*/  STS.U16 [R0+0xf400], R2 ;  /* 0x00f4000200007388 */ /* 0x0101e40000000400 */
[----:B0-----:R-:W-:Y:S02]  /*1ef60*/  @!P0 IMAD.MOV.U32 R2, RZ, RZ, R22 ;  /* 0x000000ffff028224 */ /* 0x001fe400078e0016 */
[----:B------:R0:W-:Y:S04]  /*1ef70*/  STS.U16 [R0+0xd400], R8 ;  /* 0x00d4000800007388 */ /* 0x0001e80000000400 */
[----:B--2---:R1:W2:Y:S04]  /*1ef80*/  @!P0 LDG.E.U16 R20, [R2.64] ;  /* 0x0000000a02148981 */ /* 0x0042a8000c1e1500 */
[----:B------:R-:W3:Y:S01]  /*1ef90*/  LDL.LU R22, [R1+0x168] ;  /* 0x0001680001167983 */ /* 0x000ee20000300800 */
[----:B0-----:R-:W-:Y:S01]  /*1efa0*/  PRMT R8, RZ, 0x7610, R8 ;  /* 0x00007610ff087816 */ /* 0x001fe20000000008 */
[----:B-1----:R-:W-:-:S02]  /*1efb0*/  @!P0 IMAD.MOV.U32 R2, RZ, RZ, R10 ;  /* 0x000000ffff028224 */ /* 0x002fc400078e000a */
[----:B------:R-:W-:Y:S01]  /*1efc0*/  @!P0 IMAD.MOV.U32 R3, RZ, RZ, R18 ;  /* 0x000000ffff038224 */ /* 0x000fe200078e0012 */
[----:B------:R-:W-:Y:S04]  /*1efd0*/  STS.U16 [R0+0xf800], R24 ;  /* 0x00f8001800007388 */ /* 0x000fe80000000400 */
[----:B------:R0:W4:Y:S04]  /*1efe0*/  @!P0 LDG.E.U16 R8, [R2.64] ;  /* 0x0000000a02088981 */ /* 0x000128000c1e1500 */
[----:B--2---:R1:W-:Y:S04]  /*1eff0*/  STL [R1+0x7c], R20 ;  /* 0x00007c1401007387 */ /* 0x0043e80000100800 */
[----:B-1----:R-:W2:Y:S04]  /*1f000*/  LDL.LU R20, [R1+0x12b4] ;  /* 0x0012b40001147983 */ /* 0x002ea80000300800 */
[----:B------:R-:W3:Y:S04]  /*1f010*/  LDL.LU R24, [R1+0x164] ;  /* 0x0001640001187983 */ /* 0x000ee80000300800 */
[----:B0-----:R-:W3:Y:S04]  /*1f020*/  LDL R2, [R1+0xa14] ;  /* 0x000a140001027983 */ /* 0x001ee80000100800 */
[----:B------:R-:W3:Y:S04]  /*1f030*/  LDL R3, [R1+0xa18] ;  /* 0x000a180001037983 */ /* 0x000ee80000100800 */
[----:B------:R-:W0:Y:S01]  /*1f040*/  S2R R18, SR_TID.X ;  /* 0x0000000000127919 */ /* 0x000e220000002100 */
[----:B--2---:R-:W-:-:S02]  /*1f050*/  PRMT R20, RZ, 0x7610, R20 ;  /* 0x00007610ff147816 */ /* 0x004fc40000000014 */
[----:B---3--:R-:W-:-:S04]  /*1f060*/  @!P0 LOP3.LUT R3, R3, R2, RZ, 0x3c, !PT ;  /* 0x0000000203038212 */ /* 0x008fc800078e3cff */
[----:B------:R-:W-:-:S04]  /*1f070*/  @!P0 LOP3.LUT R2, R3, R2, RZ, 0x3c, !PT ;  /* 0x0000000203028212 */ /* 0x000fc800078e3cff */
[----:B------:R-:W-:-:S05]  /*1f080*/  @!P0 LOP3.LUT R3, R3, R2, RZ, 0x3c, !PT ;  /* 0x0000000203038212 */ /* 0x000fca00078e3cff */
[----:B------:R-:W2:Y:S01]  /*1f090*/  @!P0 LDG.E.U16 R20, [R2.64] ;  /* 0x0000000a02148981 */ /* 0x000ea2000c1e1500 */
[----:B0-----:R-:W-:-:S03]  /*1f0a0*/  SHF.R.S32.HI R10, RZ, 0x6, R18 ;  /* 0x00000006ff0a7819 */ /* 0x001fc60000011412 */
[----:B------:R0:W-:Y:S04]  /*1f0b0*/  STS.U16 [R0+0xfc00], R15 ;  /* 0x00fc000f00007388 */ /* 0x0001e80000000400 */
[----:B------:R-:W-:Y:S01]  /*1f0c0*/  STL [R1+0xb2c], R0 ;  /* 0x000b2c0001007387 */ /* 0x000fe20000100800 */
[----:B0-----:R-:W-:-:S03]  /*1f0d0*/  LOP3.LUT R15, R18, 0x3f, RZ, 0xc0, !PT ;  /* 0x0000003f120f7812 */ /* 0x001fc600078ec0ff */
[----:B------:R-:W3:Y:S04]  /*1f0e0*/  LDL.LU R18, [R1+0x160] ;  /* 0x0001600001127983 */ /* 0x000ee80000300800 */
[----:B----4-:R0:W-:Y:S02]  /*1f0f0*/  STL [R1+0x78], R8 ;  /* 0x0000780801007387 */ /* 0x0101e40000100800 */
[----:B0-----:R-:W-:Y:S02]  /*1f100*/  IMAD.SHL.U32 R8, R15, 0x2, RZ ;  /* 0x000000020f087824 */ /* 0x001fe400078e00ff */
[----:B------:R-:W4:Y:S04]  /*1f110*/  LDL.LU R15, [R1+0x15c] ;  /* 0x00015c00010f7983 */ /* 0x000f280000300800 */
[----:B--2---:R0:W-:Y:S04]  /*1f120*/  STL [R1+0x74], R20 ;  /* 0x0000741401007387 */ /* 0x0041e80000100800 */
[----:B0-----:R-:W2:Y:S04]  /*1f130*/  LDL.LU R20, [R1+0x12b0] ;  /* 0x0012b00001147983 */ /* 0x001ea80000300800 */
[----:B------:R-:W3:Y:S04]  /*1f140*/  LDL R2, [R1+0x9f4] ;  /* 0x0009f40001027983 */ /* 0x000ee80000100800 */
[----:B------:R-:W3:Y:S01]  /*1f150*/  LDL R3, [R1+0x9f8] ;  /* 0x0009f80001037983 */ /* 0x000ee20000100800 */
[----:B------:R-:W-:-:S02]  /*1f160*/  SGXT R10, R10, 0x1 ;  /* 0x000000010a0a781a */ /* 0x000fc40000000200 */
[----:B--2---:R-:W-:Y:S02]  /*1f170*/  PRMT R20, RZ, 0x7610, R20 ;  /* 0x00007610ff147816 */ /* 0x004fe40000000014 */
[----:B---3--:R-:W-:-:S04]  /*1f180*/  @!P0 LOP3.LUT R3, R3, R2, RZ, 0x3c, !PT ;  /* 0x0000000203038212 */ /* 0x008fc800078e3cff */
[----:B------:R-:W-:-:S04]  /*1f190*/  @!P0 LOP3.LUT R2, R3, R2, RZ, 0x3c, !PT ;  /* 0x0000000203028212 */ /* 0x000fc800078e3cff */
[----:B------:R-:W-:-:S05]  /*1f1a0*/  @!P0 LOP3.LUT R3, R3, R2, RZ, 0x3c, !PT ;  /* 0x0000000203038212 */ /* 0x000fca00078e3cff */
[----:B------:R-:W2:Y:S01]  /*1f1b0*/  @!P0 LDG.E.U16 R20, [R2.64] ;  /* 0x0000000a02148981 */ /* 0x000ea2000c1e1500 */
[----:B------:R-:W-:-:S04]  /*1f1c0*/  LOP3.LUT R8, R8, 0x90, R10, 0x78, !PT ;  /* 0x0000009008087812 */ /* 0x000fc800078e780a */
[----:B------:R-:W-:Y:S01]  /*1f1d0*/  LOP3.LUT R8, R8, 0x20, RZ, 0x3c, !PT ;  /* 0x0000002008087812 */ /* 0x000fe200078e3cff */
[----:B------:R-:W-:Y:S04]  /*1f1e0*/  STS.U16 [R0+0xb800], R28 ;  /* 0x00b8001c00007388 */ /* 0x000fe80000000400 */
        /* <DEDUP_REMOVED lines=63> */
[----:B--2---:R1:W-:Y:S04]  /*1f5e0*/  STL [R1+0x60], R20 ;  /* 0x0000601401007387 */ /* 0x0043e80000100800 */
[----:B----4-:R2:W-:Y:S04]  /*1f5f0*/  STS.U16 [R8+0x1500], R15 ;  /* 0x0015000f08007388 */ /* 0x0105e80000000400 */
[----:B-1----:R-:W4:Y:S04]  /*1f600*/  LDL.LU R20, [R1+0x144] ;  /* 0x0001440001147983 */ /* 0x002f280000300800 */
[----:B--2---:R-:W2:Y:S04]  /*1f610*/  LDL.LU R15, [R1+0x129c] ;  /* 0x00129c00010f7983 */ /* 0x004ea80000300800 */
[----:B0-----:R-:W2:Y:S04]  /*1f620*/  LDL R2, [R1+0x934] ;  /* 0x0009340001027983 */ /* 0x001ea80000100800 */
[----:B------:R-:W2:Y:S04]  /*1f630*/  LDL R3, [R1+0x938] ;  /* 0x0009380001037983 */ /* 0x000ea80000100800 */
[----:B------:R-:W-:Y:S04]  /*1f640*/  STS.U16 [R8+0x1900], R16 ;  /* 0x0019001008007388 */ /* 0x000fe80000000400 */
[----:B---3--:R0:W-:Y:S04]  /*1f650*/  STL [R1+0x5c], R7 ;  /* 0x00005c0701007387 */ /* 0x0081e80000100800 */
[----:B0-----:R-:W3:Y:S04]  /*1f660*/  LDL.LU R7, [R1+0x140] ;  /* 0x0001400001077983 */ /* 0x001ee80000300800 */
[----:B------:R-:W3:Y:S01]  /*1f670*/  LDL.LU R16, [R1+0x1298] ;  /* 0x0012980001107983 */ /* 0x000ee20000300800 */
[----:B--2---:R-:W-:-:S04]  /*1f680*/  @!P0 LOP3.LUT R3, R3, R2, RZ, 0x3c, !PT ;  /* 0x0000000203038212 */ /* 0x004fc800078e3cff */
[----:B------:R-:W-:-:S04]  /*1f690*/  @!P0 LOP3.LUT R2, R3, R2, RZ, 0x3c, !PT ;  /* 0x0000000203028212 */ /* 0x000fc800078e3cff */
[----:B------:R-:W-:Y:S02]  /*1f6a0*/  @!P0 LOP3.LUT R3, R3, R2, RZ, 0x3c, !PT ;  /* 0x0000000203038212 */ /* 0x000fe400078e3cff */
[----:B---3--:R-:W-:-:S06]  /*1f6b0*/  PRMT R16, RZ, 0x7610, R16 ;  /* 0x00007610ff107816 */ /* 0x008fcc0000000010 */
        /* <DEDUP_REMOVED lines=34> */
[----:B------:R-:W-:Y:S04]  /*1f8e0*/  STS.U16 [R8+0x2900], R18 ;  /* 0x0029001208007388 */ /* 0x000fe80000000400 */
[----:B--2---:R0:W-:Y:S04]  /*1f8f0*/  STL [R1+0x4c], R16 ;  /* 0x00004c1001007387 */ /* 0x0041e80000100800 */
[----:B0-----:R-:W2:Y:S04]  /*1f900*/  LDL.LU R16, [R1+0x1288] ;  /* 0x0012880001107983 */ /* 0x001ea80000300800 */
[----:B------:R-:W2:Y:S04]  /*1f910*/  LDL R2, [R1+0x8b4] ;  /* 0x0008b40001027983 */ /* 0x000ea80000100800 */
[----:B------:R-:W2:Y:S04]  /*1f920*/  LDL R3, [R1+0x8b8] ;  /* 0x0008b80001037983 */ /* 0x000ea80000100800 */
[----:B------:R-:W3:Y:S01]  /*1f930*/  LDL.LU R18, [R1+0x1284] ;  /* 0x0012840001127983 */ /* 0x000ee20000300800 */
[----:B--2---:R-:W-:-:S04]  /*1f940*/  @!P0 LOP3.LUT R3, R3, R2, RZ, 0x3c, !PT ;  /* 0x0000000203038212 */ /* 0x004fc800078e3cff */
[C---:B------:R-:W-:Y:S02]  /*1f950*/  @!P0 LOP3.LUT R2, R3.reuse, R2, RZ, 0x3c, !PT ;  /* 0x0000000203028212 */ /* 0x040fe400078e3cff */
[----:B---3--:R-:W-:Y:S02]  /*1f960*/  PRMT R18, RZ, 0x7610, R18 ;  /* 0x00007610ff127816 */ /* 0x008fe40000000012 */
[----:B------:R-:W-:-:S05]  /*1f970*/  @!P0 LOP3.LUT R3, R3, R2, RZ, 0x3c, !PT ;  /* 0x0000000203038212 */ /* 0x000fca00078e3cff */
[----:B------:R-:W2:Y:S04]  /*1f980*/  @!P0 LDG.E.U16 R18, [R2.64] ;  /* 0x0000000a02128981 */ /* 0x000ea8000c1e1500 */
[----:B--2---:R0:W-:Y:S04]  /*1f990*/  STL [R1+0x48], R18 ;  /* 0x0000481201007387 */ /* 0x0041e80000100800 */
[----:B0-----:R-:W2:Y:S04]  /*1f9a0*/  LDL.LU R18, [R1+0x1280] ;  /* 0x0012800001127983 */ /* 0x001ea80000300800 */
[----:B------:R-:W3:Y:S04]  /*1f9b0*/  LDL R2, [R1+0x894] ;  /* 0x0008940001027983 */ /* 0x000ee80000100800 */
[----:B------:R-:W3:Y:S01]  /*1f9c0*/  LDL R3, [R1+0x898] ;  /* 0x0008980001037983 */ /* 0x000ee20000100800 */
[----:B------:R-:W-:-:S03]  /*1f9d0*/  PRMT R13, RZ, 0x7610, R13 ;  /* 0x00007610ff0d7816 */ /* 0x000fc6000000000d */
[----:B----4-:R0:W-:Y:S04]  /*1f9e0*/  STS.U16 [R8+0x2d00], R20 ;  /* 0x002d001408007388 */ /* 0x0101e80000000400 */
[----:B0-----:R-:W4:Y:S01]  /*1f9f0*/  LDL.LU R20, [R1+0x12c] ;  /* 0x00012c0001147983 */ /* 0x001f220000300800 */
[----:B---3--:R-:W-:-:S04]  /*1fa00*/  @!P0 LOP3.LUT R3, R3, R2, RZ, 0x3c, !PT ;  /* 0x0000000203038212 */ /* 0x008fc800078e3cff */
[----:B------:R-:W-:-:S04]  /*1fa10*/  @!P0 LOP3.LUT R2, R3, R2, RZ, 0x3c, !PT ;  /* 0x0000000203028212 */ /* 0x000fc800078e3cff */
[----:B------:R-:W-:-:S05]  /*1fa20*/  @!P0 LOP3.LUT R3, R3, R2, RZ, 0x3c, !PT ;  /* 0x0000000203038212 */ /* 0x000fca00078e3cff */
[----:B------:R0:W3:Y:S04]  /*1fa30*/  @!P0 LDG.E.U16 R13, [R2.64] ;  /* 0x0000000a020d8981 */ /* 0x0000e8000c1e1500 */
[----:B0-----:R-:W2:Y:S04]  /*1fa40*/  LDL R2, [R1+0x874] ;  /* 0x0008740001027983 */ /* 0x001ea80000100800 */
[----:B------:R-:W2:Y:S01]  /*1fa50*/  LDL R3, [R1+0x878] ;  /* 0x0008780001037983 */ /* 0x000ea20000100800 */
[----:B------:R-:W-:-:S03]  /*1fa60*/  PRMT R11, RZ, 0x7610, R11 ;  /* 0x00007610ff0b7816 */ /* 0x000fc6000000000b */
[----:B------:R-:W-:Y:S04]  /*1fa70*/  STS.U16 [R8+0x3100], R7 ;  /* 0x0031000708007388 */ /* 0x000fe80000000400 */
[----:B---3--:R0:W-:Y:S04]  /*1fa80*/  STL [R1+0x44], R13 ;  /* 0x0000440d01007387 */ /* 0x0081e80000100800 */
[----:B0-----:R-:W3:Y:S01]  /*1fa90*/  LDL R13, [R1+0x818] ;  /* 0x00081800010d7983 */ /* 0x001ee20000100800 */
[----:B--2---:R-:W-:-:S03]  /*1faa0*/  @!P0 LOP3.LUT R3, R3, R2, RZ, 0x3c, !PT ;  /* 0x0000000203038212 */ /* 0x004fc600078e3cff */
[----:B------:R-:W2:Y:S01]  /*1fab0*/  LDL.LU R7, [R1+0x128] ;  /* 0x0001280001077983 */ /* 0x000ea20000300800 */
        /* <DEDUP_REMOVED lines=11> */
[----:B------:R1:W-:Y:S04]  /*1fb70*/  STS.U16 [R8+0x3500], R4 ;  /* 0x0035000408007388 */ /* 0x0003e80000000400 */
[----:B0-----:R-:W3:Y:S04]  /*1fb80*/  LDL R11, [R1+0x7f8] ;  /* 0x0007f800010b7983 */ /* 0x001ee80000100800 */
        /* <DEDUP_REMOVED lines=14> */
[----:B------:R-:W3:Y:S01]  /*1fc70*/  LDL R3, [R1+0x814] ;  /* 0x0008140001037983 */ /* 0x000ee20000100800 */
[----:B------:R-:W-:Y:S01]  /*1fc80*/  @!P0 IMAD.MOV.U32 R2, RZ, RZ, R13 ;  /* 0x000000ffff028224 */ /* 0x000fe200078e000d */
[----:B--2---:R-:W-:-:S06]  /*1fc90*/  PRMT R18, RZ, 0x7610, R18 ;  /* 0x00007610ff127816 */ /* 0x004fcc0000000012 */
[----:B---3--:R-:W2:Y:S04]  /*1fca0*/  @!P0 LDG.E.U16 R18, [R2.64] ;  /* 0x0000000a02128981 */ /* 0x008ea8000c1e1500 */
[----:B------:R0:W-:Y:S04]  /*1fcb0*/  STS.U16 [R8+0x3d00], R24 ;  /* 0x003d001808007388 */ /* 0x0001e80000000400 */
[----:B0-----:R-:W3:Y:S04]  /*1fcc0*/  LDL.LU R24, [R1+0x11c] ;  /* 0x00011c0001187983 */ /* 0x001ee80000300800 */
        /* <DEDUP_REMOVED lines=39> */
[----:B----4-:R0:W-:Y:S04]  /*1ff40*/  STL [R1+0x28], R10 ;  /* 0x0000280a01007387 */ /* 0x0101e80000100800 */
[----:B------:R1:W-:Y:S04]  /*1ff50*/  STS.U16 [R8+0x4d00], R4 ;  /* 0x004d000408007388 */ /* 0x0003e80000000400 */
[----:B0-----:R-:W3:Y:S04]  /*1ff60*/  LDL R10, [R1+0x738] ;  /* 0x00073800010a7983 */ /* 0x001ee80000100800 */
[----:B-1----:R-:W4:Y:S04]  /*1ff70*/  LDL.LU R4, [R1+0x10c] ;  /* 0x00010c0001047983 */ /* 0x002f280000300800 */
        /* <DEDUP_REMOVED lines=21> */
[----:B------:R-:W2:Y:S01]  /*200d0*/  @!P0 LDG.E.U16 R24, [R2.64] ;  /* 0x0000000a02188981 */ /* 0x000ea2000c1e1500 */
[----:B------:R-:W-:-:S03]  /*200e0*/  PRMT R9, RZ, 0x7610, R9 ;  /* 0x00007610ff097816 */ /* 0x000fc60000000009 */
[----:B--2---:R0:W-:Y:S04]  /*200f0*/  STL [R1+0x1c], R24 ;  /* 0x00001c1801007387 */ /* 0x0041e80000100800 */
[----:B0-----:R-:W2:Y:S04]  /*20100*/  LDL.LU R24, [R1+0x1254] ;  /* 0x0012540001187983 */ /* 0x001ea80000300800 */
[----:B------:R-:W3:Y:S01]  /*20110*/  LDL R3, [R1+0x734] ;  /* 0x0007340001037983 */ /* 0x000ee20000100800 */
[----:B------:R-:W-:-:S03]  /*20120*/  @!P0 IMAD.MOV.U32 R2, RZ, RZ, R10 ;  /* 0x000000ffff028224 */ /* 0x000fc600078e000a */
[----:B------:R0:W-:Y:S04]  /*20130*/  STS.U16 [R8+0x5900], R13 ;  /* 0x0059000d08007388 */ /* 0x0001e80000000400 */
[----:B0-----:R-:W2:Y:S01]  /*20140*/  LDL.LU R13, [R1+0x100] ;  /* 0x00010000010d7983 */ /* 0x001ea20000300800 */
[----:B------:R-:W-:-:S03]  /*20150*/  PRMT R12, RZ, 0x7610, R12 ;  /* 0x00007610ff0c7816 */ /* 0x000fc6000000000c */
[----:B------:R-:W2:Y:S04]  /*20160*/  LDL R10, [R1+0x6b4] ;  /* 0x0006b400010a7983 */ /* 0x000ea80000100800 */
[----:B---3--:R0:W3:Y:S04]  /*20170*/  @!P0 LDG.E.U16 R9, [R2.64] ;  /* 0x0000000a02098981 */ /* 0x0080e8000c1e1500 */
[----:B0-----:R-:W2:Y:S04]  /*20180*/  LDL R2, [R1+0x714] ;  /* 0x0007140001027983 */ /* 0x001ea80000100800 */
[----:B------:R-:W2:Y:S04]  /*20190*/  LDL R3, [R1+0x718] ;  /* 0x0007180001037983 */ /* 0x000ea80000100800 */
        /* <DEDUP_REMOVED lines=8> */
[----:B0-----:R-:W3:Y:S04]  /*20220*/  LDL R2, [R1+0x6f4] ;  /* 0x0006f40001027983 */ /* 0x001ee80000100800 */
[----:B------:R-:W3:Y:S01]  /*20230*/  LDL R3, [R1+0x6f8] ;  /* 0x0006f80001037983 */ /* 0x000ee20000100800 */
[----:B------:R-:W-:-:S03]  /*20240*/  PRMT R5, RZ, 0x7610, R5 ;  /* 0x00007610ff057816 */ /* 0x000fc60000000005 */
[----:B------:R0:W-:Y:S04]  /*20250*/  STS.U16 [R8+0x6100], R7 ;  /* 0x0061000708007388 */ /* 0x0001e80000000400 */
[----:B0-----:R-:W4:Y:S04]  /*20260*/  LDL R7, [R1+0x698] ;  /* 0x0006980001077983 */ /* 0x001f280000100800 */
        /* <DEDUP_REMOVED lines=8> */
[----:B------:R-:W-:Y:S02]  /*202f0*/  PRMT R24, RZ, 0x7610, R24 ;  /* 0x00007610ff187816 */ /* 0x000fe40000000018 */
[----:B--2---:R-:W-:-:S04]  /*20300*/  @!P0 LOP3.LUT R3, R3, R2, RZ, 0x3c, !PT ;  /* 0x0000000203038212 */ /* 0x004fc800078e3cff */
[----:B------:R-:W-:-:S04]  /*20310*/  @!P0 LOP3.LUT R2, R3, R2, RZ, 0x3c, !PT ;  /* 0x0000000203028212 */ /* 0x000fc800078e3cff */
[----:B------:R-:W-:-:S05]  /*20320*/  @!P0 LOP3.LUT R3, R3, R2, RZ, 0x3c, !PT ;  /* 0x0000000203038212 */ /* 0x000fca00078e3cff */
[----:B------:R-:W2:Y:S04]  /*20330*/  @!P0 LDG.E.U16 R24, [R2.64] ;  /* 0x0000000a02188981 */ /* 0x000ea8000c1e1500 */
[----:B----4-:R0:W-:Y:S04]  /*20340*/  STS.U16 [R8+0x6500], R4 ;  /* 0x0065000408007388 */ /* 0x0101e80000000400 */
[----:B---3--:R1:W-:Y:S04]  /*20350*/  STL [R1+0x10], R5 ;  /* 0x0000100501007387 */ /* 0x0083e80000100800 */
[----:B0-----:R-:W3:Y:S04]  /*20360*/  LDL R4, [R1+0x678] ;  /* 0x0006780001047983 */ /* 0x001ee80000100800 */
[----:B-1----:R-:W4:Y:S04]  /*20370*/  LDL R5, [R1+0x674] ;  /* 0x0006740001057983 */ /* 0x002f280000100800 */
[----:B--2---:R0:W-:Y:S04]  /*20380*/  STL [R1+0xc], R24 ;  /* 0x00000c1801007387 */ /* 0x0041e80000100800 */
[----:B0-----:R-:W2:Y:S04]  /*20390*/  LDL.LU R24, [R1+0x1250] ;  /* 0x0012500001187983 */ /* 0x001ea80000300800 */
[----:B------:R-:W3:Y:S01]  /*203a0*/  LDL.LU R3, [R1+0x108] ;  /* 0x0001080001037983 */ /* 0x000ee20000300800 */
[----:B------:R-:W-:-:S03]  /*203b0*/  @!P0 IMAD.MOV.U32 R2, RZ, RZ, R9 ;  /* 0x000000ffff028224 */ /* 0x000fc600078e0009 */
[----:B------:R-:W4:Y:S01]  /*203c0*/  LDL R9, [R1+0x658] ;  /* 0x0006580001097983 */ /* 0x000f220000100800 */
[----:B--2---:R-:W-:-:S03]  /*203d0*/  PRMT R24, RZ, 0x7610, R24 ;  /* 0x00007610ff187816 */ /* 0x004fc60000000018 */
[----:B---3--:R0:W-:Y:S02]  /*203e0*/  STS.U16 [R8+0x6900], R3 ;  /* 0x0069000308007388 */ /* 0x0081e40000000400 */
[----:B0-----:R-:W-:Y:S02]  /*203f0*/  @!P0 IMAD.MOV.U32 R3, RZ, RZ, R10 ;  /* 0x000000ffff038224 */ /* 0x001fe400078e000a */
[----:B------:R-:W2:Y:S04]  /*20400*/  LDL R10, [R1+0x654] ;  /* 0x00065400010a7983 */ /* 0x000ea80000100800 */
[----:B------:R-:W3:Y:S04]  /*20410*/  @!P0 LDG.E.U16 R24, [R2.64] ;  /* 0x0000000a02188981 */ /* 0x000ee8000c1e1500 */
[----:B---3--:R0:W-:Y:S04]  /*20420*/  STL [R1+0x8], R24 ;  /* 0x0000081801007387 */ /* 0x0081e80000100800 */
[----:B0-----:R-:W3:Y:S04]  /*20430*/  LDL.LU R24, [R1+0x124c] ;  /* 0x00124c0001187983 */ /* 0x001ee80000300800 */
[----:B------:R-:W2:Y:S04]  /*20440*/  LDL.LU R2, [R1+0x104] ;  /* 0x0001040001027983 */ /* 0x000ea80000300800 */
[----:B------:R-:W3:Y:S01]  /*20450*/  LDL R3, [R1+0x694] ;  /* 0x0006940001037983 */ /* 0x000ee20000100800 */
[----:B------:R-:W-:-:S03]  /*20460*/  PRMT R6, RZ, 0x7610, R6 ;  /* 0x00007610ff067816 */ /* 0x000fc60000000006 */
[----:B--2---:R0:W-:Y:S02]  /*20470*/  STS.U16 [R8+0x6d00], R2 ;  /* 0x006d000208007388 */ /* 0x0041e40000000400 */
[----:B0-----:R-:W-:Y:S02]  /*20480*/  @!P0 IMAD.MOV.U32 R2, RZ, RZ, R7 ;  /* 0x000000ffff028224 */ /* 0x001fe400078e0007 */
[----:B------:R-:W2:Y:S04]  /*20490*/  LDL R7, [R1+0x634] ;  /* 0x0006340001077983 */ /* 0x000ea80000100800 */
[----:B---3--:R0:W3:Y:S01]  /*204a0*/  @!P0 LDG.E.U16 R6, [R2.64] ;  /* 0x0000000a02068981 */ /* 0x0080e2000c1e1500 */
[----:B------:R-:W-:Y:S02]  /*204b0*/  PRMT R0, RZ, 0x7610, R0 ;  /* 0x00007610ff007816 */ /* 0x000fe40000000000 */
[----:B------:R-:W-:Y:S01]  /*204c0*/  PRMT R28, RZ, 0x7610, R28 ;  /* 0x00007610ff1c7816 */ /* 0x000fe2000000001c */
[----:B0-----:R-:W-:-:S02]  /*204d0*/  @!P0 IMAD.MOV.U32 R2, RZ, RZ, R4 ;  /* 0x000000ffff028224 */ /* 0x001fc400078e0004 */
[----:B----4-:R-:W-:-:S05]  /*204e0*/  @!P0 IMAD.MOV.U32 R3, RZ, RZ, R5 ;  /* 0x000000ffff038224 */ /* 0x010fca00078e0005 */
[----:B------:R0:W4:Y:S04]  /*204f0*/  @!P0 LDG.E.U16 R0, [R2.64] ;  /* 0x0000000a02008981 */ /* 0x000128000c1e1500 */
[----:B---3--:R1:W-:Y:S01]  /*20500*/  STL [R1+0x4], R6 ;  /* 0x0000040601007387 */ /* 0x0083e20000100800 */
[----:B0-----:R-:W-:Y:S02]  /*20510*/  @!P0 IMAD.MOV.U32 R2, RZ, RZ, R9 ;  /* 0x000000ffff028224 */ /* 0x001fe400078e0009 */
[----:B------:R-:W-:Y:S01]  /*20520*/  @!P0 IMAD.MOV.U32 R3, RZ, RZ, R10 ;  /* 0x000000ffff038224 */ /* 0x000fe200078e000a */
[----:B------:R-:W-:Y:S01]  /*20530*/  PRMT R26, RZ, 0x7610, R26 ;  /* 0x00007610ff1a7816 */ /* 0x000fe2000000001a */
[----:B------:R-:W3:Y:S04]  /*20540*/  LDL R5, [R1+0x614] ;  /* 0x0006140001057983 */ /* 0x000ee80000100800 */
[----:B------:R2:W3:Y:S04]  /*20550*/  @!P0 LDG.E.U16 R28, [R2.64] ;  /* 0x0000000a021c8981 */ /* 0x0004e8000c1e1500 */
[----:B-1----:R-:W3:Y:S04]  /*20560*/  LDL R6, [R1+0x638] ;  /* 0x0006380001067983 */ /* 0x002ee80000100800 */
[----:B------:R-:W3:Y:S01]  /*20570*/  LDL R4, [R1+0x618] ;  /* 0x0006180001047983 */ /* 0x000ee20000100800 */
[----:B--2---:R-:W-:-:S03]  /*20580*/  @!P0 IMAD.MOV.U32 R3, RZ, RZ, R7 ;  /* 0x000000ffff038224 */ /* 0x004fc600078e0007 */
[----:B----4-:R0:W-:Y:S04]  /*20590*/  STL [R1+0x11d0], R0 ;  /* 0x0011d00001007387 */ /* 0x0101e80000100800 */
[----:B------:R-:W2:Y:S01]  /*205a0*/  LDL R9, [R1+0x5f8] ;  /* 0x0005f80001097983 */ /* 0x000ea20000100800 */
[----:B---3--:R-:W-:-:S05]  /*205b0*/  @!P0 IMAD.MOV.U32 R2, RZ, RZ, R6 ;  /* 0x000000ffff028224 */ /* 0x008fca00078e0006 */
[----:B------:R1:W3:Y:S04]  /*205c0*/  @!P0 LDG.E.U16 R26, [R2.64] ;  /* 0x0000000a021a8981 */ /* 0x0002e8000c1e1500 */
[----:B------:R-:W-:Y:S04]  /*205d0*/  STL [R1+0x11d4], R28 ;  /* 0x0011d41c01007387 */ /* 0x000fe80000100800 */
[----:B------:R-:W4:Y:S04]  /*205e0*/  LDL R10, [R1+0x5f4] ;  /* 0x0005f400010a7983 */ /* 0x000f280000100800 */
[----:B------:R-:W2:Y:S04]  /*205f0*/  LDL R7, [R1+0x5d4] ;  /* 0x0005d40001077983 */ /* 0x000ea80000100800 */
[----:B0-----:R-:W2:Y:S01]  /*20600*/  LDL R0, [R1+0x5d8] ;  /* 0x0005d80001007983 */ /* 0x001ea20000100800 */
[----:B-1----:R-:W-:-:S02]  /*20610*/  @!P0 IMAD.MOV.U32 R2, RZ, RZ, R4 ;  /* 0x000000ffff028224 */ /* 0x002fc400078e0004 */
[----:B------:R-:W-:Y:S01]  /*20620*/  @!P0 IMAD.MOV.U32 R3, RZ, RZ, R5 ;  /* 0x000000ffff038224 */ /* 0x000fe200078e0005 */
[----:B------:R-:W-:Y:S04]  /*20630*/  STS.U16 [R8+0x7100], R13 ;  /* 0x0071000d08007388 */ /* 0x000fe80000000400 */
[----:B---3--:R-:W-:Y:S04]  /*20640*/  STL [R1+0x11d8], R26 ;  /* 0x0011d81a01007387 */ /* 0x008fe80000100800 */
[----:B------:R-:W3:Y:S04]  /*20650*/  LDL R5, [R1+0x5b4] ;  /* 0x0005b40001057983 */ /* 0x000ee80000100800 */
[----:B------:R-:W3:Y:S04]  /*20660*/  LDL R4, [R1+0x5b8] ;  /* 0x0005b80001047983 */ /* 0x000ee80000100800 */
[----:B------:R-:W-:Y:S04]  /*20670*/  STS.U16 [R8+0x7500], R11 ;  /* 0x0075000b08007388 */ /* 0x000fe80000000400 */
[----:B------:R-:W-:Y:S04]  /*20680*/  STS.U16 [R8+0x7900], R12 ;  /* 0x0079000c08007388 */ /* 0x000fe80000000400 */
[----:B------:R0:W-:Y:S04]  /*20690*/  STS.U16 [R8+0x7d00], R24 ;  /* 0x007d001808007388 */ /* 0x0001e80000000400 */
[----:B------:R1:W-:Y:S04]  /*206a0*/  STS.U16 [R8+0x8100], R22 ;  /* 0x0081001608007388 */ /* 0x0003e80000000400 */
[----:B------:R-:W3:Y:S01]  /*206b0*/  LDL.LU R6, [R1+0xf4] ;  /* 0x0000f40001067983 */ /* 0x000ee20000300800 */
[----:B0-----:R-:W-:-:S02]  /*206c0*/  PRMT R24, RZ, 0x7610, R24 ;  /* 0x00007610ff187816 */ /* 0x001fc40000000018 */
[----:B-1----:R-:W-:-:S04]  /*206d0*/  PRMT R22, RZ, 0x7610, R22 ;  /* 0x00007610ff167816 */ /* 0x002fc80000000016 */
[----:B------:R2:W3:Y:S04]  /*206e0*/  @!P0 LDG.E.U16 R24, [R2.64] ;  /* 0x0000000a02188981 */ /* 0x0004e8000c1e1500 */
[----:B------:R0:W-:Y:S01]  /*206f0*/  STS.U16 [R8+0x8500], R20 ;  /* 0x0085001408007388 */ /* 0x0001e20000000400 */
[----:B--2---:R-:W-:Y:S02]  /*20700*/  @!P0 IMAD.MOV.U32 R2, RZ, RZ, R9 ;  /* 0x000000ffff028224 */ /* 0x004fe400078e0009 */
[----:B----4-:R-:W-:Y:S01]  /*20710*/  @!P0 IMAD.MOV.U32 R3, RZ, RZ, R10 ;  /* 0x000000ffff038224 */ /* 0x010fe200078e000a */
[----:B0-----:R-:W-:-:S04]  /*20720*/  PRMT R20, RZ, 0x7610, R20 ;  /* 0x00007610ff147816 */ /* 0x001fc80000000014 */
[----:B------:R0:W2:Y:S04]  /*20730*/  @!P0 LDG.E.U16 R22, [R2.64] ;  /* 0x0000000a02168981 */ /* 0x0000a8000c1e1500 */
[----:B------:R1:W-:Y:S01]  /*20740*/  STS.U16 [R8+0x8900], R18 ;  /* 0x0089001208007388 */ /* 0x0003e20000000400 */
[----:B0-----:R-:W-:Y:S02]  /*20750*/  @!P0 IMAD.MOV.U32 R2, RZ, RZ, R0 ;  /* 0x000000ffff028224 */ /* 0x001fe400078e0000 */
[----:B------:R-:W-:Y:S01]  /*20760*/  @!P0 IMAD.MOV.U32 R3, RZ, RZ, R7 ;  /* 0x000000ffff038224 */ /* 0x000fe200078e0007 */
[----:B-1----:R-:W-:-:S04]  /*20770*/  PRMT R18, RZ, 0x7610, R18 ;  /* 0x00007610ff127816 */ /* 0x002fc80000000012 */
[----:B------:R3:W4:Y:S02]  /*20780*/  @!P0 LDG.E.U16 R20, [R2.64] ;  /* 0x0000000a02148981 */ /* 0x000724000c1e1500 */
[----:B---3--:R-:W-:Y:S02]  /*20790*/  @!P0 IMAD.MOV.U32 R3, RZ, RZ, R5 ;  /* 0x000000ffff038224 */ /* 0x008fe400078e0005 */
[----:B------:R-:W-:-:S05]  /*207a0*/  @!P0 IMAD.MOV.U32 R2, RZ, RZ, R4 ;  /* 0x000000ffff028224 */ /* 0x000fca00078e0004 */
[----:B------:R-:W3:Y:S04]  /*207b0*/  @!P0 LDG.E.U16 R18, [R2.64] ;  /* 0x0000000a02128981 */ /* 0x000ee8000c1e1500 */
[----:B------:R-:W-:Y:S04]  /*207c0*/  STL [R1+0x11dc], R24 ;  /* 0x0011dc1801007387 */ /* 0x000fe80000100800 */
[----:B------:R-:W3:Y:S04]  /*207d0*/  LDL.LU R12, [R1+0xf0] ;  /* 0x0000f000010c7983 */ /* 0x000ee80000300800 */
[----:B--2---:R-:W-:Y:S04]  /*207e0*/  STL [R1+0x11e0], R22 ;  /* 0x0011e01601007387 */ /* 0x004fe80000100800 */
[----:B------:R-:W2:Y:S04]  /*207f0*/  LDL R7, [R1+0x594] ;  /* 0x0005940001077983 */ /* 0x000ea80000100800 */
[----:B------:R-:W2:Y:S04]  /*20800*/  LDL R0, [R1+0x598] ;  /* 0x0005980001007983 */ /* 0x000ea80000100800 */
[----:B------:R-:W2:Y:S04]  /*20810*/  LDL.LU R9, [R1+0xec] ;  /* 0x0000ec0001097983 */ /* 0x000ea80000300800 */
[----:B----4-:R-:W-:Y:S04]  /*20820*/  STL [R1+0x11e4], R20 ;  /* 0x0011e41401007387 */ /* 0x010fe80000100800 */
[----:B------:R-:W4:Y:S04]  /*20830*/  LDL R5, [R1+0x574] ;  /* 0x0005740001057983 */ /* 0x000f280000100800 */
[----:B------:R-:W4:Y:S04]  /*20840*/  LDL R4, [R1+0x578] ;  /* 0x0005780001047983 */ /* 0x000f280000100800 */
[----:B------:R-:W4:Y:S04]  /*20850*/  LDL R11, [R1+0x554] ;  /* 0x00055400010b7983 */ /* 0x000f280000100800 */
[----:B------:R-:W4:Y:S04]  /*20860*/  LDL R8, [R1+0x558] ;  /* 0x0005580001087983 */ /* 0x000f280000100800 */
[----:B------:R-:W4:Y:S04]  /*20870*/  LDL.LU R10, [R1+0xe8] ;  /* 0x0000e800010a7983 */ /* 0x000f280000300800 */
[----:B---3--:R0:W-:Y:S04]  /*20880*/  STL [R1+0x11e8], R18 ;  /* 0x0011e81201007387 */ /* 0x0081e80000100800 */
[----:B0-----:R-:W3:Y:S04]  /*20890*/  LDL R18, [R1+0xaf4] ;  /* 0x000af40001127983 */ /* 0x001ee80000100800 */
[----:B------:R-:W4:Y:S01]  /*208a0*/  LDL.LU R28, [R1+0xe4] ;  /* 0x0000e400011c7983 */ /* 0x000f220000300800 */
[----:B--2---:R-:W-:-:S02]  /*208b0*/  @!P0 IMAD.MOV.U32 R3, RZ, RZ, R7 ;  /* 0x000000ffff038224 */ /* 0x004fc400078e0007 */
[----:B------:R-:W-:Y:S01]  /*208c0*/  @!P0 IMAD.MOV.U32 R2, RZ, RZ, R0 ;  /* 0x000000ffff028224 */ /* 0x000fe200078e0000 */
[----:B---3--:R0:W-:Y:S02]  /*208d0*/  STS.U16 [R18+0x8d00], R16 ;  /* 0x008d001012007388 */ /* 0x0081e40000000400 */
[----:B0-----:R-:W-:-:S06]  /*208e0*/  PRMT R16, RZ, 0x7610, R16 ;  /* 0x00007610ff107816 */ /* 0x001fcc0000000010 */
[----:B------:R0:W2:Y:S02]  /*208f0*/  @!P0 LDG.E.U16 R16, [R2.64] ;  /* 0x0000000a02108981 */ /* 0x0000a4000c1e1500 */
[----:B0-----:R-:W-:-:S06]  /*20900*/  PRMT R2, RZ, 0x7610, R2 ;  /* 0x00007610ff027816 */ /* 0x001fcc0000000002 */
[----:B----4-:R0:W3:Y:S01]  /*20910*/  @!P0 LDG.E.U16 R2, [R4.64] ;  /* 0x0000000a04028981 */ /* 0x0100e2000c1e1500 */
[----:B------:R-:W-:Y:S01]  /*20920*/  PRMT R3, RZ, 0x7610, R3 ;  /* 0x00007610ff037816 */ /* 0x000fe20000000003 */
[----:B0-----:R-:W-:Y:S02]  /*20930*/  @!P0 IMAD.MOV.U32 R4, RZ, RZ, R8 ;  /* 0x000000ffff048224 */ /* 0x001fe400078e0008 */
[----:B------:R-:W-:-:S05]  /*20940*/  @!P0 IMAD.MOV.U32 R5, RZ, RZ, R11 ;  /* 0x000000ffff058224 */ /* 0x000fca00078e000b */
[----:B------:R-:W4:Y:S04]  /*20950*/  @!P0 LDG.E.U16 R3, [R4.64] ;  /* 0x0000000a04038981 */ /* 0x000f28000c1e1500 */
[----:B------:R0:W-:Y:S04]  /*20960*/  STS.U16 [R18+0x9100], R6 ;  /* 0x0091000612007388 */ /* 0x0001e80000000400 */
[----:B--2---:R1:W-:Y:S04]  /*20970*/  STL [R1+0x11ec], R16 ;  /* 0x0011ec1001007387 */ /* 0x0043e80000100800 */
[----:B------:R-:W2:Y:S04]  /*20980*/  LDL R7, [R1+0x534] ;  /* 0x0005340001077983 */ /* 0x000ea80000100800 */
[----:B0-----:R-:W2:Y:S04]  /*20990*/  LDL R6, [R1+0x538] ;  /* 0x0005380001067983 */ /* 0x001ea80000100800 */
[----:B------:R-:W2:Y:S04]  /*209a0*/  LDL.LU R0, [R1+0xe0] ;  /* 0x0000e00001007983 */ /* 0x000ea80000300800 */
[----:B---3--:R-:W-:Y:S04]  /*209b0*/  STL [R1+0x11f0], R2 ;  /* 0x0011f00201007387 */ /* 0x008fe80000100800 */
[----:B------:R0:W-:Y:S04]  /*209c0*/  STS.U16 [R18+0x9500], R12 ;  /* 0x0095000c12007388 */ /* 0x0001e80000000400 */
[----:B-1----:R-:W3:Y:S04]  /*209d0*/  LDL R16, [R1+0x514] ;  /* 0x0005140001107983 */ /* 0x002ee80000100800 */
[----:B------:R-:W3:Y:S04]  /*209e0*/  LDL R8, [R1+0x4f8] ;  /* 0x0004f80001087983 */ /* 0x000ee80000100800 */
[----:B0-----:R-:W3:Y:S04]  /*209f0*/  LDL R12, [R1+0x518] ;  /* 0x00051800010c7983 */ /* 0x001ee80000100800 */
[----:B------:R-:W3:Y:S04]  /*20a00*/  LDL.LU R11, [R1+0xdc] ;  /* 0x0000dc00010b7983 */ /* 0x000ee80000300800 */
[----:B----4-:R-:W-:Y:S04]  /*20a10*/  STL [R1+0x11f4], R3 ;  /* 0x0011f40301007387 */ /* 0x010fe80000100800 */
[----:B------:R0:W-:Y:S01]  /*20a20*/  STS.U16 [R18+0x9900], R9 ;  /* 0x0099000912007388 */ /* 0x0001e20000000400 */
[----:B------:R-:W-:-:S02]  /*20a30*/  PRMT R4, RZ, 0x7610, R4 ;  /* 0x00007610ff047816 */ /* 0x000fc40000000004 */
[----:B------:R-:W-:Y:S01]  /*20a40*/  PRMT R5, RZ, 0x7610, R5 ;  /* 0x00007610ff057816 */ /* 0x000fe20000000005 */
[----:B------:R-:W4:Y:S04]  /*20a50*/  LDL R2, [R1+0x4d8] ;  /* 0x0004d80001027983 */ /* 0x000f280000100800 */
[----:B0-----:R-:W4:Y:S04]  /*20a60*/  LDL R9, [R1+0x4f4] ;  /* 0x0004f40001097983 */ /* 0x001f280000100800 */
[----:B------:R-:W4:Y:S04]  /*20a70*/  LDL.LU R13, [R1+0xd8] ;  /* 0x0000d800010d7983 */ /* 0x000f280000300800 */
[----:B--2---:R3:W2:Y:S02]  /*20a80*/  @!P0 LDG.E.U16 R4, [R6.64] ;  /* 0x0000000a06048981 */ /* 0x0046a4000c1e1500 */
[----:B---3--:R-:W-:-:S02]  /*20a90*/  @!P0 IMAD.MOV.U32 R7, RZ, RZ, R16 ;  /* 0x000000ffff078224 */ /* 0x008fc400078e0010 */
[----:B------:R-:W-:-:S05]  /*20aa0*/  @!P0 IMAD.MOV.U32 R6, RZ, RZ, R12 ;  /* 0x000000ffff068224 */ /* 0x000fca00078e000c */
[----:B------:R0:W3:Y:S02]  /*20ab0*/  @!P0 LDG.E.U16 R5, [R6.64] ;  /* 0x0000000a06058981 */ /* 0x0000e4000c1e1500 */
[----:B0-----:R-:W-:-:S06]  /*20ac0*/  PRMT R6, RZ, 0x7610, R6 ;  /* 0x00007610ff067816 */ /* 0x001fcc0000000006 */
[----:B----4-:R0:W3:Y:S04]  /*20ad0*/  @!P0 LDG.E.U16 R6, [R8.64] ;  /* 0x0000000a08068981 */ /* 0x0100e8000c1e1500 */
[----:B------:R1:W-:Y:S04]  /*20ae0*/  STS.U16 [R18+0x9d00], R10 ;  /* 0x009d000a12007388 */ /* 0x0003e80000000400 */
[----:B--2---:R2:W-:Y:S04]  /*20af0*/  STL [R1+0x11f8], R4 ;  /* 0x0011f80401007387 */ /* 0x0045e80000100800 */
[----:B-1----:R-:W4:Y:S04]  /*20b00*/  LDL R10, [R1+0x4d4] ;  /* 0x0004d400010a7983 */ /* 0x002f280000100800 */
[----:B------:R-:W4:Y:S04]  /*20b10*/  LDL R3, [R1+0x4b8] ;  /* 0x0004b80001037983 */ /* 0x000f280000100800 */
[----:B--2---:R-:W2:Y:S04]  /*20b20*/  LDL R4, [R1+0x4b4] ;  /* 0x0004b40001047983 */ /* 0x004ea80000100800 */
[----:B------:R-:W2:Y:S04]  /*20b30*/  LDL.LU R12, [R1+0xd4] ;  /* 0x0000d400010c7983 */ /* 0x000ea80000300800 */
[----:B------:R-:W-:Y:S04]  /*20b40*/  STS.U16 [R18+0xa100], R28 ;  /* 0x00a1001c12007388 */ /* 0x000fe80000000400 */
[----:B------:R1:W-:Y:S04]  /*20b50*/  STS.U16 [R18+0xa500], R0 ;  /* 0x00a5000012007388 */ /* 0x0003e80000000400 */
[----:B---3--:R3:W-:Y:S01]  /*20b60*/  STL [R1+0x11fc], R5 ;  /* 0x0011fc0501007387 */ /* 0x0087e20000100800 */
[----:B------:R-:W-:Y:S01]  /*20b70*/  PRMT R7, RZ, 0x7610, R7 ;  /* 0x00007610ff077816 */ /* 0x000fe20000000007 */
[----:B0-----:R-:W-:-:S02]  /*20b80*/  @!P0 IMAD.MOV.U32 R8, RZ, RZ, R2 ;  /* 0x000000ffff088224 */ /* 0x001fc400078e0002 */
[----:B------:R0:W-:Y:S04]  /*20b90*/  STL [R1+0x1200], R6 ;  /* 0x0012000601007387 */ /* 0x0001e80000100800 */
[----:B-1----:R-:W2:Y:S04]  /*20ba0*/  LDL R0, [R1+0x498] ;  /* 0x0004980001007983 */ /* 0x002ea80000100800 */
[----:B---3--:R-:W3:Y:S04]  /*20bb0*/  LDL R5, [R1+0x474] ;  /* 0x0004740001057983 */ /* 0x008ee80000100800 */
[----:B0-----:R-:W3:Y:S04]  /*20bc0*/  LDL R6, [R1+0x494] ;  /* 0x0004940001067983 */ /* 0x001ee80000100800 */
[----:B------:R-:W3:Y:S04]  /*20bd0*/  LDL R2, [R1+0x478] ;  /* 0x0004780001027983 */ /* 0x000ee80000100800 */
[----:B------:R2:W-:Y:S01]  /*20be0*/  STS.U16 [R18+0xa900], R11 ;  /* 0x00a9000b12007388 */ /* 0x0005e20000000400 */
[----:B----4-:R-:W-:-:S05]  /*20bf0*/  @!P0 IMAD.MOV.U32 R9, RZ, RZ, R10 ;  /* 0x000000ffff098224 */ /* 0x010fca00078e000a */
[----:B------:R0:W4:Y:S01]  /*20c00*/  @!P0 LDG.E.U16 R7, [R8.64] ;  /* 0x0000000a08078981 */ /* 0x000122000c1e1500 */
[----:B------:R-:W-:Y:S02]  /*20c10*/  @!P0 IMAD.MOV.U32 R10, RZ, RZ, R3 ;  /* 0x000000ffff0a8224 */ /* 0x000fe400078e0003 */
[----:B--2---:R-:W-:Y:S01]  /*20c20*/  @!P0 IMAD.MOV.U32 R11, RZ, RZ, R4 ;  /* 0x000000ffff0b8224 */ /* 0x004fe200078e0004 */
[----:B0-----:R-:W-:-:S06]  /*20c30*/  PRMT R8, RZ, 0x7610, R8 ;  /* 0x00007610ff087816 */ /* 0x001fcc0000000008 */
[----:B------:R0:W2:Y:S01]  /*20c40*/  @!P0 LDG.E.U16 R8, [R10.64] ;  /* 0x0000000a0a088981 */ /* 0x0000a2000c1e1500 */
[----:B------:R-:W-:-:S03]  /*20c50*/  PRMT R9, RZ, 0x7610, R9 ;  /* 0x00007610ff097816 */ /* 0x000fc60000000009 */
[----:B------:R-:W-:Y:S04]  /*20c60*/  STS.U16 [R18+0xad00], R13 ;  /* 0x00ad000d12007388 */ /* 0x000fe80000000400 */
[----:B------:R1:W-:Y:S01]  /*20c70*/  STS.U16 [R18+0xb100], R12 ;  /* 0x00b1000c12007388 */ /* 0x0003e20000000400 */
[----:B0-----:R-:W-:Y:S02]  /*20c80*/  @!P0 IMAD.MOV.U32 R10, RZ, RZ, R0 ;  /* 0x000000ffff0a8224 */ /* 0x001fe400078e0000 */
[----:B---3--:R-:W-:-:S05]  /*20c90*/  @!P0 IMAD.MOV.U32 R11, RZ, RZ, R6 ;  /* 0x000000ffff0b8224 */ /* 0x008fca00078e0006 */
[----:B------:R0:W3:Y:S01]  /*20ca0*/  @!P0 LDG.E.U16 R9, [R10.64] ;  /* 0x0000000a0a098981 */ /* 0x0000e2000c1e1500 */
[----:B-1----:R-:W-:Y:S02]  /*20cb0*/  @!P0 IMAD.MOV.U32 R12, RZ, RZ, R2 ;  /* 0x000000ffff0c8224 */ /* 0x002fe400078e0002 */
[----:B------:R-:W-:Y:S01]  /*20cc0*/  @!P0 IMAD.MOV.U32 R13, RZ, RZ, R5 ;  /* 0x000000ffff0d8224 */ /* 0x000fe200078e0005 */
[----:B0-----:R-:W-:-:S06]  /*20cd0*/  PRMT R10, RZ, 0x7610, R10 ;  /* 0x00007610ff0a7816 */ /* 0x001fcc000000000a */
[----:B------:R-:W3:Y:S04]  /*20ce0*/  @!P0 LDG.E.U16 R10, [R12.64] ;  /* 0x0000000a0c0a8981 */ /* 0x000ee8000c1e1500 */
[----:B----4-:R-:W-:Y:S04]  /*20cf0*/  STL [R1+0x1204], R7 ;  /* 0x0012040701007387 */ /* 0x010fe80000100800 */
[----:B------:R-:W4:Y:S04]  /*20d00*/  LDL.LU R28, [R1+0xd0] ;  /* 0x0000d000011c7983 */ /* 0x000f280000300800 */
[----:B------:R-:W4:Y:S04]  /*20d10*/  LDL R4, [R1+0x454] ;  /* 0x0004540001047983 */ /* 0x000f280000100800 */
[----:B------:R-:W4:Y:S04]  /*20d20*/  LDL R3, [R1+0x458] ;  /* 0x0004580001037983 */ /* 0x000f280000100800 */
[----:B--2---:R-:W-:Y:S04]  /*20d30*/  STL [R1+0x1208], R8 ;  /* 0x0012080801007387 */ /* 0x004fe80000100800 */
[----:B------:R-:W2:Y:S04]  /*20d40*/  LDL.LU R26, [R1+0xcc] ;  /* 0x0000cc00011a7983 */ /* 0x000ea80000300800 */
[----:B------:R-:W2:Y:S04]  /*20d50*/  LDL R6, [R1+0x434] ;  /* 0x0004340001067983 */ /* 0x000ea80000100800 */
[----:B------:R-:W2:Y:S01]  /*20d60*/  LDL R0, [R1+0x438] ;  /* 0x0004380001007983 */ /* 0x000ea20000100800 */
[----:B------:R-:W-:-:S03]  /*20d70*/  PRMT R11, RZ, 0x7610, R11 ;  /* 0x00007610ff0b7816 */ /* 0x000fc6000000000b */
[----:B---3--:R-:W-:Y:S04]  /*20d80*/  STL [R1+0x120c], R9 ;  /* 0x00120c0901007387 */ /* 0x008fe80000100800 */
[----:B------:R-:W3:Y:S04]  /*20d90*/  LDL R5, [R1+0x414] ;  /* 0x0004140001057983 */ /* 0x000ee80000100800 */
[----:B------:R-:W3:Y:S04]  /*20da0*/  LDL R2, [R1+0x418] ;  /* 0x0004180001027983 */ /* 0x000ee80000100800 */
[----:B------:R-:W-:Y:S04]  /*20db0*/  STL [R1+0x1210], R10 ;  /* 0x0012100a01007387 */ /* 0x000fe80000100800 */
[----:B------:R2:W-:Y:S04]  /*20dc0*/  STS.U16 [R18+0xb500], R15 ;  /* 0x00b5000f12007388 */ /* 0x0005e80000000400 */
[----:B------:R0:W-:Y:S01]  /*20dd0*/  STS.U16 [R18+0xb900], R14 ;  /* 0x00b9000e12007388 */ /* 0x0001e20000000400 */
[----:B----4-:R-:W-:-:S03]  /*20de0*/  @!P0 IMAD.MOV.U32 R13, RZ, RZ, R4 ;  /* 0x000000ffff0d8224 */ /* 0x010fc600078e0004 */
[----:B------:R-:W4:Y:S01]  /*20df0*/  LDL R4, [R1+0x3f4] ;  /* 0x0003f40001047983 */ /* 0x000f220000100800 */
[----:B------:R-:W-:-:S03]  /*20e00*/  @!P0 IMAD.MOV.U32 R12, RZ, RZ, R3 ;  /* 0x000000ffff0c8224 */ /* 0x000fc600078e0003 */
[----:B------:R-:W4:Y:S04]  /*20e10*/  LDL R3, [R1+0x3f8] ;  /* 0x0003f80001037983 */ /* 0x000f280000100800 */
[----:B------:R1:W4:Y:S01]  /*20e20*/  @!P0 LDG.E.U16 R11, [R12.64] ;  /* 0x0000000a0c0b8981 */ /* 0x000322000c1e1500 */
[----:B--2---:R-:W-:Y:S01]  /*20e30*/  @!P0 IMAD.MOV.U32 R15, RZ, RZ, R6 ;  /* 0x000000ffff0f8224 */ /* 0x004fe200078e0006 */
[----:B-1----:R-:W-:Y:S01]  /*20e40*/  PRMT R12, RZ, 0x7610, R12 ;  /* 0x00007610ff0c7816 */ /* 0x002fe2000000000c */
[----:B0-----:R-:W-:-:S05]  /*20e50*/  @!P0 IMAD.MOV.U32 R14, RZ, RZ, R0 ;  /* 0x000000ffff0e8224 */ /* 0x001fca00078e0000 */
[----:B------:R3:W2:Y:S01]  /*20e60*/  @!P0 LDG.E.U16 R12, [R14.64] ;  /* 0x0000000a0e0c8981 */ /* 0x0006a2000c1e1500 */
[----:B------:R-:W-:Y:S02]  /*20e70*/  PRMT R13, RZ, 0x7610, R13 ;  /* 0x00007610ff0d7816 */ /* 0x000fe4000000000d */
[----:B------:R-:W-:Y:S01]  /*20e80*/  PRMT R17, RZ, 0x7610, R17 ;  /* 0x00007610ff117816 */ /* 0x000fe20000000011 */
[----:B---3--:R-:W-:Y:S02]  /*20e90*/  @!P0 IMAD.MOV.U32 R15, RZ, RZ, R5 ;  /* 0x000000ffff0f8224 */ /* 0x008fe400078e0005 */
[----:B------:R-:W-:-:S05]  /*20ea0*/  @!P0 IMAD.MOV.U32 R14, RZ, RZ, R2 ;  /* 0x000000ffff0e8224 */ /* 0x000fca00078e0002 */
[----:B------:R4:W3:Y:S02]  /*20eb0*/  @!P0 LDG.E.U16 R13, [R14.64] ;  /* 0x0000000a0e0d8981 */ /* 0x0008e4000c1e1500 */
[----:B----4-:R-:W-:Y:S02]  /*20ec0*/  @!P0 IMAD.MOV.U32 R15, RZ, RZ, R4 ;  /* 0x000000ffff0f8224 */ /* 0x010fe400078e0004 */
[----:B------:R-:W-:-:S05]  /*20ed0*/  @!P0 IMAD.MOV.U32 R14, RZ, RZ, R3 ;  /* 0x000000ffff0e8224 */ /* 0x000fca00078e0003 */
[----:B------:R-:W4:Y:S04]  /*20ee0*/  @!P0 LDG.E.U16 R17, [R14.64] ;  /* 0x0000000a0e118981 */ /* 0x000f28000c1e1500 */
[----:B------:R-:W-:Y:S04]  /*20ef0*/  STL [R1+0x1214], R11 ;  /* 0x0012140b01007387 */ /* 0x000fe80000100800 */
[----:B------:R-:W4:Y:S04]  /*20f00*/  LDL R0, [R1+0x3d8] ;  /* 0x0003d80001007983 */ /* 0x000f280000100800 */
[----:B--2---:R-:W-:Y:S04]  /*20f10*/  STL [R1+0x1218], R12 ;  /* 0x0012180c01007387 */ /* 0x004fe80000100800 */
[----:B------:R-:W2:Y:S04]  /*20f20*/  LDL R2, [R1+0x3d4] ;  /* 0x0003d40001027983 */ /* 0x000ea80000100800 */
[----:B------:R-:W2:Y:S04]  /*20f30*/  LDL R10, [R1+0x3b4] ;  /* 0x0003b400010a7983 */ /* 0x000ea80000100800 */
[----:B------:R-:W2:Y:S04]  /*20f40*/  LDL R9, [R1+0x3b8] ;  /* 0x0003b80001097983 */ /* 0x000ea80000100800 */
[----:B------:R0:W-:Y:S04]  /*20f50*/  STS.U16 [R18+0xbd00], R28 ;  /* 0x00bd001c12007388 */ /* 0x0001e80000000400 */
[----:B0-----:R-:W2:Y:S04]  /*20f60*/  LDL.LU R28, [R1+0xc8] ;  /* 0x0000c800011c7983 */ /* 0x001ea80000300800 */
[----:B---3--:R-:W-:Y:S04]  /*20f70*/  STL [R1+0x121c], R13 ;  /* 0x00121c0d01007387 */ /* 0x008fe80000100800 */
[----:B------:R-:W3:Y:S04]  /*20f80*/  LDL R8, [R1+0x394] ;  /* 0x0003940001087983 */ /* 0x000ee80000100800 */
[----:B------:R-:W3:Y:S04]  /*20f90*/  LDL R7, [R1+0x398] ;  /* 0x0003980001077983 */ /* 0x000ee80000100800 */
[----:B------:R-:W3:Y:S04]  /*20fa0*/  LDL R6, [R1+0x374] ;  /* 0x0003740001067983 */ /* 0x000ee80000100800 */
[----:B------:R-:W3:Y:S04]  /*20fb0*/  LDL R5, [R1+0x378] ;  /* 0x0003780001057983 */ /* 0x000ee80000100800 */
[----:B----4-:R-:W-:Y:S04]  /*20fc0*/  STL [R1+0x1220], R17 ;  /* 0x0012201101007387 */ /* 0x010fe80000100800 */
[----:B------:R-:W4:Y:S04]  /*20fd0*/  LDL R4, [R1+0x354] ;  /* 0x0003540001047983 */ /* 0x000f280000100800 */
[----:B------:R-:W4:Y:S01]  /*20fe0*/  LDL R3, [R1+0x358] ;  /* 0x0003580001037983 */ /* 0x000f220000100800 */
[----:B------:R-:W-:-:S03]  /*20ff0*/  @!P0 IMAD.MOV.U32 R14, RZ, RZ, R0 ;  /* 0x000000ffff0e8224 */ /* 0x000fc600078e0000 */
[----:B------:R-:W4:Y:S01]  /*21000*/  LDL R0, [R1+0x338] ;  /* 0x0003380001007983 */ /* 0x000f220000100800 */
[----:B--2---:R-:W-:-:S03]  /*21010*/  @!P0 IMAD.MOV.U32 R15, RZ, RZ, R2 ;  /* 0x000000ffff0f8224 */ /* 0x004fc600078e0002 */
[----:B------:R-:W2:Y:S04]  /*21020*/  LDL R2, [R1+0x334] ;  /* 0x0003340001027983 */ /* 0x000ea80000100800 */
[----:B------:R-:W-:Y:S04]  /*21030*/  STS.U16 [R18+0xc100], R26 ;  /* 0x00c1001a12007388 */ /* 0x000fe80000000400 */
[----:B------:R0:W-:Y:S04]  /*21040*/  STS.U16 [R18+0xc500], R19 ;  /* 0x00c5001312007388 */ /* 0x0001e80000000400 */
[----:B------:R1:W-:Y:S01]  /*21050*/  STS.U16 [R18+0xc900], R21 ;  /* 0x00c9001512007388 */ /* 0x0003e20000000400 */
[----:B0-----:R-:W-:-:S02]  /*21060*/  PRMT R19, RZ, 0x7610, R19 ;  /* 0x00007610ff137816 */ /* 0x001fc40000000013 */
[----:B-1----:R-:W-:-:S04]  /*21070*/  PRMT R21, RZ, 0x7610, R21 ;  /* 0x00007610ff157816 */ /* 0x002fc80000000015 */
[----:B------:R0:W2:Y:S04]  /*21080*/  @!P0 LDG.E.U16 R19, [R14.64] ;  /* 0x0000000a0e138981 */ /* 0x0000a8000c1e1500 */
[----:B------:R1:W-:Y:S01]  /*21090*/  STS.U16 [R18+0xcd00], R23 ;  /* 0x00cd001712007388 */ /* 0x0003e20000000400 */
[----:B0-----:R-:W-:Y:S02]  /*210a0*/  @!P0 IMAD.MOV.U32 R14, RZ, RZ, R9 ;  /* 0x000000ffff0e8224 */ /* 0x001fe400078e0009 */
[----:B------:R-:W-:Y:S01]  /*210b0*/  @!P0 IMAD.MOV.U32 R15, RZ, RZ, R10 ;  /* 0x000000ffff0f8224 */ /* 0x000fe200078e000a */
[----:B-1----:R-:W-:-:S04]  /*210c0*/  PRMT R23, RZ, 0x7610, R23 ;  /* 0x00007610ff177816 */ /* 0x002fc80000000017 */
[----:B------:R3:W2:Y:S04]  /*210d0*/  @!P0 LDG.E.U16 R21, [R14.64] ;  /* 0x0000000a0e158981 */ /* 0x0006a8000c1e1500 */
[----:B------:R0:W-:Y:S01]  /*210e0*/  STS.U16 [R18+0xd100], R25 ;  /* 0x00d1001912007388 */ /* 0x0001e20000000400 */
[----:B---3--:R-:W-:Y:S02]  /*210f0*/  @!P0 IMAD.MOV.U32 R14, RZ, RZ, R7 ;  /* 0x000000ffff0e8224 */ /* 0x008fe400078e0007 */
[----:B------:R-:W-:Y:S01]  /*21100*/  @!P0 IMAD.MOV.U32 R15, RZ, RZ, R8 ;  /* 0x000000ffff0f8224 */ /* 0x000fe200078e0008 */
[----:B0-----:R-:W-:-:S04]  /*21110*/  PRMT R25, RZ, 0x7610, R25 ;  /* 0x00007610ff197816 */ /* 0x001fc80000000019 */
[----:B------:R0:W3:Y:S01]  /*21120*/  @!P0 LDG.E.U16 R23, [R14.64] ;  /* 0x0000000a0e178981 */ /* 0x0000e2000c1e1500 */
[----:B------:R-:W-:Y:S01]  /*21130*/  PRMT R27, RZ, 0x7610, R27 ;  /* 0x00007610ff1b7816 */ /* 0x000fe2000000001b */
[----:B0-----:R-:W-:Y:S02]  /*21140*/  @!P0 IMAD.MOV.U32 R14, RZ, RZ, R5 ;  /* 0x000000ffff0e8224 */ /* 0x001fe400078e0005 */
[----:B------:R-:W-:-:S05]  /*21150*/  @!P0 IMAD.MOV.U32 R15, RZ, RZ, R6 ;  /* 0x000000ffff0f8224 */ /* 0x000fca00078e0006 */
[----:B------:R4:W3:Y:S04]  /*21160*/  @!P0 LDG.E.U16 R25, [R14.64] ;  /* 0x0000000a0e198981 */ /* 0x0008e8000c1e1500 */
[----:B------:R-:W-:Y:S04]  /*21170*/  STS.U16 [R18+0xd500], R28 ;  /* 0x00d5001c12007388 */ /* 0x000fe80000000400 */
[----:B------:R0:W-:Y:S02]  /*21180*/  STS.U16 [R18+0xd900], R29 ;  /* 0x00d9001d12007388 */ /* 0x0001e40000000400 */
[----:B0-----:R-:W-:Y:S01]  /*21190*/  PRMT R29, RZ, 0x7610, R29 ;  /* 0x00007610ff1d7816 */ /* 0x001fe2000000001d */
[----:B----4-:R-:W-:-:S02]  /*211a0*/  @!P0 IMAD.MOV.U32 R15, RZ, RZ, R4 ;  /* 0x000000ffff0f8224 */ /* 0x010fc400078e0004 */
[----:B------:R-:W-:-:S05]  /*211b0*/  @!P0 IMAD.MOV.U32 R14, RZ, RZ, R3 ;  /* 0x000000ffff0e8224 */ /* 0x000fca00078e0003 */
[----:B------:R0:W4:Y:S02]  /*211c0*/  @!P0 LDG.E.U16 R27, [R14.64] ;  /* 0x0000000a0e1b8981 */ /* 0x000124000c1e1500 */
[----:B0-----:R-:W-:Y:S02]  /*211d0*/  @!P0 IMAD.MOV.U32 R14, RZ, RZ, R0 ;  /* 0x000000ffff0e8224 */ /* 0x001fe400078e0000 */
[----:B--2---:R-:W-:-:S05]  /*211e0*/  @!P0 IMAD.MOV.U32 R15, RZ, RZ, R2 ;  /* 0x000000ffff0f8224 */ /* 0x004fca00078e0002 */
[----:B------:R-:W2:Y:S04]  /*211f0*/  @!P0 LDG.E.U16 R29, [R14.64] ;  /* 0x0000000a0e1d8981 */ /* 0x000ea8000c1e1500 */
[----:B------:R-:W-:Y:S04]  /*21200*/  STL [R1+0x1224], R19 ;  /* 0x0012241301007387 */ /* 0x000fe80000100800 */
[----:B------:R-:W-:Y:S04]  /*21210*/  STL [R1+0x1228], R21 ;  /* 0x0012281501007387 */ /* 0x000fe80000100800 */
[----:B---3--:R-:W-:Y:S04]  /*21220*/  STL [R1+0x122c], R23 ;  /* 0x00122c1701007387 */ /* 0x008fe80000100800 */
[----:B------:R-:W-:Y:S04]  /*21230*/  STL [R1+0x1230], R25 ;  /* 0x0012301901007387 */ /* 0x000fe80000100800 */
[----:B----4-:R-:W-:Y:S04]  /*21240*/  STL [R1+0x1234], R27 ;  /* 0x0012341b01007387 */ /* 0x010fe80000100800 */
        /* <DEDUP_REMOVED lines=29> */
[----:B0-----:R-:W2:Y:S04]  /*21420*/  LDL R14, [R1+0xaf0] ;  /* 0x000af000010e7983 */ /* 0x001ea80000100800 */
        /* <DEDUP_REMOVED lines=14> */
[----:B0-----:R-:W2:Y:S04]  /*21510*/  LDL.LU R15, [R1+0x70] ;  /* 0x00007000010f7983 */ /* 0x001ea80000300800 */
[----:B--2---:R0:W-:Y:S04]  /*21520*/  STL [R1+0x1240], R15 ;  /* 0x0012400f01007387 */ /* 0x0041e80000100800 */
[----:B0-----:R-:W2:Y:S04]  /*21530*/  LDL.LU R15, [R1+0x74] ;  /* 0x00007400010f7983 */ /* 0x001ea80000300800 */
[----:B--2---:R0:W-:Y:S04]  /*21540*/  STL [R1+0x1244], R15 ;  /* 0x0012440f01007387 */ /* 0x0041e80000100800 */
[----:B0-----:R-:W2:Y:S04]  /*21550*/  LDL.LU R15, [R1+0x78] ;  /* 0x00007800010f7983 */ /* 0x001ea80000300800 */
[----:B---3--:R-:W-:Y:S04]  /*21560*/  STS.U16 [R18+0xdd00], R8 ;  /* 0x00dd000812007388 */ /* 0x008fe80000000400 */
[----:B----4-:R-:W-:Y:S04]  /*21570*/  STS.U16 [R18+0xe100], R7 ;  /* 0x00e1000712007388 */ /* 0x010fe80000000400 */
[----:B------:R-:W-:Y:S04]  /*21580*/  STS.U16 [R18+0xe500], R6 ;  /* 0x00e5000612007388 */ /* 0x000fe80000000400 */
[----:B--2---:R0:W-:Y:S04]  /*21590*/  STL [R1+0x1248], R15 ;  /* 0x0012480f01007387 */ /* 0x0041e80000100800 */
[----:B0-----:R-:W2:Y:S04]  /*215a0*/  LDL.LU R15, [R1+0x7c] ;  /* 0x00007c00010f7983 */ /* 0x001ea80000300800 */
        /* <DEDUP_REMOVED lines=14> */
[----:B------:R0:W-:Y:S04]  /*21690*/  STS.U16 [R18+0xe900], R5 ;  /* 0x00e9000512007388 */ /* 0x0001e80000000400 */
[----:B------:R-:W3:Y:S04]  /*216a0*/  LDL.LU R6, [R1+0x34] ;  /* 0x0000340001067983 */ /* 0x000ee80000300800 */
[----:B------:R1:W-:Y:S04]  /*216b0*/  STS.U16 [R18+0xed00], R4 ;  /* 0x00ed000412007388 */ /* 0x0003e80000000400 */
[----:B0-----:R-:W3:Y:S04]  /*216c0*/  LDL.LU R5, [R1+0x30] ;  /* 0x0000300001057983 */ /* 0x001ee80000300800 */
[----:B------:R0:W-:Y:S04]  /*216d0*/  STS.U16 [R18+0xf100], R3 ;  /* 0x00f1000312007388 */ /* 0x0001e80000000400 */
[----:B-1----:R-:W3:Y:S04]  /*216e0*/  LDL.LU R4, [R1+0x2c] ;  /* 0x00002c0001047983 */ /* 0x002ee80000300800 */
        /* <DEDUP_REMOVED lines=17> */
[----:B0-----:R-:W3:Y:S04]  /*21800*/  LDL.LU R0, [R1+0x4] ;  /* 0x0000040001007983 */ /* 0x001ee80000300800 */
[----:B--2---:R0:W-:Y:S04]  /*21810*/  STS.U16 [R14+0x1600], R15 ;  /* 0x0016000f0e007388 */ /* 0x0041e80000000400 */
[----:B0-----:R-:W2:Y:S04]  /*21820*/  LDL.LU R15, [R1+0x1248] ;  /* 0x00124800010f7983 */ /* 0x001ea80000300800 */
[----:B--2---:R0:W-:Y:S04]  /*21830*/  STS.U16 [R14+0x1a00], R15 ;  /* 0x001a000f0e007388 */ /* 0x0041e80000000400 */
[----:B0-----:R-:W2:Y:S04]  /*21840*/  LDL.LU R15, [R1+0x1244] ;  /* 0x00124400010f7983 */ /* 0x001ea80000300800 */
[----:B--2---:R0:W-:Y:S04]  /*21850*/  STS.U16 [R14+0x1e00], R15 ;  /* 0x001e000f0e007388 */ /* 0x0041e80000000400 */
[----:B0-----:R-:W2:Y:S04]  /*21860*/  LDL.LU R15, [R1+0x1240] ;  /* 0x00124000010f7983 */ /* 0x001ea80000300800 */
[----:B--2---:R0:W-:Y:S04]  /*21870*/  STS.U16 [R14+0x2200], R15 ;  /* 0x0022000f0e007388 */ /* 0x0041e80000000400 */
[----:B---3--:R1:W-:Y:S04]  /*21880*/  STS.U16 [R14+0x2600], R29 ;  /* 0x0026001d0e007388 */ /* 0x0083e80000000400 */
[----:B----4-:R2:W-:Y:S04]  /*21890*/  STS.U16 [R14+0x2a00], R27 ;  /* 0x002a001b0e007388 */ /* 0x0105e80000000400 */
[----:B0-----:R-:W3:Y:S04]  /*218a0*/  LDL.LU R15, [R1+0x123c] ;  /* 0x00123c00010f7983 */ /* 0x001ee80000300800 */
[----:B-1----:R-:W4:Y:S04]  /*218b0*/  LDL.LU R29, [R1+0x1238] ;  /* 0x00123800011d7983 */ /* 0x002f280000300800 */
[----:B--2---:R-:W2:Y:S04]  /*218c0*/  LDL.LU R27, [R1+0x1234] ;  /* 0x00123400011b7983 */ /* 0x004ea80000300800 */
[----:B------:R0:W-:Y:S04]  /*218d0*/  STS.U16 [R14+0x2e00], R25 ;  /* 0x002e00190e007388 */ /* 0x0001e80000000400 */
[----:B------:R1:W-:Y:S04]  /*218e0*/  STS.U16 [R14+0x3200], R23 ;  /* 0x003200170e007388 */ /* 0x0003e80000000400 */
[----:B------:R1:W-:Y:S04]  /*218f0*/  STS.U16 [R14+0x3600], R21 ;  /* 0x003600150e007388 */ /* 0x0003e80000000400 */
[----:B0-----:R-:W2:Y:S04]  /*21900*/  LDL.LU R25, [R1+0x1230] ;  /* 0x0012300001197983 */ /* 0x001ea80000300800 */
[----:B-1----:R-:W2:Y:S04]  /*21910*/  LDL.LU R23, [R1+0x122c] ;  /* 0x00122c0001177983 */ /* 0x002ea80000300800 */
[----:B------:R-:W2:Y:S04]  /*21920*/  LDL.LU R21, [R1+0x1228] ;  /* 0x0012280001157983 */ /* 0x000ea80000300800 */
        /* <DEDUP_REMOVED lines=43> */
[----:B0-----:R-:W2:Y:S04]  /*21be0*/  LDL.LU R0, [R1+0x11d0] ;  /* 0x0011d00001007983 */ /* 0x001ea80000300800 */
[----:B--2---:R0:W-:Y:S04]  /*21bf0*/  STS.U16 [R14+0x9200], R0 ;  /* 0x009200000e007388 */ /* 0x0041e80000000400 */
[----:B0-----:R-:W2:Y:S04]  /*21c00*/  LDL.LU R0, [R1+0x30c] ;  /* 0x00030c0001007983 */ /* 0x001ea80000300800 */
        /* <DEDUP_REMOVED lines=8> */
[----:B------:R1:W-:Y:S04]  /*21c90*/  STS.U16 [R14+0xb600], R3 ;  /* 0x00b600030e007388 */ /* 0x0003e80000000400 */
[----:B--2---:R2:W-:Y:S04]  /*21ca0*/  STL [R1+0x11c8], R0 ;  /* 0x0011c80001007387 */ /* 0x0045e80000100800 */
[----:B0-----:R-:W3:Y:S04]  /*21cb0*/  LDL R2, [R1+0xadc] ;  /* 0x000adc0001027983 */ /* 0x001ee80000100800 */
[----:B-1----:R-:W3:Y:S01]  /*21cc0*/  LDL R3, [R1+0x2bc] ;  /* 0x0002bc0001037983 */ /* 0x002ee20000100800 */
[----:B--2---:R-:W-:-:S03]  /*21cd0*/  PRMT R0, RZ, 0x7610, R0 ;  /* 0x00007610ff007816 */ /* 0x004fc60000000000 */
[----:B------:R-:W-:Y:S04]  /*21ce0*/  STS.U16 [R14+0xba00], R4 ;  /* 0x00ba00040e007388 */ /* 0x000fe80000000400 */
[----:B------:R-:W-:Y:S04]  /*21cf0*/  STS.U16 [R14+0xbe00], R5 ;  /* 0x00be00050e007388 */ /* 0x000fe80000000400 */
[----:B------:R-:W-:Y:S04]  /*21d00*/  STS.U16 [R14+0xc200], R6 ;  /* 0x00c200060e007388 */ /* 0x000fe80000000400 */
[----:B---3--:R-:W2:Y:S04]  /*21d10*/  @!P0 LDG.E.U16 R0, [R2.64] ;  /* 0x0000000a02008981 */ /* 0x008ea8000c1e1500 */
        /* <DEDUP_REMOVED lines=13> */
[----:B----4-:R0:W-:Y:S04]  /*21df0*/  STS.U16 [R14+0xfa00], R29 ;  /* 0x00fa001d0e007388 */ /* 0x0101e80000000400 */
[----:B0-----:R-:W3:Y:S04]  /*21e00*/  LDL.LU R14, [R1+0x11cc] ;  /* 0x0011cc00010e7983 */ /* 0x001ee80000300800 */
        /* <DEDUP_REMOVED lines=13> */
[----:B---3--:R-:W-:-:S02]  /*21ee0*/  PRMT R14, RZ, 0x7610, R14 ;  /* 0x00007610ff0e7816 */ /* 0x008fc4000000000e */
        /* <DEDUP_REMOVED lines=104> */
[----:B0-----:R-:W3:Y:S01]  /*22570*/  LDL.LU R15, [R1+0x1194] ;  /* 0x00119400010f7983 */ /* 0x001ee20000300800 */
[----:B------:R-:W4:Y:S02]  /*22580*/  LDL R2, [R1+0x92c] ;  /* 0x00092c0001027983 */ /* 0x000f240000100800 */
[----:B------:R-:W4:Y:S01]  /*22590*/  LDL R3, [R1+0x930] ;  /* 0x0009300001037983 */ /* 0x000f220000100800 */
[----:B--2---:R-:W-:-:S02]  /*225a0*/  PRMT R14, RZ, 0x7610, R14 ;  /* 0x00007610ff0e7816 */ /* 0x004fc4000000000e */
[----:B----4-:R-:W-:-:S04]  /*225b0*/  @!P0 LOP3.LUT R3, R3, R2, RZ, 0x3c, !PT ;  /* 0x0000000203038212 */ /* 0x010fc800078e3cff */
[----:B------:R-:W-:-:S04]  /*225c0*/  @!P0 LOP3.LUT R2, R3, R2, RZ, 0x3c, !PT ;  /* 0x0000000203028212 */ /* 0x000fc800078e3cff */
[----:B------:R-:W-:-:S05]  /*225d0*/  @!P0 LOP3.LUT R3, R3, R2, RZ, 0x3c, !PT ;  /* 0x0000000203038212 */ /* 0x000fca00078e3cff */
[----:B------:R-:W2:Y:S04]  /*225e0*/  @!P0 LDG.E.U16 R14, [R2.64] ;  /* 0x0000000a020e8981 */ /* 0x000ea8000c1e1500 */
[----:B--2---:R0:W-:Y:S04]  /*225f0*/  STL [R1+0x60], R14 ;  /* 0x0000600e01007387 */ /* 0x0041e80000100800 */
[----:B0-----:R-:W2:Y:S01]  /*22600*/  LDL.LU R14, [R1+0x1190] ;  /* 0x00119000010e7983 */ /* 0x001ea20000300800 */
[----:B------:R-:W4:Y:S02]  /*22610*/  LDL R2, [R1+0x90c] ;  /* 0x00090c0001027983 */ /* 0x000f240000100800 */
        /* <DEDUP_REMOVED lines=19> */
[----:B------:R-:W-:-:S02]  /*22750*/  PRMT R13, RZ, 0x7610, R13 ;  /* 0x00007610ff0d7816 */ /* 0x000fc4000000000d */
[----:B----4-:R-:W-:-:S04]  /*22760*/  @!P0 LOP3.LUT R3, R3, R2, RZ, 0x3c, !PT ;  /* 0x0000000203038212 */ /* 0x010fc800078e3cff */
[----:B------:R-:W-:-:S04]  /*22770*/  @!P0 LOP3.LUT R2, R3, R2, RZ, 0x3c, !PT ;  /* 0x0000000203028212 */ /* 0x000fc800078e3cff */
[----:B------:R-:W-:-:S05]  /*22780*/  @!P0 LOP3.LUT R3, R3, R2, RZ, 0x3c, !PT ;  /* 0x0000000203038212 */ /* 0x000fca00078e3cff */
[----:B------:R0:W4:Y:S04]  /*22790*/  @!P0 LDG.E.U16 R13, [R2.64] ;  /* 0x0000000a020d8981 */ /* 0x000128000c1e1500 */
[----:B0-----:R-:W2:Y:S04]  /*227a0*/  LDL R2, [R1+0x8ac] ;  /* 0x0008ac0001027983 */ /* 0x001ea80000100800 */
[----:B------:R-:W2:Y:S01]  /*227b0*/  LDL R3, [R1+0x8b0] ;  /* 0x0008b00001037983 */ /* 0x000ea20000100800 */
[----:B------:R-:W-:Y:S02]  /*227c0*/  PRMT R11, RZ, 0x7610, R11 ;  /* 0x00007610ff0b7816 */ /* 0x000fe4000000000b */
[----:B--2---:R-:W-:-:S04]  /*227d0*/  @!P0 LOP3.LUT R3, R3, R2, RZ, 0x3c, !PT ;  /* 0x0000000203038212 */ /* 0x004fc800078e3cff */
[----:B------:R-:W-:-:S04]  /*227e0*/  @!P0 LOP3.LUT R2, R3, R2, RZ, 0x3c, !PT ;  /* 0x0000000203028212 */ /* 0x000fc800078e3cff */
[----:B------:R-:W-:Y:S01]  /*227f0*/  @!P0 LOP3.LUT R3, R3, R2, RZ, 0x3c, !PT ;  /* 0x0000000203038212 */ /* 0x000fe200078e3cff */
[----:B----4-:R0:W-:Y:S04]  /*22800*/  STL [R1+0x54], R13 ;  /* 0x0000540d01007387 */ /* 0x0101e80000100800 */
[----:B------:R1:W2:Y:S01]  /*22810*/  @!P0 LDG.E.U16 R11, [R2.64] ;  /* 0x0000000a020b8981 */ /* 0x0002a2000c1e1500 */
[----:B---3--:R-:W-:-:S03]  /*22820*/  PRMT R15, RZ, 0x7610, R15 ;  /* 0x00007610ff0f7816 */ /* 0x008fc6000000000f */
[----:B0-----:R-:W3:Y:S04]  /*22830*/  LDL R13, [R1+0x810] ;  /* 0x00081000010d7983 */ /* 0x001ee80000100800 */
[----:B-1----:R-:W4:Y:S04]  /*22840*/  LDL R2, [R1+0x88c] ;  /* 0x00088c0001027983 */ /* 0x002f280000100800 */
[----:B------:R-:W4:Y:S02]  /*22850*/  LDL R3, [R1+0x890] ;  /* 0x0008900001037983 */ /* 0x000f240000100800 */
[----:B----4-:R-:W-:-:S04]  /*22860*/  @!P0 LOP3.LUT R3, R3, R2, RZ, 0x3c, !PT ;  /* 0x0000000203038212 */ /* 0x010fc800078e3cff */
[----:B------:R-:W-:-:S04]  /*22870*/  @!P0 LOP3.LUT R2, R3, R2, RZ, 0x3c, !PT ;  /* 0x0000000203028212 */ /* 0x000fc800078e3cff */
[----:B------:R-:W-:-:S05]  /*22880*/  @!P0 LOP3.LUT R3, R3, R2, RZ, 0x3c, !PT ;  /* 0x0000000203038212 */ /* 0x000fca00078e3cff */
[----:B------:R-:W4:Y:S04]  /*22890*/  @!P0 LDG.E.U16 R15, [R2.64] ;  /* 0x0000000a020f8981 */ /* 0x000f28000c1e1500 */
[----:B--2---:R0:W-:Y:S04]  /*228a0*/  STL [R1+0x50], R11 ;  /* 0x0000500b01007387 */ /* 0x0041e80000100800 */
[----:B0-----:R-:W2:Y:S04]  /*228b0*/  LDL R11, [R1+0x7f0] ;  /* 0x0007f000010b7983 */ /* 0x001ea80000100800 */
[----:B----4-:R0:W-:Y:S04]  /*228c0*/  STL [R1+0x4c], R15 ;  /* 0x00004c0f01007387 */ /* 0x0101e80000100800 */
[----:B0-----:R-:W4:Y:S01]  /*228d0*/  LDL.LU R15, [R1+0x1184] ;  /* 0x00118400010f7983 */ /* 0x001f220000300800 */
[----:B------:R-:W2:Y:S02]  /*228e0*/  LDL R2, [R1+0x86c] ;  /* 0x00086c0001027983 */ /* 0x000ea40000100800 */
[----:B------:R-:W2:Y:S01]  /*228f0*/  LDL R3, [R1+0x870] ;  /* 0x0008700001037983 */ /* 0x000ea20000100800 */
[----:B------:R-:W-:-:S02]  /*22900*/  PRMT R14, RZ, 0x7610, R14 ;  /* 0x00007610ff0e7816 */ /* 0x000fc4000000000e */
[----:B--2---:R-:W-:-:S04]  /*22910*/  @!P0 LOP3.LUT R3, R3, R2, RZ, 0x3c, !PT ;  /* 0x0000000203038212 */ /* 0x004fc800078e3cff */
[----:B------:R-:W-:-:S04]  /*22920*/  @!P0 LOP3.LUT R2, R3, R2, RZ, 0x3c, !PT ;  /* 0x0000000203028212 */ /* 0x000fc800078e3cff */
[----:B------:R-:W-:-:S05]  /*22930*/  @!P0 LOP3.LUT R3, R3, R2, RZ, 0x3c, !PT ;  /* 0x0000000203038212 */ /* 0x000fca00078e3cff */
[----:B------:R-:W2:Y:S04]  /*22940*/  @!P0 LDG.E.U16 R14, [R2.64] ;  /* 0x0000000a020e8981 */ /* 0x000ea8000c1e1500 */
[----:B--2---:R0:W-:Y:S04]  /*22950*/  STL [R1+0x48], R14 ;  /* 0x0000480e01007387 */ /* 0x0041e80000100800 */
[----:B0-----:R-:W2:Y:S01]  /*22960*/  LDL.LU R14, [R1+0x1180] ;  /* 0x00118000010e7983 */ /* 0x001ea20000300800 */
[----:B------:R-:W2:Y:S02]  /*22970*/  LDL R2, [R1+0x84c] ;  /* 0x00084c0001027983 */ /* 0x000ea40000100800 */
[----:B------:R-:W2:Y:S01]  /*22980*/  LDL R3, [R1+0x850] ;  /* 0x0008500001037983 */ /* 0x000ea20000100800 */
[----:B----4-:R-:W-:-:S02]  /*22990*/  PRMT R15, RZ, 0x7610, R15 ;  /* 0x00007610ff0f7816 */ /* 0x010fc4000000000f */
[----:B--2---:R-:W-:-:S04]  /*229a0*/  @!P0 LOP3.LUT R3, R3, R2, RZ, 0x3c, !PT ;  /* 0x0000000203038212 */ /* 0x004fc800078e3cff */
        /* <DEDUP_REMOVED lines=11> */
[----:B------:R-:W4:Y:S01]  /*22a60*/  @!P0 LDG.E.U16 R14, [R2.64] ;  /* 0x0000000a020e8981 */ /* 0x000f22000c1e1500 */
[----:B--2---:R-:W-:-:S03]  /*22a70*/  PRMT R15, RZ, 0x7610, R15 ;  /* 0x00007610ff0f7816 */ /* 0x004fc6000000000f */
[----:B----4-:R0:W-:Y:S04]  /*22a80*/  STL [R1+0x40], R14 ;  /* 0x0000400e01007387 */ /* 0x0101e80000100800 */
[----:B0-----:R-:W2:Y:S01]  /*22a90*/  LDL.LU R14, [R1+0x1178] ;  /* 0x00117800010e7983 */ /* 0x001ea20000300800 */
[----:B------:R-:W4:Y:S02]  /*22aa0*/  LDL R3, [R1+0x80c] ;  /* 0x00080c0001037983 */ /* 0x000f240000100800 */
[----:B---3--:R-:W-:Y:S02]  /*22ab0*/  @!P0 IMAD.MOV.U32 R2, RZ, RZ, R13 ;  /* 0x000000ffff028224 */ /* 0x008fe400078e000d */
[----:B------:R-:W3:Y:S04]  /*22ac0*/  LDL R13, [R1+0x770] ;  /* 0x00077000010d7983 */ /* 0x000ee80000100800 */
[----:B----4-:R-:W4:Y:S01]  /*22ad0*/  @!P0 LDG.E.U16 R15, [R2.64] ;  /* 0x0000000a020f8981 */ /* 0x010f22000c1e1500 */
[----:B--2---:R-:W-:-:S03]  /*22ae0*/  PRMT R14, RZ, 0x7610, R14 ;  /* 0x00007610ff0e7816 */ /* 0x004fc6000000000e */
[----:B----4-:R0:W-:Y:S04]  /*22af0*/  STL [R1+0x3c], R15 ;  /* 0x00003c0f01007387 */ /* 0x0101e80000100800 */
[----:B0-----:R-:W2:Y:S01]  /*22b00*/  LDL.LU R15, [R1+0x1174] ;  /* 0x00117400010f7983 */ /* 0x001ea20000300800 */
[----:B------:R-:W4:Y:S02]  /*22b10*/  LDL R3, [R1+0x7ec] ;  /* 0x0007ec0001037983 */ /* 0x000f240000100800 */
[----:B------:R-:W-:Y:S02]  /*22b20*/  @!P0 IMAD.MOV.U32 R2, RZ, RZ, R11 ;  /* 0x000000ffff028224 */ /* 0x000fe400078e000b */
[----:B------:R-:W2:Y:S04]  /*22b30*/  LDL R11, [R1+0x750] ;  /* 0x00075000010b7983 */ /* 0x000ea80000100800 */
[----:B----4-:R-:W4:Y:S04]  /*22b40*/  @!P0 LDG.E.U16 R14, [R2.64] ;  /* 0x0000000a020e8981 */ /* 0x010f28000c1e1500 */
[----:B----4-:R0:W-:Y:S04]  /*22b50*/  STL [R1+0x38], R14 ;  /* 0x0000380e01007387 */ /* 0x0101e80000100800 */
[----:B0-----:R-:W4:Y:S01]  /*22b60*/  LDL.LU R14, [R1+0x1170] ;  /* 0x00117000010e7983 */ /* 0x001f220000300800 */
[----:B------:R-:W3:Y:S02]  /*22b70*/  LDL R2, [R1+0x7cc] ;  /* 0x0007cc0001027983 */ /* 0x000ee40000100800 */
[----:B------:R-:W3:Y:S01]  /*22b80*/  LDL R3, [R1+0x7d0] ;  /* 0x0007d00001037983 */ /* 0x000ee20000100800 */
[----:B--2---:R-:W-:-:S02]  /*22b90*/  PRMT R15, RZ, 0x7610, R15 ;  /* 0x00007610ff0f7816 */ /* 0x004fc4000000000f */
[----:B---3--:R-:W-:-:S04]  /*22ba0*/  @!P0 LOP3.LUT R3, R3, R2, RZ, 0x3c, !PT ;  /* 0x0000000203038212 */ /* 0x008fc800078e3cff */
[----:B------:R-:W-:-:S04]  /*22bb0*/  @!P0 LOP3.LUT R2, R3, R2, RZ, 0x3c, !PT ;  /* 0x0000000203028212 */ /* 0x000fc800078e3cff */
[----:B------:R-:W-:-:S05]  /*22bc0*/  @!P0 LOP3.LUT R3, R3, R2, RZ, 0x3c, !PT ;  /* 0x0000000203038212 */ /* 0x000fca00078e3cff */
[----:B------:R-:W2:Y:S04]  /*22bd0*/  @!P0 LDG.E.U16 R15, [R2.64] ;  /* 0x0000000a020f8981 */ /* 0x000ea8000c1e1500 */
[----:B--2---:R0:W-:Y:S04]  /*22be0*/  STL [R1+0x34], R15 ;  /* 0x0000340f01007387 */ /* 0x0041e80000100800 */
[----:B0-----:R-:W2:Y:S01]  /*22bf0*/  LDL.LU R15, [R1+0x116c] ;  /* 0x00116c00010f7983 */ /* 0x001ea20000300800 */
[----:B------:R-:W3:Y:S02]  /*22c00*/  LDL R2, [R1+0x7ac] ;  /* 0x0007ac0001027983 */ /* 0x000ee40000100800 */
[----:B------:R-:W3:Y:S01]  /*22c10*/  LDL R3, [R1+0x7b0] ;  /* 0x0007b00001037983 */ /* 0x000ee20000100800 */
[----:B----4-:R-:W-:-:S02]  /*22c20*/  PRMT R14, RZ, 0x7610, R14 ;  /* 0x00007610ff0e7816 */ /* 0x010fc4000000000e */
[----:B---3--:R-:W-:-:S04]  /*22c30*/  @!P0 LOP3.LUT R3, R3, R2, RZ, 0x3c, !PT ;  /* 0x0000000203038212 */ /* 0x008fc800078e3cff */
[----:B------:R-:W-:-:S04]  /*22c40*/  @!P0 LOP3.LUT R2, R3, R2, RZ, 0x3c, !PT ;  /* 0x0000000203028212 */ /* 0x000fc800078e3cff */
[----:B------:R-:W-:-:S05]  /*22c50*/  @!P0 LOP3.LUT R3, R3, R2, RZ, 0x3c, !PT ;  /* 0x0000000203038212 */ /* 0x000fca00078e3cff */
[----:B------:R-:W3:Y:S04]  /*22c60*/  @!P0 LDG.E.U16 R14, [R2.64] ;  /* 0x0000000a020e8981 */ /* 0x000ee8000c1e1500 */
[----:B---3--:R0:W-:Y:S04]  /*22c70*/  STL [R1+0x30], R14 ;  /* 0x0000300e01007387 */ /* 0x0081e80000100800 */
[----:B0-----:R-:W3:Y:S01]  /*22c80*/  LDL.LU R14, [R1+0x1168] ;  /* 0x00116800010e7983 */ /* 0x001ee20000300800 */
[----:B------:R-:W4:Y:S02]  /*22c90*/  LDL R2, [R1+0x78c] ;  /* 0x00078c0001027983 */ /* 0x000f240000100800 */
[----:B------:R-:W4:Y:S01]  /*22ca0*/  LDL R3, [R1+0x790] ;  /* 0x0007900001037983 */ /* 0x000f220000100800 */
[----:B------:R-:W-:-:S02]  /*22cb0*/  PRMT R9, RZ, 0x7610, R9 ;  /* 0x00007610ff097816 */ /* 0x000fc40000000009 */
[----:B----4-:R-:W-:-:S04]  /*22cc0*/  @!P0 LOP3.LUT R3, R3, R2, RZ, 0x3c, !PT ;  /* 0x0000000203038212 */ /* 0x010fc800078e3cff */
[----:B------:R-:W-:-:S04]  /*22cd0*/  @!P0 LOP3.LUT R2, R3, R2, RZ, 0x3c, !PT ;  /* 0x0000000203028212 */ /* 0x000fc800078e3cff */
[----:B------:R-:W-:-:S05]  /*22ce0*/  @!P0 LOP3.LUT R3, R3, R2, RZ, 0x3c, !PT ;  /* 0x0000000203038212 */ /* 0x000fca00078e3cff */
[----:B------:R0:W4:Y:S04]  /*22cf0*/  @!P0 LDG.E.U16 R9, [R2.64] ;  /* 0x0000000a02098981 */ /* 0x000128000c1e1500 */
[----:B0-----:R-:W2:Y:S01]  /*22d00*/  LDL R3, [R1+0x76c] ;  /* 0x00076c0001037983 */ /* 0x001ea20000100800 */
[----:B------:R-:W-:Y:S01]  /*22d10*/  PRMT R12, RZ, 0x7610, R12 ;  /* 0x00007610ff0c7816 */ /* 0x000fe2000000000c */
[----:B------:R-:W-:Y:S02]  /*22d20*/  @!P0 IMAD.MOV.U32 R2, RZ, RZ, R13 ;  /* 0x000000ffff028224 */ /* 0x000fe400078e000d */
[----:B----4-:R0:W-:Y:S01]  /*22d30*/  STL [R1+0x2c], R9 ;  /* 0x00002c0901007387 */ /* 0x0101e20000100800 */
[----:B------:R-:W-:Y:S01]  /*22d40*/  PRMT R5, RZ, 0x7610, R5 ;  /* 0x00007610ff057816 */ /* 0x000fe20000000005 */
[----:B------:R-:W4:Y:S02]  /*22d50*/  LDL R13, [R1+0x6cc] ;  /* 0x0006cc00010d7983 */ /* 0x000f240000100800 */
[----:B--2---:R1:W2:Y:S04]  /*22d60*/  @!P0 LDG.E.U16 R12, [R2.64] ;  /* 0x0000000a020c8981 */ /* 0x0042a8000c1e1500 */
[----:B0-----:R-:W3:Y:S04]  /*22d70*/  LDL R9, [R1+0x6f0] ;  /* 0x0006f00001097983 */ /* 0x001ee80000100800 */
[----:B-1----:R-:W4:Y:S01]  /*22d80*/  LDL R3, [R1+0x74c] ;  /* 0x00074c0001037983 */ /* 0x002f220000100800 */
[----:B------:R-:W-:-:S03]  /*22d90*/  @!P0 IMAD.MOV.U32 R2, RZ, RZ, R11 ;  /* 0x000000ffff028224 */ /* 0x000fc600078e000b */
[----:B--2---:R0:W-:Y:S01]  /*22da0*/  STL [R1+0x28], R12 ;  /* 0x0000280c01007387 */ /* 0x0041e20000100800 */
[----:B---3--:R-:W-:Y:S01]  /*22db0*/  PRMT R14, RZ, 0x7610, R14 ;  /* 0x00007610ff0e7816 */ /* 0x008fe2000000000e */
[----:B------:R-:W2:Y:S02]  /*22dc0*/  LDL R11, [R1+0x6ac] ;  /* 0x0006ac00010b7983 */ /* 0x000ea40000100800 */
[----:B----4-:R1:W3:Y:S04]  /*22dd0*/  @!P0 LDG.E.U16 R5, [R2.64] ;  /* 0x0000000a02058981 */ /* 0x0102e8000c1e1500 */
        /* <DEDUP_REMOVED lines=10> */
[----:B0-----:R-:W2:Y:S01]  /*22e80*/  LDL.LU R14, [R1+0x1164] ;  /* 0x00116400010e7983 */ /* 0x001ea20000300800 */
[----:B------:R-:W2:Y:S02]  /*22e90*/  LDL R2, [R1+0x70c] ;  /* 0x00070c0001027983 */ /* 0x000ea40000100800 */
        /* <DEDUP_REMOVED lines=8> */
[----:B0-----:R-:W2:Y:S01]  /*22f20*/  LDL.LU R15, [R1+0x1160] ;  /* 0x00116000010f7983 */ /* 0x001ea20000300800 */
[----:B------:R-:W2:Y:S02]  /*22f30*/  LDL R3, [R1+0x6ec] ;  /* 0x0006ec0001037983 */ /* 0x000ea40000100800 */
[----:B------:R-:W-:Y:S01]  /*22f40*/  @!P0 IMAD.MOV.U32 R2, RZ, RZ, R9 ;  /* 0x000000ffff028224 */ /* 0x000fe200078e0009 */
[----:B------:R-:W-:Y:S02]  /*22f50*/  PRMT R7, RZ, 0x7610, R7 ;  /* 0x00007610ff077816 */ /* 0x000fe40000000007 */
[----:B------:R-:W-:Y:S01]  /*22f60*/  PRMT R4, RZ, 0x7610, R4 ;  /* 0x00007610ff047816 */ /* 0x000fe20000000004 */
[----:B------:R-:W3:Y:S04]  /*22f70*/  LDL R9, [R1+0x66c] ;  /* 0x00066c0001097983 */ /* 0x000ee80000100800 */
[----:B--2---:R4:W2:Y:S02]  /*22f80*/  @!P0 LDG.E.U16 R8, [R2.64] ;  /* 0x0000000a02088981 */ /* 0x0048a4000c1e1500 */
[----:B----4-:R-:W-:-:S02]  /*22f90*/  @!P0 IMAD.MOV.U32 R2, RZ, RZ, R12 ;  /* 0x000000ffff028224 */ /* 0x010fc400078e000c */
[----:B------:R-:W-:-:S05]  /*22fa0*/  @!P0 IMAD.MOV.U32 R3, RZ, RZ, R13 ;  /* 0x000000ffff038224 */ /* 0x000fca00078e000d */
[----:B------:R3:W4:Y:S02]  /*22fb0*/  @!P0 LDG.E.U16 R7, [R2.64] ;  /* 0x0000000a02078981 */ /* 0x000724000c1e1500 */
[----:B---3--:R-:W-:Y:S02]  /*22fc0*/  @!P0 IMAD.MOV.U32 R2, RZ, RZ, R5 ;  /* 0x000000ffff028224 */ /* 0x008fe400078e0005 */
[----:B------:R-:W-:-:S05]  /*22fd0*/  @!P0 IMAD.MOV.U32 R3, RZ, RZ, R11 ;  /* 0x000000ffff038224 */ /* 0x000fca00078e000b */
[----:B------:R0:W3:Y:S04]  /*22fe0*/  @!P0 LDG.E.U16 R4, [R2.64] ;  /* 0x0000000a02048981 */ /* 0x0000e8000c1e1500 */
[----:B--2---:R1:W-:Y:S01]  /*22ff0*/  STL [R1+0x18], R8 ;  /* 0x0000180801007387 */ /* 0x0043e20000100800 */
[----:B------:R-:W2:Y:S03]  /*23000*/  LDL R13, [R1+0x64c] ;  /* 0x00064c00010d7983 */ /* 0x000ea60000100800 */
[----:B-1----:R-:W2:Y:S04]  /*23010*/  LDL R8, [R1+0x670] ;  /* 0x0006700001087983 */ /* 0x002ea80000100800 */
[----:B----4-:R1:W-:Y:S01]  /*23020*/  STL [R1+0x14], R7 ;  /* 0x0000140701007387 */ /* 0x0103e20000100800 */
[----:B0-----:R-:W4:Y:S02]  /*23030*/  LDL R2, [R1+0x68c] ;  /* 0x00068c0001027983 */ /* 0x001f240000100800 */
[----:B------:R-:W4:Y:S01]  /*23040*/  LDL R3, [R1+0x690] ;  /* 0x0006900001037983 */ /* 0x000f220000100800 */
[----:B------:R-:W-:-:S02]  /*23050*/  PRMT R15, RZ, 0x7610, R15 ;  /* 0x00007610ff0f7816 */ /* 0x000fc4000000000f */
[----:B------:R-:W-:Y:S02]  /*23060*/  PRMT R14, RZ, 0x7610, R14 ;  /* 0x00007610ff0e7816 */ /* 0x000fe4000000000e */
[----:B------:R-:W-:Y:S01]  /*23070*/  PRMT R6, RZ, 0x7610, R6 ;  /* 0x00007610ff067816 */ /* 0x000fe20000000006 */
[----:B------:R-:W2:Y:S04]  /*23080*/  LDL R12, [R1+0x62c] ;  /* 0x00062c00010c7983 */ /* 0x000ea80000100800 */
[----:B------:R-:W2:Y:S04]  /*23090*/  LDL R11, [R1+0x630] ;  /* 0x00063000010b7983 */ /* 0x000ea80000100800 */
[----:B-1----:R-:W2:Y:S04]  /*230a0*/  LDL R7, [R1+0x650] ;  /* 0x0006500001077983 */ /* 0x002ea80000100800 */
[----:B------:R-:W2:Y:S04]  /*230b0*/  LDL R5, [R1+0x60c] ;  /* 0x00060c0001057983 */ /* 0x000ea80000100800 */
[----:B---3--:R0:W-:Y:S04]  /*230c0*/  STL [R1+0x10], R4 ;  /* 0x0000100401007387 */ /* 0x0081e80000100800 */
[----:B0-----:R-:W3:Y:S01]  /*230d0*/  LDL R4, [R1+0x610] ;  /* 0x0006100001047983 */ /* 0x001ee20000100800 */
[----:B----4-:R-:W-:-:S04]  /*230e0*/  @!P0 LOP3.LUT R3, R3, R2, RZ, 0x3c, !PT ;  /* 0x0000000203038212 */ /* 0x010fc800078e3cff */
[----:B------:R-:W-:-:S04]  /*230f0*/  @!P0 LOP3.LUT R2, R3, R2, RZ, 0x3c, !PT ;  /* 0x0000000203028212 */ /* 0x000fc800078e3cff */
[----:B------:R-:W-:-:S05]  /*23100*/  @!P0 LOP3.LUT R3, R3, R2, RZ, 0x3c, !PT ;  /* 0x0000000203038212 */ /* 0x000fca00078e3cff */
[----:B------:R2:W4:Y:S02]  /*23110*/  @!P0 LDG.E.U16 R15, [R2.64] ;  /* 0x0000000a020f8981 */ /* 0x000524000c1e1500 */
[----:B--2---:R-:W-:Y:S02]  /*23120*/  @!P0 IMAD.MOV.U32 R2, RZ, RZ, R8 ;  /* 0x000000ffff028224 */ /* 0x004fe400078e0008 */
[----:B------:R-:W-:Y:S01]  /*23130*/  @!P0 IMAD.MOV.U32 R3, RZ, RZ, R9 ;  /* 0x000000ffff038224 */ /* 0x000fe200078e0009 */
[----:B------:R-:W2:Y:S04]  /*23140*/  LDL R8, [R1+0x5f0] ;  /* 0x0005f00001087983 */ /* 0x000ea80000100800 */
[----:B------:R-:W2:Y:S04]  /*23150*/  LDL R9, [R1+0x5ec] ;  /* 0x0005ec0001097983 */ /* 0x000ea80000100800 */
[----:B------:R0:W2:Y:S02]  /*23160*/  @!P0 LDG.E.U16 R14, [R2.64] ;  /* 0x0000000a020e8981 */ /* 0x0000a4000c1e1500 */
[----:B0-----:R-:W-:-:S02]  /*23170*/  @!P0 IMAD.MOV.U32 R2, RZ, RZ, R7 ;  /* 0x000000ffff028224 */ /* 0x001fc400078e0007 */
[----:B------:R-:W-:Y:S01]  /*23180*/  @!P0 IMAD.MOV.U32 R3, RZ, RZ, R13 ;  /* 0x000000ffff038224 */ /* 0x000fe200078e000d */
[----:B------:R-:W2:Y:S04]  /*23190*/  LDL R7, [R1+0x5cc] ;  /* 0x0005cc0001077983 */ /* 0x000ea80000100800 */
[----:B------:R0:W2:Y:S01]  /*231a0*/  @!P0 LDG.E.U16 R6, [R2.64] ;  /* 0x0000000a02068981 */ /* 0x0000a2000c1e1500 */
[----:B------:R-:W-:Y:S02]  /*231b0*/  PRMT R10, RZ, 0x7610, R10 ;  /* 0x00007610ff0a7816 */ /* 0x000fe4000000000a */
[----:B------:R-:W-:Y:S01]  /*231c0*/  PRMT R28, RZ, 0x7610, R28 ;  /* 0x00007610ff1c7816 */ /* 0x000fe2000000001c */
[----:B0-----:R-:W-:Y:S02]  /*231d0*/  @!P0 IMAD.MOV.U32 R2, RZ, RZ, R11 ;  /* 0x000000ffff028224 */ /* 0x001fe400078e000b */
[----:B------:R-:W-:-:S05]  /*231e0*/  @!P0 IMAD.MOV.U32 R3, RZ, RZ, R12 ;  /* 0x000000ffff038224 */ /* 0x000fca00078e000c */
[----:B------:R3:W4:Y:S02]  /*231f0*/  @!P0 LDG.E.U16 R10, [R2.64] ;  /* 0x0000000a020a8981 */ /* 0x000724000c1e1500 */
[----:B---3--:R-:W-:Y:S02]  /*23200*/  @!P0 IMAD.MOV.U32 R2, RZ, RZ, R4 ;  /* 0x000000ffff028224 */ /* 0x008fe400078e0004 */
[----:B------:R-:W-:-:S05]  /*23210*/  @!P0 IMAD.MOV.U32 R3, RZ, RZ, R5 ;  /* 0x000000ffff038224 */ /* 0x000fca00078e0005 */
[----:B------:R0:W3:Y:S01]  /*23220*/  @!P0 LDG.E.U16 R28, [R2.64] ;  /* 0x0000000a021c8981 */ /* 0x0000e2000c1e1500 */
[----:B------:R-:W-:-:S03]  /*23230*/  PRMT R26, RZ, 0x7610, R26 ;  /* 0x00007610ff1a7816 */ /* 0x000fc6000000001a */
[----:B--2---:R1:W-:Y:S01]  /*23240*/  STL [R1+0x4], R6 ;  /* 0x0000040601007387 */ /* 0x0043e20000100800 */
[----:B------:R-:W2:Y:S02]  /*23250*/  LDL R5, [R1+0x5ac] ;  /* 0x0005ac0001057983 */ /* 0x000ea40000100800 */
[----:B------:R-:W2:Y:S01]  /*23260*/  LDL R4, [R1+0x5b0] ;  /* 0x0005b00001047983 */ /* 0x000ea20000100800 */
[----:B-1----:R-:W2:Y:S01]  /*23270*/  LDL R6, [R1+0x5d0] ;  /* 0x0005d00001067983 */ /* 0x002ea20000100800 */
[----:B0-----:R-:W-:Y:S02]  /*23280*/  @!P0 IMAD.MOV.U32 R2, RZ, RZ, R8 ;  /* 0x000000ffff028224 */ /* 0x001fe400078e0008 */
[----:B------:R-:W-:-:S05]  /*23290*/  @!P0 IMAD.MOV.U32 R3, RZ, RZ, R9 ;  /* 0x000000ffff038224 */ /* 0x000fca00078e0009 */
[----:B------:R0:W4:Y:S01]  /*232a0*/  @!P0 LDG.E.U16 R26, [R2.64] ;  /* 0x0000000a021a8981 */ /* 0x000122000c1e1500 */
[----:B------:R-:W-:Y:S02]  /*232b0*/  PRMT R24, RZ, 0x7610, R24 ;  /* 0x00007610ff187816 */ /* 0x000fe40000000018 */
[----:B------:R-:W-:Y:S01]  /*232c0*/  PRMT R22, RZ, 0x7610, R22 ;  /* 0x00007610ff167816 */ /* 0x000fe20000000016 */
[----:B0-----:R-:W-:Y:S01]  /*232d0*/  @!P0 IMAD.MOV.U32 R3, RZ, RZ, R7 ;  /* 0x000000ffff038224 */ /* 0x001fe200078e0007 */
[----:B---3--:R-:W-:Y:S01]  /*232e0*/  STL [R1+0x10f0], R28 ;  /* 0x0010f01c01007387 */ /* 0x008fe20000100800 */
[----:B------:R-:W3:Y:S02]  /*232f0*/  LDL R9, [R1+0x58c] ;  /* 0x00058c0001097983 */ /* 0x000ee40000100800 */
[----:B------:R-:W3:Y:S02]  /*23300*/  LDL R8, [R1+0x590] ;  /* 0x0005900001087983 */ /* 0x000ee40000100800 */
[----:B--2---:R-:W-:-:S05]  /*23310*/  @!P0 IMAD.MOV.U32 R2, RZ, RZ, R6 ;  /* 0x000000ffff028224 */ /* 0x004fca00078e0006 */
[----:B------:R0:W2:Y:S02]  /*23320*/  @!P0 LDG.E.U16 R24, [R2.64] ;  /* 0x0000000a02188981 */ /* 0x0000a4000c1e1500 */
[----:B0-----:R-:W-:Y:S02]  /*23330*/  @!P0 IMAD.MOV.U32 R2, RZ, RZ, R4 ;  /* 0x000000ffff028224 */ /* 0x001fe400078e0004 */
[----:B------:R-:W-:-:S05]  /*23340*/  @!P0 IMAD.MOV.U32 R3, RZ, RZ, R5 ;  /* 0x000000ffff038224 */ /* 0x000fca00078e0005 */
[----:B------:R3:W2:Y:S04]  /*23350*/  @!P0 LDG.E.U16 R22, [R2.64] ;  /* 0x0000000a02168981 */ /* 0x0006a8000c1e1500 */
[----:B----4-:R-:W-:Y:S01]  /*23360*/  STL [R1+0x10f4], R26 ;  /* 0x0010f41a01007387 */ /* 0x010fe20000100800 */
[----:B------:R-:W4:Y:S02]  /*23370*/  LDL R11, [R1+0x56c] ;  /* 0x00056c00010b7983 */ /* 0x000f240000100800 */
[----:B------:R0:W-:Y:S02]  /*23380*/  STL [R1], R10 ;  /* 0x0000000a01007387 */ /* 0x0001e40000100800 */
[----:B0-----:R-:W4:Y:S01]  /*23390*/  LDL R10, [R1+0x570] ;  /* 0x00057000010a7983 */ /* 0x001f220000100800 */
[----:B------:R-:W-:Y:S02]  /*233a0*/  STL [R1+0xc], R15 ;  /* 0x00000c0f01007387 */ /* 0x000fe40000100800 */
[----:B------:R-:W4:Y:S02]  /*233b0*/  LDL R7, [R1+0x54c] ;  /* 0x00054c0001077983 */ /* 0x000f240000100800 */
[----:B------:R-:W4:Y:S02]  /*233c0*/  LDL R6, [R1+0x550] ;  /* 0x0005500001067983 */ /* 0x000f240000100800 */
[----:B---3--:R-:W-:-:S02]  /*233d0*/  @!P0 IMAD.MOV.U32 R2, RZ, RZ, R8 ;  /* 0x000000ffff028224 */ /* 0x008fc400078e0008 */
[----:B------:R-:W-:Y:S01]  /*233e0*/  @!P0 IMAD.MOV.U32 R3, RZ, RZ, R9 ;  /* 0x000000ffff038224 */ /* 0x000fe200078e0009 */
[----:B------:R-:W-:Y:S02]  /*233f0*/  PRMT R20, RZ, 0x7610, R20 ;  /* 0x00007610ff147816 */ /* 0x000fe40000000014 */
[----:B------:R-:W-:-:S04]  /*23400*/  PRMT R18, RZ, 0x7610, R18 ;  /* 0x00007610ff127816 */ /* 0x000fc80000000012 */
[----:B------:R4:W3:Y:S04]  /*23410*/  @!P0 LDG.E.U16 R20, [R2.64] ;  /* 0x0000000a02148981 */ /* 0x0008e8000c1e1500 */
[----:B--2---:R-:W-:Y:S01]  /*23420*/  STL [R1+0x10f8], R24 ;  /* 0x0010f81801007387 */ /* 0x004fe20000100800 */
[----:B------:R0:W-:Y:S02]  /*23430*/  STL [R1+0x8], R14 ;  /* 0x0000080e01007387 */ /* 0x0001e40000100800 */
[----:B------:R-:W2:Y:S02]  /*23440*/  LDL R5, [R1+0x52c] ;  /* 0x00052c0001057983 */ /* 0x000ea40000100800 */
[----:B------:R-:W2:Y:S01]  /*23450*/  LDL R4, [R1+0x530] ;  /* 0x0005300001047983 */ /* 0x000ea20000100800 */
[----:B------:R-:W-:Y:S01]  /*23460*/  STL [R1+0x10fc], R22 ;  /* 0x0010fc1601007387 */ /* 0x000fe20000100800 */
[----:B------:R-:W2:Y:S02]  /*23470*/  LDL R9, [R1+0x50c] ;  /* 0x00050c0001097983 */ /* 0x000ea40000100800 */
[----:B------:R-:W2:Y:S02]  /*23480*/  LDL R8, [R1+0x510] ;  /* 0x0005100001087983 */ /* 0x000ea40000100800 */
[----:B----4-:R-:W-:-:S02]  /*23490*/  @!P0 IMAD.MOV.U32 R3, RZ, RZ, R11 ;  /* 0x000000ffff038224 */ /* 0x010fc400078e000b */
[----:B------:R-:W-:-:S05]  /*234a0*/  @!P0 IMAD.MOV.U32 R2, RZ, RZ, R10 ;  /* 0x000000ffff028224 */ /* 0x000fca00078e000a */
[----:B------:R1:W4:Y:S01]  /*234b0*/  @!P0 LDG.E.U16 R18, [R2.64] ;  /* 0x0000000a02128981 */ /* 0x000322000c1e1500 */
[----:B------:R-:W-:Y:S01]  /*234c0*/  PRMT R16, RZ, 0x7610, R16 ;  /* 0x00007610ff107816 */ /* 0x000fe20000000010 */
[----:B-1----:R-:W-:Y:S02]  /*234d0*/  @!P0 IMAD.MOV.U32 R2, RZ, RZ, R6 ;  /* 0x000000ffff028224 */ /* 0x002fe400078e0006 */
[----:B------:R-:W-:-:S05]  /*234e0*/  @!P0 IMAD.MOV.U32 R3, RZ, RZ, R7 ;  /* 0x000000ffff038224 */ /* 0x000fca00078e0007 */
[----:B------:R1:W4:Y:S02]  /*234f0*/  @!P0 LDG.E.U16 R16, [R2.64] ;  /* 0x0000000a02108981 */ /* 0x000324000c1e1500 */
[----:B-1----:R-:W-:Y:S02]  /*23500*/  PRMT R2, RZ, 0x7610, R2 ;  /* 0x00007610ff027816 */ /* 0x002fe40000000002 */
[----:B------:R-:W-:Y:S01]  /*23510*/  PRMT R3, RZ, 0x7610, R3 ;  /* 0x00007610ff037816 */ /* 0x000fe20000000003 */
[----:B---3--:R-:W-:Y:S04]  /*23520*/  STL [R1+0x1100], R20 ;  /* 0x0011001401007387 */ /* 0x008fe80000100800 */
[----:B--2---:R1:W2:Y:S02]  /*23530*/  @!P0 LDG.E.U16 R2, [R4.64] ;  /* 0x0000000a04028981 */ /* 0x0042a4000c1e1500 */
[----:B-1----:R-:W-:-:S02]  /*23540*/  @!P0 IMAD.MOV.U32 R5, RZ, RZ, R9 ;  /* 0x000000ffff058224 */ /* 0x002fc400078e0009 */
[----:B------:R-:W-:-:S05]  /*23550*/  @!P0 IMAD.MOV.U32 R4, RZ, RZ, R8 ;  /* 0x000000ffff048224 */ /* 0x000fca00078e0008 */
[----:B------:R1:W3:Y:S04]  /*23560*/  @!P0 LDG.E.U16 R3, [R4.64] ;  /* 0x0000000a04038981 */ /* 0x0002e8000c1e1500 */
[----:B----4-:R-:W-:Y:S01]  /*23570*/  STL [R1+0x1104], R18 ;  /* 0x0011041201007387 */ /* 0x010fe20000100800 */
[----:B------:R-:W4:Y:S02]  /*23580*/  LDL R7, [R1+0x4ec] ;  /* 0x0004ec0001077983 */ /* 0x000f240000100800 */
[----:B------:R-:W4:Y:S01]  /*23590*/  LDL R6, [R1+0x4f0] ;  /* 0x0004f00001067983 */ /* 0x000f220000100800 */
[----:B------:R-:W-:Y:S01]  /*235a0*/  STL [R1+0x1108], R16 ;  /* 0x0011081001007387 */ /* 0x000fe20000100800 */
[----:B0-----:R-:W4:Y:S02]  /*235b0*/  LDL R14, [R1+0x4cc] ;  /* 0x0004cc00010e7983 */ /* 0x001f240000100800 */
[----:B------:R-:W4:Y:S01]  /*235c0*/  LDL R12, [R1+0x4d0] ;  /* 0x0004d000010c7983 */ /* 0x000f220000100800 */
[----:B-1----:R-:W-:Y:S01]  /*235d0*/  PRMT R4, RZ, 0x7610, R4 ;  /* 0x00007610ff047816 */ /* 0x002fe20000000004 */
[----:B--2---:R0:W-:Y:S01]  /*235e0*/  STL [R1+0x110c], R2 ;  /* 0x00110c0201007387 */ /* 0x0041e20000100800 */
[----:B------:R-:W2:Y:S02]  /*235f0*/  LDL R9, [R1+0x4ac] ;  /* 0x0004ac0001097983 */ /* 0x000ea40000100800 */
[----:B------:R-:W2:Y:S02]  /*23600*/  LDL R8, [R1+0x4b0] ;  /* 0x0004b00001087983 */ /* 0x000ea40000100800 */
[----:B------:R-:W2:Y:S01]  /*23610*/  LDL R13, [R1+0x48c] ;  /* 0x00048c00010d7983 */ /* 0x000ea20000100800 */
[----:B0-----:R-:W2:Y:S04]  /*23620*/  LDL R2, [R1+0x490] ;  /* 0x0004900001027983 */ /* 0x001ea80000100800 */
[----:B---3--:R-:W-:Y:S01]  /*23630*/  STL [R1+0x1110], R3 ;  /* 0x0011100301007387 */ /* 0x008fe20000100800 */
[----:B------:R-:W3:Y:S02]  /*23640*/  LDL R11, [R1+0x46c] ;  /* 0x00046c00010b7983 */ /* 0x000ee40000100800 */
[----:B------:R-:W3:Y:S01]  /*23650*/  LDL R10, [R1+0x470] ;  /* 0x00047000010a7983 */ /* 0x000ee20000100800 */
[----:B----4-:R0:W4:Y:S01]  /*23660*/  @!P0 LDG.E.U16 R4, [R6.64] ;  /* 0x0000000a06048981 */ /* 0x010122000c1e1500 */
[----:B------:R-:W-:Y:S01]  /*23670*/  PRMT R5, RZ, 0x7610, R5 ;  /* 0x00007610ff057816 */ /* 0x000fe20000000005 */
[----:B0-----:R-:W-:-:S02]  /*23680*/  @!P0 IMAD.MOV.U32 R7, RZ, RZ, R14 ;  /* 0x000000ffff078224 */ /* 0x001fc400078e000e */
[----:B------:R-:W-:-:S05]  /*23690*/  @!P0 IMAD.MOV.U32 R6, RZ, RZ, R12 ;  /* 0x000000ffff068224 */ /* 0x000fca00078e000c */
[----:B------:R0:W4:Y:S02]  /*236a0*/  @!P0 LDG.E.U16 R5, [R6.64] ;  /* 0x0000000a06058981 */ /* 0x000124000c1e1500 */
[----:B0-----:R-:W-:Y:S02]  /*236b0*/  PRMT R6, RZ, 0x7610, R6 ;  /* 0x00007610ff067816 */ /* 0x001fe40000000006 */
[----:B------:R-:W-:-:S04]  /*236c0*/  PRMT R7, RZ, 0x7610, R7 ;  /* 0x00007610ff077816 */ /* 0x000fc80000000007 */
[----:B--2---:R0:W2:Y:S02]  /*236d0*/  @!P0 LDG.E.U16 R6, [R8.64] ;  /* 0x0000000a08068981 */ /* 0x0040a4000c1e1500 */
[----:B0-----:R-:W-:Y:S02]  /*236e0*/  @!P0 IMAD.MOV.U32 R8, RZ, RZ, R2 ;  /* 0x000000ffff088224 */ /* 0x001fe400078e0002 */
[----:B------:R-:W-:-:S05]  /*236f0*/  @!P0 IMAD.MOV.U32 R9, RZ, RZ, R13 ;  /* 0x000000ffff098224 */ /* 0x000fca00078e000d */
[----:B------:R0:W2:Y:S02]  /*23700*/  @!P0 LDG.E.U16 R7, [R8.64] ;  /* 0x0000000a08078981 */ /* 0x0000a4000c1e1500 */
[----:B0-----:R-:W-:-:S06]  /*23710*/  PRMT R8, RZ, 0x7610, R8 ;  /* 0x00007610ff087816 */ /* 0x001fcc0000000008 */
[----:B---3--:R-:W3:Y:S04]  /*23720*/  @!P0 LDG.E.U16 R8, [R10.64] ;  /* 0x0000000a0a088981 */ /* 0x008ee8000c1e1500 */
[----:B----4-:R0:W-:Y:S01]  /*23730*/  STL [R1+0x1114], R4 ;  /* 0x0011140401007387 */ /* 0x0101e20000100800 */
[----:B------:R-:W4:Y:S03]  /*23740*/  LDL R12, [R1+0x314] ;  /* 0x00031400010c7983 */ /* 0x000f260000100800 */
[----:B0-----:R-:W4:Y:S04]  /*23750*/  LDL R4, [R1+0x318] ;  /* 0x0003180001047983 */ /* 0x001f280000100800 */
[----:B------:R-:W-:Y:S04]  /*23760*/  STL [R1+0x1118], R5 ;  /* 0x0011180501007387 */ /* 0x000fe80000100800 */
[----:B--2---:R-:W-:Y:S01]  /*23770*/  STL [R1+0x111c], R6 ;  /* 0x00111c0601007387 */ /* 0x004fe20000100800 */
[----:B------:R-:W2:Y:S02]  /*23780*/  LDL R3, [R1+0x44c] ;  /* 0x00044c0001037983 */ /* 0x000ea40000100800 */
[----:B------:R-:W2:Y:S01]  /*23790*/  LDL R2, [R1+0x450] ;  /* 0x0004500001027983 */ /* 0x000ea20000100800 */
[----:B------:R0:W-:Y:S01]  /*237a0*/  STL [R1+0x1120], R7 ;  /* 0x0011200701007387 */ /* 0x0001e20000100800 */
[----:B------:R-:W2:Y:S02]  /*237b0*/  LDL R16, [R1+0x42c] ;  /* 0x00042c0001107983 */ /* 0x000ea40000100800 */
[----:B------:R-:W2:Y:S01]  /*237c0*/  LDL R15, [R1+0x430] ;  /* 0x00043000010f7983 */ /* 0x000ea20000100800 */
[----:B---3--:R1:W-:Y:S01]  /*237d0*/  STL [R1+0x1124], R8 ;  /* 0x0011240801007387 */ /* 0x0083e20000100800 */
[----:B------:R-:W3:Y:S02]  /*237e0*/  LDL R14, [R1+0x40c] ;  /* 0x00040c00010e7983 */ /* 0x000ee40000100800 */
[----:B0-----:R-:W3:Y:S02]  /*237f0*/  LDL R7, [R1+0x3ec] ;  /* 0x0003ec0001077983 */ /* 0x001ee40000100800 */
[----:B------:R-:W3:Y:S01]  /*23800*/  LDL R6, [R1+0x3f0] ;  /* 0x0003f00001067983 */ /* 0x000ee20000100800 */
[----:B------:R-:W3:Y:S04]  /*23810*/  LDL R5, [R1+0x3cc] ;  /* 0x0003cc0001057983 */ /* 0x000ee80000100800 */
[----:B-1----:R-:W3:Y:S01]  /*23820*/  LDL R8, [R1+0x410] ;  /* 0x0004100001087983 */ /* 0x002ee20000100800 */
[----:B----4-:R-:W-:-:S03]  /*23830*/  @!P0 IMAD.MOV.U32 R10, RZ, RZ, R4 ;  /* 0x000000ffff0a8224 */ /* 0x010fc600078e0004 */
[----:B------:R-:W4:Y:S01]  /*23840*/  LDL R4, [R1+0x3d0] ;  /* 0x0003d00001047983 */ /* 0x000f220000100800 */
[----:B------:R-:W-:Y:S01]  /*23850*/  PRMT R9, RZ, 0x7610, R9 ;  /* 0x00007610ff097816 */ /* 0x000fe20000000009 */
[----:B------:R-:W-:-:S05]  /*23860*/  @!P0 IMAD.MOV.U32 R11, RZ, RZ, R12 ;  /* 0x000000ffff0b8224 */ /* 0x000fca00078e000c */
[----:B------:R0:W4:Y:S02]  /*23870*/  @!P0 LDG.E.U16 R9, [R10.64] ;  /* 0x0000000a0a098981 */ /* 0x000124000c1e1500 */
[----:B0-----:R-:W-:Y:S02]  /*23880*/  PRMT R10, RZ, 0x7610, R10 ;  /* 0x00007610ff0a7816 */ /* 0x001fe4000000000a */
[----:B------:R-:W-:Y:S02]  /*23890*/  PRMT R11, RZ, 0x7610, R11 ;  /* 0x00007610ff0b7816 */ /* 0x000fe4000000000b */
[----:B------:R-:W-:Y:S01]  /*238a0*/  PRMT R17, RZ, 0x7610, R17 ;  /* 0x00007610ff117816 */ /* 0x000fe20000000011 */
[----:B--2---:R-:W-:Y:S02]  /*238b0*/  @!P0 IMAD.MOV.U32 R13, RZ, RZ, R3 ;  /* 0x000000ffff0d8224 */ /* 0x004fe400078e0003 */
[----:B------:R-:W-:Y:S01]  /*238c0*/  @!P0 IMAD.MOV.U32 R12, RZ, RZ, R2 ;  /* 0x000000ffff0c8224 */ /* 0x000fe200078e0002 */
[----:B------:R-:W2:Y:S04]  /*238d0*/  LDL R3, [R1+0x3ac] ;  /* 0x0003ac0001037983 */ /* 0x000ea80000100800 */
[----:B------:R-:W2:Y:S04]  /*238e0*/  LDL R2, [R1+0x3b0] ;  /* 0x0003b00001027983 */ /* 0x000ea80000100800 */
[----:B------:R0:W2:Y:S02]  /*238f0*/  @!P0 LDG.E.U16 R10, [R12.64] ;  /* 0x0000000a0c0a8981 */ /* 0x0000a4000c1e1500 */
[----:B0-----:R-:W-:-:S02]  /*23900*/  @!P0 IMAD.MOV.U32 R13, RZ, RZ, R16 ;  /* 0x000000ffff0d8224 */ /* 0x001fc400078e0010 */
[----:B------:R-:W-:-:S05]  /*23910*/  @!P0 IMAD.MOV.U32 R12, RZ, RZ, R15 ;  /* 0x000000ffff0c8224 */ /* 0x000fca00078e000f */
[----:B------:R0:W2:Y:S02]  /*23920*/  @!P0 LDG.E.U16 R11, [R12.64] ;  /* 0x0000000a0c0b8981 */ /* 0x0000a4000c1e1500 */
[----:B0-----:R-:W-:Y:S01]  /*23930*/  PRMT R12, RZ, 0x7610, R12 ;  /* 0x00007610ff0c7816 */ /* 0x001fe2000000000c */
[----:B---3--:R-:W-:Y:S01]  /*23940*/  @!P0 IMAD.MOV.U32 R15, RZ, RZ, R14 ;  /* 0x000000ffff0f8224 */ /* 0x008fe200078e000e */
[----:B------:R-:W-:Y:S01]  /*23950*/  PRMT R13, RZ, 0x7610, R13 ;  /* 0x00007610ff0d7816 */ /* 0x000fe2000000000d */
[----:B------:R-:W-:-:S05]  /*23960*/  @!P0 IMAD.MOV.U32 R14, RZ, RZ, R8 ;  /* 0x000000ffff0e8224 */ /* 0x000fca00078e0008 */
[----:B------:R0:W3:Y:S02]  /*23970*/  @!P0 LDG.E.U16 R12, [R14.64] ;  /* 0x0000000a0e0c8981 */ /* 0x0000e4000c1e1500 */
[----:B0-----:R-:W-:Y:S02]  /*23980*/  @!P0 IMAD.MOV.U32 R14, RZ, RZ, R6 ;  /* 0x000000ffff0e8224 */ /* 0x001fe400078e0006 */
[----:B------:R-:W-:-:S05]  /*23990*/  @!P0 IMAD.MOV.U32 R15, RZ, RZ, R7 ;  /* 0x000000ffff0f8224 */ /* 0x000fca00078e0007 */
[----:B------:R4:W3:Y:S02]  /*239a0*/  @!P0 LDG.E.U16 R13, [R14.64] ;  /* 0x0000000a0e0d8981 */ /* 0x0008e4000c1e1500 */
[----:B----4-:R-:W-:Y:S02]  /*239b0*/  @!P0 IMAD.MOV.U32 R14, RZ, RZ, R4 ;  /* 0x000000ffff0e8224 */ /* 0x010fe400078e0004 */
[----:B------:R-:W-:-:S05]  /*239c0*/  @!P0 IMAD.MOV.U32 R15, RZ, RZ, R5 ;  /* 0x000000ffff0f8224 */ /* 0x000fca00078e0005 */
[----:B------:R-:W4:Y:S04]  /*239d0*/  @!P0 LDG.E.U16 R17, [R14.64] ;  /* 0x0000000a0e118981 */ /* 0x000f28000c1e1500 */
[----:B--2---:R-:W-:Y:S04]  /*239e0*/  STL [R1+0x1128], R10 ;  /* 0x0011280a01007387 */ /* 0x004fe80000100800 */
[----:B------:R-:W-:Y:S04]  /*239f0*/  STL [R1+0x112c], R11 ;  /* 0x00112c0b01007387 */ /* 0x000fe80000100800 */
[----:B---3--:R-:W-:Y:S04]  /*23a00*/  STL [R1+0x1130], R12 ;  /* 0x0011300c01007387 */ /* 0x008fe80000100800 */
[----:B------:R0:W-:Y:S04]  /*23a10*/  STL [R1+0x1134], R13 ;  /* 0x0011340d01007387 */ /* 0x0001e80000100800 */
[----:B----4-:R-:W-:Y:S01]  /*23a20*/  STL [R1+0x1138], R17 ;  /* 0x0011381101007387 */ /* 0x010fe20000100800 */
[----:B0-----:R-:W2:Y:S02]  /*23a30*/  LDL R13, [R1+0x38c] ;  /* 0x00038c00010d7983 */ /* 0x001ea40000100800 */
[----:B------:R-:W3:Y:S02]  /*23a40*/  LDL R12, [R1+0x390] ;  /* 0x00039000010c7983 */ /* 0x000ee40000100800 */
[----:B------:R-:W4:Y:S01]  /*23a50*/  LDL R11, [R1+0x36c] ;  /* 0x00036c00010b7983 */ /* 0x000f220000100800 */
[----:B------:R-:W4:Y:S04]  /*23a60*/  LDL R10, [R1+0x370] ;  /* 0x00037000010a7983 */ /* 0x000f280000100800 */
[----:B------:R-:W4:Y:S04]  /*23a70*/  LDL R8, [R1+0x34c] ;  /* 0x00034c0001087983 */ /* 0x000f280000100800 */
[----:B------:R-:W4:Y:S04]  /*23a80*/  LDL R7, [R1+0x350] ;  /* 0x0003500001077983 */ /* 0x000f280000100800 */
[----:B------:R-:W4:Y:S04]  /*23a90*/  LDL R6, [R1+0x32c] ;  /* 0x00032c0001067983 */ /* 0x000f280000100800 */
[----:B------:R-:W4:Y:S04]  /*23aa0*/  LDL R5, [R1+0x330] ;  /* 0x0003300001057983 */ /* 0x000f280000100800 */
[----:B------:R-:W4:Y:S01]  /*23ab0*/  LDL R4, [R1+0x310] ;  /* 0x0003100001047983 */ /* 0x000f220000100800 */
[----:B------:R-:W-:Y:S01]  /*23ac0*/  PRMT R19, RZ, 0x7610, R19 ;  /* 0x00007610ff137816 */ /* 0x000fe20000000013 */
[----:B------:R-:W-:-:S02]  /*23ad0*/  @!P0 IMAD.MOV.U32 R14, RZ, RZ, R2 ;  /* 0x000000ffff0e8224 */ /* 0x000fc400078e0002 */
[----:B------:R-:W-:Y:S01]  /*23ae0*/  @!P0 IMAD.MOV.U32 R15, RZ, RZ, R3 ;  /* 0x000000ffff0f8224 */ /* 0x000fe200078e0003 */
[----:B------:R-:W-:Y:S02]  /*23af0*/  PRMT R21, RZ, 0x7610, R21 ;  /* 0x00007610ff157816 */ /* 0x000fe40000000015 */
[----:B------:R-:W-:Y:S02]  /*23b00*/  PRMT R23, RZ, 0x7610, R23 ;  /* 0x00007610ff177816 */ /* 0x000fe40000000017 */
[----:B------:R-:W-:Y:S02]  /*23b10*/  PRMT R25, RZ, 0x7610, R25 ;  /* 0x00007610ff197816 */ /* 0x000fe40000000019 */
[----:B------:R-:W-:Y:S01]  /*23b20*/  PRMT R27, RZ, 0x7610, R27 ;  /* 0x00007610ff1b7816 */ /* 0x000fe2000000001b */
[----:B------:R2:W4:Y:S01]  /*23b30*/  @!P0 LDG.E.U16 R19, [R14.64] ;  /* 0x0000000a0e138981 */ /* 0x000522000c1e1500 */
[----:B------:R-:W-:-:S03]  /*23b40*/  PRMT R29, RZ, 0x7610, R29 ;  /* 0x00007610ff1d7816 */ /* 0x000fc6000000001d */
[----:B------:R-:W4:Y:S01]  /*23b50*/  LDL R3, [R1+0xaf0] ;  /* 0x000af00001037983 */ /* 0x000f220000100800 */
[----:B------:R-:W4:Y:S02]  /*23b60*/  LDL.LU R2, [R1+0x98] ;  /* 0x0000980001027983 */ /* 0x000f240000300800 */
[----:B------:R-:W4:Y:S02]  /*23b70*/  LDL.LU R16, [R1+0x94] ;  /* 0x0000940001107983 */ /* 0x000f240000300800 */
[----:B------:R-:W4:Y:S01]  /*23b80*/  LDL.LU R18, [R1+0x90] ;  /* 0x0000900001127983 */ /* 0x000f220000300800 */
[----:B------:R-:W4:Y:S01]  /*23b90*/  LDL.LU R20, [R1+0x8c] ;  /* 0x00008c0001147983 */ /* 0x000f220000300800 */
[----:B------:R-:W4:Y:S02]  /*23ba0*/  LDL.LU R22, [R1+0x88] ;  /* 0x0000880001167983 */ /* 0x000f240000300800 */
[----:B------:R-:W4:Y:S02]  /*23bb0*/  LDL.LU R24, [R1+0x84] ;  /* 0x0000840001187983 */ /* 0x000f240000300800 */
[----:B------:R-:W4:Y:S01]  /*23bc0*/  LDL.LU R26, [R1+0x80] ;  /* 0x00008000011a7983 */ /* 0x000f220000300800 */
[----:B------:R-:W4:Y:S01]  /*23bd0*/  LDL.LU R28, [R1+0x7c] ;  /* 0x00007c00011c7983 */ /* 0x000f220000300800 */
[----:B--2---:R-:W-:-:S02]  /*23be0*/  @!P0 IMAD.MOV.U32 R15, RZ, RZ, R13 ;  /* 0x000000ffff0f8224 */ /* 0x004fc400078e000d */
[----:B---3--:R-:W-:-:S05]  /*23bf0*/  @!P0 IMAD.MOV.U32 R14, RZ, RZ, R12 ;  /* 0x000000ffff0e8224 */ /* 0x008fca00078e000c */
[----:B------:R4:W2:Y:S02]  /*23c00*/  @!P0 LDG.E.U16 R21, [R14.64] ;  /* 0x0000000a0e158981 */ /* 0x0008a4000c1e1500 */
[----:B----4-:R-:W-:Y:S02]  /*23c10*/  @!P0 IMAD.MOV.U32 R14, RZ, RZ, R10 ;  /* 0x000000ffff0e8224 */ /* 0x010fe400078e000a */
[----:B------:R-:W-:-:S05]  /*23c20*/  @!P0 IMAD.MOV.U32 R15, RZ, RZ, R11 ;  /* 0x000000ffff0f8224 */ /* 0x000fca00078e000b */
[----:B------:R0:W3:Y:S02]  /*23c30*/  @!P0 LDG.E.U16 R23, [R14.64] ;  /* 0x0000000a0e178981 */ /* 0x0000e4000c1e1500 */
[----:B0-----:R-:W-:Y:S02]  /*23c40*/  @!P0 IMAD.MOV.U32 R14, RZ, RZ, R7 ;  /* 0x000000ffff0e8224 */ /* 0x001fe400078e0007 */
[----:B------:R-:W-:-:S05]  /*23c50*/  @!P0 IMAD.MOV.U32 R15, RZ, RZ, R8 ;  /* 0x000000ffff0f8224 */ /* 0x000fca00078e0008 */
[----:B------:R0:W4:Y:S02]  /*23c60*/  @!P0 LDG.E.U16 R25, [R14.64] ;  /* 0x0000000a0e198981 */ /* 0x000124000c1e1500 */
[----:B0-----:R-:W-:Y:S02]  /*23c70*/  @!P0 IMAD.MOV.U32 R14, RZ, RZ, R5 ;  /* 0x000000ffff0e8224 */ /* 0x001fe400078e0005 */
[----:B------:R-:W-:-:S05]  /*23c80*/  @!P0 IMAD.MOV.U32 R15, RZ, RZ, R6 ;  /* 0x000000ffff0f8224 */ /* 0x000fca00078e0006 */
[----:B------:R0:W4:Y:S02]  /*23c90*/  @!P0 LDG.E.U16 R27, [R14.64] ;  /* 0x0000000a0e1b8981 */ /* 0x000124000c1e1500 */
[----:B0-----:R-:W-:Y:S02]  /*23ca0*/  @!P0 IMAD.MOV.U32 R14, RZ, RZ, R4 ;  /* 0x000000ffff0e8224 */ /* 0x001fe400078e0004 */
[----:B------:R-:W-:-:S05]  /*23cb0*/  @!P0 IMAD.MOV.U32 R15, RZ, RZ, R0 ;  /* 0x000000ffff0f8224 */ /* 0x000fca00078e0000 */
[----:B------:R-:W4:Y:S04]  /*23cc0*/  @!P0 LDG.E.U16 R29, [R14.64] ;  /* 0x0000000a0e1d8981 */ /* 0x000f28000c1e1500 */
[----:B------:R-:W-:Y:S04]  /*23cd0*/  STL [R1+0x113c], R19 ;  /* 0x00113c1301007387 */ /* 0x000fe80000100800 */
[----:B--2---:R-:W-:Y:S04]  /*23ce0*/  STL [R1+0x1140], R21 ;  /* 0x0011401501007387 */ /* 0x004fe80000100800 */
[----:B---3--:R-:W-:Y:S04]  /*23cf0*/  STL [R1+0x1144], R23 ;  /* 0x0011441701007387 */ /* 0x008fe80000100800 */
[----:B----4-:R-:W-:Y:S04]  /*23d00*/  STL [R1+0x1148], R25 ;  /* 0x0011481901007387 */ /* 0x010fe80000100800 */
[----:B------:R-:W-:Y:S01]  /*23d10*/  STL [R1+0x114c], R27 ;  /* 0x00114c1b01007387 */ /* 0x000fe20000100800 */
[----:B------:R-:W-:Y:S03]  /*23d20*/  STL [R1+0xb30], R0 ;  /* 0x000b300001007387 */ /* 0x000fe60000100800 */
[----:B------:R0:W-:Y:S01]  /*23d30*/  STL [R1+0x1150], R29 ;  /* 0x0011501d01007387 */ /* 0x0001e20000100800 */
[----:B------:R-:W2:Y:S03]  /*23d40*/  LDL R15, [R1+0xaec] ;  /* 0x000aec00010f7983 */ /* 0x000ea60000100800 */
[----:B0-----:R-:W3:Y:S04]  /*23d50*/  LDL.LU R29, [R1+0x6c] ;  /* 0x00006c00011d7983 */ /* 0x001ee80000300800 */
[----:B---3--:R0:W-:Y:S04]  /*23d60*/  STL [R1+0x1154], R29 ;  /* 0x0011541d01007387 */ /* 0x0081e80000100800 */
[----:B0-----:R-:W3:Y:S04]  /*23d70*/  LDL.LU R29, [R1+0x70] ;  /* 0x00007000011d7983 */ /* 0x001ee80000300800 */
[----:B---3--:R0:W-:Y:S04]  /*23d80*/  STL [R1+0x1158], R29 ;  /* 0x0011581d01007387 */ /* 0x0081e80000100800 */
[----:B0-----:R-:W3:Y:S04]  /*23d90*/  LDL.LU R29, [R1+0x74] ;  /* 0x00007400011d7983 */ /* 0x001ee80000300800 */
[----:B------:R-:W-:Y:S01]  /*23da0*/  STS.U16 [R3+0xfe00], R9 ;  /* 0x00fe000903007388 */ /* 0x000fe20000000400 */
[----:B--2---:R-:W-:Y:S02]  /*23db0*/  STS.U16 [R15+0x300], R2 ;  /* 0x000300020f007388 */ /* 0x004fe40000000400 */
[----:B------:R-:W-:Y:S02]  /*23dc0*/  STS.U16 [R15+0x700], R16 ;  /* 0x000700100f007388 */ /* 0x000fe40000000400 */
[----:B------:R-:W-:Y:S01]  /*23dd0*/  STS.U16 [R15+0xb00], R18 ;  /* 0x000b00120f007388 */ /* 0x000fe20000000400 */
[----:B------:R-:W-:Y:S01]  /*23de0*/  STS.U16 [R15+0xf00], R20 ;  /* 0x000f00140f007388 */ /* 0x000fe20000000400 */
[----:B------:R-:W-:Y:S03]  /*23df0*/  STS.U16 [R15+0x1300], R22 ;  /* 0x001300160f007388 */ /* 0x000fe60000000400 */
[----:B---3--:R0:W-:Y:S04]  /*23e00*/  STL [R1+0x115c], R29 ;  /* 0x00115c1d01007387 */ /* 0x0081e80000100800 */
[----:B0-----:R-:W2:Y:S01]  /*23e10*/  LDL.LU R29, [R1+0x78] ;  /* 0x00007800011d7983 */ /* 0x001ea20000300800 */
[----:B------:R-:W3:Y:S02]  /*23e20*/  LDL.LU R27, [R1+0x68] ;  /* 0x00006800011b7983 */ /* 0x000ee40000300800 */
[----:B------:R-:W4:Y:S02]  /*23e30*/  LDL.LU R25, [R1+0x64] ;  /* 0x0000640001197983 */ /* 0x000f240000300800 */
[----:B------:R-:W3:Y:S01]  /*23e40*/  LDL.LU R23, [R1+0x60] ;  /* 0x0000600001177983 */ /* 0x000ee20000300800 */
[----:B------:R-:W3:Y:S01]  /*23e50*/  LDL.LU R21, [R1+0x5c] ;  /* 0x00005c0001157983 */ /* 0x000ee20000300800 */
[----:B------:R-:W3:Y:S02]  /*23e60*/  LDL.LU R19, [R1+0x58] ;  /* 0x0000580001137983 */ /* 0x000ee40000300800 */
[----:B------:R-:W3:Y:S02]  /*23e70*/  LDL.LU R17, [R1+0x54] ;  /* 0x0000540001117983 */ /* 0x000ee40000300800 */
        /* <DEDUP_REMOVED lines=13> */
[----:B------:R-:W3:Y:S04]  /*23f50*/  LDL.LU R20, [R1+0x1c] ;  /* 0x00001c0001147983 */ /* 0x000ee80000300800 */
[----:B------:R0:W-:Y:S01]  /*23f60*/  STS.U16 [R15+0x1700], R24 ;  /* 0x001700180f007388 */ /* 0x0001e20000000400 */
[----:B------:R-:W3:Y:S02]  /*23f70*/  LDL.LU R22, [R1+0x18] ;  /* 0x0000180001167983 */ /* 0x000ee40000300800 */
[----:B------:R1:W-:Y:S02]  /*23f80*/  STS.U16 [R15+0x1b00], R26 ;  /* 0x001b001a0f007388 */ /* 0x0003e40000000400 */
[----:B------:R1:W-:Y:S01]  /*23f90*/  STS.U16 [R15+0x1f00], R28 ;  /* 0x001f001c0f007388 */ /* 0x0003e20000000400 */
[----:B0-----:R-:W3:Y:S01]  /*23fa0*/  LDL.LU R24, [R1+0x14] ;  /* 0x0000140001187983 */ /* 0x001ee20000300800 */
[----:B-1----:R-:W3:Y:S02]  /*23fb0*/  LDL.LU R26, [R1+0x10] ;  /* 0x00001000011a7983 */ /* 0x002ee40000300800 */
[----:B------:R-:W3:Y:S02]  /*23fc0*/  LDL.LU R28, [R1+0xc] ;  /* 0x00000c00011c7983 */ /* 0x000ee40000300800 */
[----:B------:R-:W3:Y:S01]  /*23fd0*/  LDL.LU R9, [R1+0x8] ;  /* 0x0000080001097983 */ /* 0x000ee20000300800 */
[----:B------:R-:W3:Y:S01]  /*23fe0*/  LDL.LU R14, [R1+0x4] ;  /* 0x00000400010e7983 */ /* 0x000ee20000300800 */
[----:B------:R-:W3:Y:S03]  /*23ff0*/  LDL.LU R0, [R1] ;  /* 0x0000000001007983 */ /* 0x000ee60000300800 */
[----:B--2---:R0:W-:Y:S04]  /*24000*/  STS.U16 [R15+0x2300], R29 ;  /* 0x0023001d0f007388 */ /* 0x0041e80000000400 */
[----:B0-----:R-:W2:Y:S04]  /*24010*/  LDL.LU R29, [R1+0x115c] ;  /* 0x00115c00011d7983 */ /* 0x001ea80000300800 */
[----:B--2---:R0:W-:Y:S04]  /*24020*/  STS.U16 [R15+0x2700], R29 ;  /* 0x0027001d0f007388 */ /* 0x0041e80000000400 */
[----:B0-----:R-:W2:Y:S04]  /*24030*/  LDL.LU R29, [R1+0x1158] ;  /* 0x00115800011d7983 */ /* 0x001ea80000300800 */
[----:B--2---:R0:W-:Y:S04]  /*24040*/  STS.U16 [R15+0x2b00], R29 ;  /* 0x002b001d0f007388 */ /* 0x0041e80000000400 */
[----:B0-----:R-:W2:Y:S04]  /*24050*/  LDL.LU R29, [R1+0x1154] ;  /* 0x00115400011d7983 */ /* 0x001ea80000300800 */
[----:B--2---:R0:W-:Y:S01]  /*24060*/  STS.U16 [R15+0x2f00], R29 ;  /* 0x002f001d0f007388 */ /* 0x0041e20000000400 */
[----:B---3--:R1:W-:Y:S02]  /*24070*/  STS.U16 [R15+0x3300], R27 ;  /* 0x0033001b0f007388 */ /* 0x0083e40000000400 */
[----:B----4-:R2:W-:Y:S02]  /*24080*/  STS.U16 [R15+0x3700], R25 ;  /* 0x003700190f007388 */ /* 0x0105e40000000400 */
[----:B------:R3:W-:Y:S01]  /*24090*/  STS.U16 [R15+0x3b00], R23 ;  /* 0x003b00170f007388 */ /* 0x0007e20000000400 */
[----:B------:R3:W-:Y:S01]  /*240a0*/  STS.U16 [R15+0x3f00], R21 ;  /* 0x003f00150f007388 */ /* 0x0007e20000000400 */
[----:B------:R3:W-:Y:S03]  /*240b0*/  STS.U16 [R15+0x4300], R19 ;  /* 0x004300130f007388 */ /* 0x0007e60000000400 */
[----:B0-----:R-:W4:Y:S01]  /*240c0*/  LDL.LU R29, [R1+0x1150] ;  /* 0x00115000011d7983 */ /* 0x001f220000300800 */
[----:B-1----:R-:W4:Y:S02]  /*240d0*/  LDL.LU R27, [R1+0x114c] ;  /* 0x00114c00011b7983 */ /* 0x002f240000300800 */
[----:B--2---:R-:W2:Y:S02]  /*240e0*/  LDL.LU R25, [R1+0x1148] ;  /* 0x0011480001197983 */ /* 0x004ea40000300800 */
[----:B---3--:R-:W3:Y:S01]  /*240f0*/  LDL.LU R23, [R1+0x1144] ;  /* 0x0011440001177983 */ /* 0x008ee20000300800 */
[----:B------:R-:W2:Y:S01]  /*24100*/  LDL.LU R21, [R1+0x1140] ;  /* 0x0011400001157983 */ /* 0x000ea20000300800 */
[----:B------:R-:W2:Y:S03]  /*24110*/  LDL.LU R19, [R1+0x113c] ;  /* 0x00113c0001137983 */ /* 0x000ea60000300800 */
[----:B------:R0:W-:Y:S01]  /*24120*/  STS.U16 [R15+0x4700], R17 ;  /* 0x004700110f007388 */ /* 0x0001e20000000400 */
[----:B------:R1:W-:Y:S02]  /*24130*/  STS.U16 [R15+0x4b00], R13 ;  /* 0x004b000d0f007388 */ /* 0x0003e40000000400 */
[----:B------:R1:W-:Y:S02]  /*24140*/  STS.U16 [R15+0x4f00], R12 ;  /* 0x004f000c0f007388 */ /* 0x0003e40000000400 */
[----:B------:R1:W-:Y:S01]  /*24150*/  STS.U16 [R15+0x5300], R11 ;  /* 0x0053000b0f007388 */ /* 0x0003e20000000400 */
[----:B------:R1:W-:Y:S01]  /*24160*/  STS.U16 [R15+0x5700], R10 ;  /* 0x0057000a0f007388 */ /* 0x0003e20000000400 */
[----:B------:R1:W-:Y:S03]  /*24170*/  STS.U16 [R15+0x5b00], R8 ;  /* 0x005b00080f007388 */ /* 0x0003e60000000400 */
[----:B0-----:R-:W2:Y:S01]  /*24180*/  LDL.LU R17, [R1+0x1138] ;  /* 0x0011380001117983 */ /* 0x001ea20000300800 */
[----:B-1----:R-:W2:Y:S03]  /*24190*/  LDL.LU R13, [R1+0x1134] ;  /* 0x00113400010d7983 */ /* 0x002ea60000300800 */
[----:B------:R-:W2:Y:S01]  /*241a0*/  LDL.LU R12, [R1+0x1130] ;  /* 0x00113000010c7983 */ /* 0x000ea20000300800 */
[----:B------:R-:W2:Y:S03]  /*241b0*/  LDL.LU R11, [R1+0x112c] ;  /* 0x00112c00010b7983 */ /* 0x000ea60000300800 */
        /* <DEDUP_REMOVED lines=26> */
[----:B------:R0:W-:Y:S04]  /*24360*/  STS.U16 [R15+0x8f00], R28 ;  /* 0x008f001c0f007388 */ /* 0x0001e80000000400 */
[----:B0-----:R-:W2:Y:S01]  /*24370*/  LDL.LU R28, [R1+0x10f0] ;  /* 0x0010f000011c7983 */ /* 0x001ea20000300800 */
[----:B------:R-:W-:Y:S02]  /*24380*/  STS.U16 [R15+0x9300], R9 ;  /* 0x009300090f007388 */ /* 0x000fe40000000400 */
[----:B------:R-:W-:Y:S02]  /*24390*/  STS.U16 [R15+0x9700], R14 ;  /* 0x0097000e0f007388 */ /* 0x000fe40000000400 */
[----:B------:R0:W-:Y:S02]  /*243a0*/  STS.U16 [R15+0x9b00], R0 ;  /* 0x009b00000f007388 */ /* 0x0001e40000000400 */
[----:B0-----:R-:W3:Y:S04]  /*243b0*/  LDL R0, [R1+0x270] ;  /* 0x0002700001007983 */ /* 0x001ee80000100800 */
[----:B--2---:R-:W-:Y:S01]  /*243c0*/  STS.U16 [R15+0x9f00], R28 ;  /* 0x009f001c0f007388 */ /* 0x004fe20000000400 */
[----:B------:R-:W-:Y:S02]  /*243d0*/  STS.U16 [R15+0xa300], R26 ;  /* 0x00a3001a0f007388 */ /* 0x000fe40000000400 */
[----:B------:R-:W-:Y:S02]  /*243e0*/  STS.U16 [R15+0xa700], R24 ;  /* 0x00a700180f007388 */ /* 0x000fe40000000400 */
[----:B------:R0:W-:Y:S02]  /*243f0*/  STS.U16 [R15+0xab00], R22 ;  /* 0x00ab00160f007388 */ /* 0x0001e40000000400 */
[----:B0-----:R-:W2:Y:S04]  /*24400*/  LDL R22, [R1+0x274] ;  /* 0x0002740001167983 */ /* 0x001ea80000100800 */
[----:B------:R-:W-:Y:S01]  /*24410*/  STS.U16 [R15+0xaf00], R20 ;  /* 0x00af00140f007388 */ /* 0x000fe20000000400 */
[----:B------:R-:W-:Y:S02]  /*24420*/  STS.U16 [R15+0xb300], R18 ;  /* 0x00b300120f007388 */ /* 0x000fe40000000400 */
[----:B------:R-:W-:Y:S02]  /*24430*/  STS.U16 [R15+0xb700], R16 ;  /* 0x00b700100f007388 */ /* 0x000fe40000000400 */
[----:B------:R-:W-:Y:S01]  /*24440*/  STS.U16 [R15+0xbb00], R2 ;  /* 0x00bb00020f007388 */ /* 0x000fe20000000400 */
        /* <DEDUP_REMOVED lines=10> */
[----:B------:R0:W-:Y:S02]  /*244f0*/  STS.U16 [R15+0xe700], R17 ;  /* 0x00e700110f007388 */ /* 0x0001e40000000400 */
[----:B------:R1:W-:Y:S01]  /*24500*/  STS.U16 [R15+0xeb00], R19 ;  /* 0x00eb00130f007388 */ /* 0x0003e20000000400 */
[----:B0-----:R-:W2:Y:S01]  /*24510*/  LDL.LU.64 R16, [R1+0x180] ;  /* 0x0001800001107983 */ /* 0x001ea20000300a00 */
[----:B-1----:R-:W2:Y:S03]  /*24520*/  LDL.LU.64 R18, [R1+0x188] ;  /* 0x0001880001127983 */ /* 0x002ea60000300a00 */
[----:B------:R-:W-:Y:S01]  /*24530*/  STS.U16 [R15+0xef00], R21 ;  /* 0x00ef00150f007388 */ /* 0x000fe20000000400 */
[----:B---3--:R-:W-:Y:S02]  /*24540*/  STS.U16 [R15+0xf300], R23 ;  /* 0x00f300170f007388 */ /* 0x008fe40000000400 */
[----:B------:R-:W-:Y:S02]  /*24550*/  STS.U16 [R15+0xf700], R25 ;  /* 0x00f700190f007388 */ /* 0x000fe40000000400 */
[----:B----4-:R-:W-:Y:S01]  /*24560*/  STS.U16 [R15+0xfb00], R27 ;  /* 0x00fb001b0f007388 */ /* 0x010fe20000000400 */
[----:B------:R-:W-:Y:S01]  /*24570*/  STS.U16 [R15+0xff00], R29 ;  /* 0x00ff001d0f007388 */ /* 0x000fe20000000400 */
[----:B------:R-:W-:Y:S06]  /*24580*/  BAR.SYNC.DEFER_BLOCKING 0x0 ;  /* 0x0000000000007b1d */ /* 0x000fec0000010000 */
[----:B------:R-:W0:Y:S04]  /*24590*/  LDSM.16.M88.4 R8, [R0] ;  /* 0x000000000008783b */ /* 0x000e280000000200 */
[----:B------:R-:W1:Y:S04]  /*245a0*/  LDSM.16.M88.4 R12, [R0+0x1000] ;  /* 0x00100000000c783b */ /* 0x000e680000000200 */
[----:B------:R-:W3:Y:S04]  /*245b0*/  LDSM.16.M88.4 R24, [R0+0x2000] ;  /* 0x002000000018783b */ /* 0x000ee80000000200 */
[----:B0-----:R-:W-:Y:S01]  /*245c0*/  STL [R1+0x108c], R10 ;  /* 0x00108c0a01007387 */ /* 0x001fe20000100800 */
[----:B------:R-:W-:Y:S02]  /*245d0*/  STL [R1+0x1088], R11 ;  /* 0x0010880b01007387 */ /* 0x000fe40000100800 */
[----:B-1----:R-:W-:Y:S02]  /*245e0*/  STL [R1+0x10a4], R14 ;  /* 0x0010a40e01007387 */ /* 0x002fe40000100800 */
[----:B------:R-:W-:Y:S01]  /*245f0*/  STL [R1+0x10a0], R15 ;  /* 0x0010a00f01007387 */ /* 0x000fe20000100800 */
[----:B---3--:R-:W-:Y:S01]  /*24600*/  STL.64 [R1+0x28], R26 ;  /* 0x0000281a01007387 */ /* 0x008fe20000100a00 */
[----:B------:R-:W-:-:S02]  /*24610*/  IMAD.MOV.U32 R21, RZ, RZ, R24 ;  /* 0x000000ffff157224 */ /* 0x000fc400078e0018 */
[----:B------:R-:W-:Y:S01]  /*24620*/  IMAD.MOV.U32 R20, RZ, RZ, R25 ;  /* 0x000000ffff147224 */ /* 0x000fe200078e0019 */
[----:B--2---:R-:W0:Y:S02]  /*24630*/  LDSM.16.MT88.4 R4, [R22+0x10000] ;  /* 0x010000001604783b */ /* 0x004e240000004200 */
[----:B0-----:R-:W-:Y:S02]  /*24640*/  HMMA.16816.F32 R16, R4, R8, R16 ;  /* 0x000000080410723c */ /* 0x001fe40000001810 */
[----:B------:R-:W-:Y:S01]  /*24650*/  STL.64 [R1+0x10e8], R6 ;  /* 0x0010e80601007387 */ /* 0x000fe20000100a00 */
[----:B------:R-:W-:Y:S11]  /*24660*/  STL.64 [R1+0x10e0], R4 ;  /* 0x0010e00401007387 */ /* 0x000ff60000100a00 */
[----:B------:R-:W-:Y:S09]  /*24670*/  @!UPT UIADD3 URZ, URZ, URZ, URZ ;  /* 0x0000003f3f3ff290 */ /* 0x000ff2000fffe03f */
[----:B------:R0:W-:Y:S02]  /*24680*/  STL.64 [R1+0x1038], R18 ;  /* 0x0010381201007387 */ /* 0x0001e40000100a00 */
[----:B0-----:R-:W-:-:S05]  /*24690*/  IMAD.MOV.U32 R19, RZ, RZ, R0 ;  /* 0x000000ffff137224 */ /* 0x001fca00078e0000 */
[----:B------:R-:W0:Y:S04]  /*246a0*/  LDSM.16.M88.4 R8, [R19+0x3000] ;  /* 0x003000001308783b */ /* 0x000e280000000200 */
[----:B------:R-:W1:Y:S04]  /*246b0*/  LDSM.16.M88.4 R24, [R19+0x4000] ;  /* 0x004000001318783b */ /* 0x000e680000000200 */
[----:B------:R-:W-:Y:S01]  /*246c0*/  STL.64 [R1+0x1030], R16 ;  /* 0x0010301001007387 */ /* 0x000fe20000100a00 */
[----:B0-----:R-:W-:-:S03]  /*246d0*/  IMAD.MOV.U32 R4, RZ, RZ, R8 ;  /* 0x000000ffff047224 */ /* 0x001fc600078e0008 */
[----:B------:R-:W-:Y:S01]  /*246e0*/  STL.64 [R1+0x188], R10 ;  /* 0x0001880a01007387 */ /* 0x000fe20000100a00 */
[----:B------:R-:W-:Y:S02]  /*246f0*/  IMAD.MOV.U32 R23, RZ, RZ, R9 ;  /* 0x000000ffff177224 */ /* 0x000fe400078e0009 */
[----:B-1----:R-:W-:Y:S02]  /*24700*/  IMAD.MOV.U32 R9, RZ, RZ, R24 ;  /* 0x000000ffff097224 */ /* 0x002fe400078e0018 */
[----:B------:R-:W-:Y:S02]  /*24710*/  STL.64 [R1+0x178], R26 ;  /* 0x0001781a01007387 */ /* 0x000fe40000100a00 */
[----:B------:R-:W-:Y:S02]  /*24720*/  IMAD.MOV.U32 R8, RZ, RZ, R25 ;  /* 0x000000ffff087224 */ /* 0x000fe400078e0019 */
[----:B------:R-:W0:Y:S02]  /*24730*/  LDSM.16.M88.4 R24, [R19+0x5000] ;  /* 0x005000001318783b */ /* 0x000e240000000200 */
[----:B0-----:R-:W-:-:S02]  /*24740*/  IMAD.MOV.U32 R3, RZ, RZ, R24 ;  /* 0x000000ffff037224 */ /* 0x001fc400078e0018 */
[----:B------:R-:W-:Y:S01]  /*24750*/  STL.64 [R1+0x168], R26 ;  /* 0x0001681a01007387 */ /* 0x000fe20000100a00 */
[----:B------:R-:W-:Y:S02]  /*24760*/  IMAD.MOV.U32 R2, RZ, RZ, R25 ;  /* 0x000000ffff027224 */ /* 0x000fe400078e0019 */
[----:B------:R-:W0:Y:S02]  /*24770*/  LDSM.16.M88.4 R24, [R19+0x6000] ;  /* 0x006000001318783b */ /* 0x000e240000000200 */
[----:B0-----:R-:W-:Y:S02]  /*24780*/  STL [R1+0x150], R24 ;  /* 0x0001501801007387 */ /* 0x001fe40000100800 */
[----:B------:R-:W-:Y:S02]  /*24790*/  STL.64 [R1+0x158], R26 ;  /* 0x0001581a01007387 */ /* 0x000fe40000100a00 */
[----:B------:R-:W-:Y:S02]  /*247a0*/  IMAD.MOV.U32 R0, RZ, RZ, R25 ;  /* 0x000000ffff007224 */ /* 0x000fe400078e0019 */
[----:B------:R-:W0:Y:S04]  /*247b0*/  LDSM.16.M88.4 R24, [R19+0x7000] ;  /* 0x007000001318783b */ /* 0x000e280000000200 */
[----:B------:R-:W-:Y:S01]  /*247c0*/  STL [R1+0x10b8], R0 ;  /* 0x0010b80001007387 */ /* 0x000fe20000100800 */
[----:B0-----:R-:W-:-:S03]  /*247d0*/  IMAD.MOV.U32 R29, RZ, RZ, R24 ;  /* 0x000000ffff1d7224 */ /* 0x001fc600078e0018 */
[----:B------:R-:W-:Y:S01]  /*247e0*/  STL.64 [R1+0x148], R26 ;  /* 0x0001481a01007387 */ /* 0x000fe20000100a00 */
[----:B------:R-:W-:Y:S02]  /*247f0*/  IMAD.MOV.U32 R28, RZ, RZ, R25 ;  /* 0x000000ffff1c7224 */ /* 0x000fe400078e0019 */
[----:B------:R-:W0:Y:S02]  /*24800*/  LDSM.16.M88.4 R24, [R19+0x8000] ;  /* 0x008000001318783b */ /* 0x000e240000000200 */
[----:B0-----:R-:W-:Y:S02]  /*24810*/  STL [R1+0x130], R24 ;  /* 0x0001301801007387 */ /* 0x001fe40000100800 */
[----:B------:R-:W-:Y:S02]  /*24820*/  STL.64 [R1+0x138], R26 ;  /* 0x0001381a01007387 */ /* 0x000fe40000100a00 */
[----:B------:R-:W-:Y:S02]  /*24830*/  IMAD.MOV.U32 R0, RZ, RZ, R25 ;  /* 0x000000ffff007224 */ /* 0x000fe400078e0019 */
[----:B------:R-:W0:Y:S04]  /*24840*/  LDSM.16.M88.4 R24, [R19+0x9000] ;  /* 0x009000001318783b */ /* 0x000e280000000200 */
[----:B0-----:R-:W-:Y:S01]  /*24850*/  STL.64 [R1+0x120], R24 ;  /* 0x0001201801007387 */ /* 0x001fe20000100a00 */
[----:B------:R-:W-:Y:S02]  /*24860*/  STL.64 [R1+0x128], R26 ;  /* 0x0001281a01007387 */ /* 0x000fe40000100a00 */
[----:B------:R-:W0:Y:S04]  /*24870*/  LDSM.16.M88.4 R24, [R19+0xa000] ;  /* 0x00a000001318783b */ /* 0x000e280000000200 */
[----:B0-----:R-:W-:Y:S01]  /*24880*/  IMAD.MOV.U32 R14, RZ, RZ, R24 ;  /* 0x000000ffff0e7224 */ /* 0x001fe200078e0018 */
[----:B------:R-:W-:Y:S01]  /*24890*/  STL.64 [R1+0x118], R26 ;  /* 0x0001181a01007387 */ /* 0x000fe20000100a00 */
[----:B------:R-:W-:-:S02]  /*248a0*/  IMAD.MOV.U32 R15, RZ, RZ, R25 ;  /* 0x000000ffff0f7224 */ /* 0x000fc400078e0019 */
[----:B------:R-:W0:Y:S02]  /*248b0*/  LDSM.16.M88.4 R24, [R19+0xb000] ;  /* 0x00b000001318783b */ /* 0x000e240000000200 */
[----:B0-----:R-:W-:Y:S02]  /*248c0*/  STL.64 [R1+0x100], R24 ;  /* 0x0001001801007387 */ /* 0x001fe40000100a00 */
[----:B------:R-:W-:Y:S02]  /*248d0*/  STL.64 [R1+0x108], R26 ;  /* 0x0001081a01007387 */ /* 0x000fe40000100a00 */
[----:B------:R-:W0:Y:S02]  /*248e0*/  LDSM.16.M88.4 R24, [R19+0xc000] ;  /* 0x00c000001318783b */ /* 0x000e240000000200 */
[----:B0-----:R-:W-:Y:S02]  /*248f0*/  STL.64 [R1+0xf0], R24 ;  /* 0x0000f01801007387 */ /* 0x001fe40000100a00 */
[----:B------:R-:W-:Y:S02]  /*24900*/  STL.64 [R1+0xf8], R26 ;  /* 0x0000f81a01007387 */ /* 0x000fe40000100a00 */
[----:B------:R-:W0:Y:S04]  /*24910*/  LDSM.16.M88.4 R24, [R19+0xd000] ;  /* 0x00d000001318783b */ /* 0x000e280000000200 */
[----:B0-----:R-:W-:-:S02]  /*24920*/  IMAD.MOV.U32 R10, RZ, RZ, R24 ;  /* 0x000000ffff0a7224 */ /* 0x001fc400078e0018 */
[----:B------:R-:W-:Y:S01]  /*24930*/  IMAD.MOV.U32 R11, RZ, RZ, R25 ;  /* 0x000000ffff0b7224 */ /* 0x000fe200078e0019 */
[----:B------:R0:W-:Y:S01]  /*24940*/  STL.64 [R1+0xe8], R26 ;  /* 0x0000e81a01007387 */ /* 0x0001e20000100a00 */
[----:B------:R-:W2:Y:S03]  /*24950*/  LDL.LU.64 R24, [R1+0x2a0] ;  /* 0x0002a00001187983 */ /* 0x000ea60000300a00 */
[----:B0-----:R-:W2:Y:S01]  /*24960*/  LDL.LU.64 R26, [R1+0x2a8] ;  /* 0x0002a800011a7983 */ /* 0x001ea20000300a00 */
[----:B------:R0:W-:Y:S02]  /*24970*/  STL.64 [R1+0x10c0], R10 ;  /* 0x0010c00a01007387 */ /* 0x0001e40000100a00 */
[----:B0-----:R-:W-:Y:S02]  /*24980*/  IMAD.MOV.U32 R11, RZ, RZ, R4 ;  /* 0x000000ffff0b7224 */ /* 0x001fe400078e0004 */
[----:B------:R-:W0:Y:S02]  /*24990*/  LDSM.16.M88.4 R4, [R19+0xe000] ;  /* 0x00e000001304783b */ /* 0x000e240000000200 */
[----:B------:R-:W1:Y:S02]  /*249a0*/  LDSM.16.M88.4 R16, [R19+0xf000] ;  /* 0x00f000001310783b */ /* 0x000e640000000200 */
[----:B0-----:R-:W-:Y:S02]  /*249b0*/  STL.64 [R1+0x1a0], R4 ;  /* 0x0001a00401007387 */ /* 0x001fe40000100a00 */
[----:B------:R0:W-:Y:S02]  /*249c0*/  STL.64 [R1+0x1a8], R6 ;  /* 0x0001a80601007387 */ /* 0x0001e40000100a00 */
[----:B0-----:R-:W2:Y:S01]  /*249d0*/  LDL.LU.64 R6, [R1+0x10e8] ;  /* 0x0010e80001067983 */ /* 0x001ea20000300a00 */
[----:B------:R-:W2:Y:S02]  /*249e0*/  LDL.LU.64 R4, [R1+0x10e0] ;  /* 0x0010e00001047983 */ /* 0x000ea40000300a00 */
[----:B-1----:R0:W-:Y:S02]  /*249f0*/  STL.64 [R1+0x10d0], R18 ;  /* 0x0010d01201007387 */ /* 0x0021e40000100a00 */
[----:B------:R1:W-:Y:S02]  /*24a00*/  STL.64 [R1+0x10c8], R16 ;  /* 0x0010c81001007387 */ /* 0x0003e40000100a00 */
[----:B0-----:R-:W-:-:S02]  /*24a10*/  IMAD.MOV.U32 R19, RZ, RZ, R23 ;  /* 0x000000ffff137224 */ /* 0x001fc400078e0017 */
[----:B-1----:R-:W-:Y:S02]  /*24a20*/  IMAD.MOV.U32 R16, RZ, RZ, R21 ;  /* 0x000000ffff107224 */ /* 0x002fe400078e0015 */
[----:B------:R-:W-:Y:S02]  /*24a30*/  IMAD.MOV.U32 R17, RZ, RZ, R20 ;  /* 0x000000ffff117224 */ /* 0x000fe400078e0014 */
[----:B------:R-:W0:Y:S04]  /*24a40*/  LDSM.16.MT88.4 R20, [R22+0x10200] ;  /* 0x010200001614783b */ /* 0x000e280000004200 */
[----:B0-----:R-:W-:Y:S01]  /*24a50*/  STL.64 [R1+0x1048], R22 ;  /* 0x0010481601007387 */ /* 0x001fe20000100a00 */
[----:B------:R0:W-:Y:S02]  /*24a60*/  STL.64 [R1+0x1040], R20 ;  /* 0x0010401401007387 */ /* 0x0001e40000100a00 */
[----:B0-----:R-:W-:-:S02]  /*24a70*/  IMAD.MOV.U32 R20, RZ, RZ, R9 ;  /* 0x000000ffff147224 */ /* 0x001fc400078e0009 */
[----:B------:R-:W-:-:S05]  /*24a80*/  IMAD.MOV.U32 R21, RZ, RZ, R8 ;  /* 0x000000ffff157224 */ /* 0x000fca00078e0008 */
[----:B------:R0:W-:Y:S04]  /*24a90*/  STL.64 [R1+0x10d8], R20 ;  /* 0x0010d81401007387 */ /* 0x0001e80000100a00 */
[----:B0-----:R-:W3:Y:S01]  /*24aa0*/  LDL.LU.64 R20, [R1+0x290] ;  /* 0x0002900001147983 */ /* 0x001ee20000300a00 */
[----:B------:R-:W3:Y:S02]  /*24ab0*/  LDL.LU.64 R22, [R1+0x298] ;  /* 0x0002980001167983 */ /* 0x000ee40000300a00 */
[----:B------:R-:W-:Y:S02]  /*24ac0*/  IMAD.MOV.U32 R18, RZ, RZ, R11 ;  /* 0x000000ffff127224 */ /* 0x000fe400078e000b */
[----:B------:R-:W4:Y:S01]  /*24ad0*/  LDL.LU.64 R8, [R1+0x280] ;  /* 0x0002800001087983 */ /* 0x000f220000300a00 */
[----:B------:R-:W4:Y:S01]  /*24ae0*/  LDL.LU.64 R10, [R1+0x288] ;  /* 0x00028800010a7983 */ /* 0x000f220000300a00 */
[C---:B--2---:R-:W-:Y:S11]  /*24af0*/  HMMA.16816.F32 R24, R4.reuse, R12, R24 ;  /* 0x0000000c0418723c */ /* 0x044ff60000001818 */
[----:B------:R-:W-:Y:S11]  /*24b00*/  @!UPT UIADD3 URZ, URZ, URZ, URZ ;  /* 0x0000003f3f3ff290 */ /* 0x000ff6000fffe03f */
[----:B------:R-:W-:Y:S01]  /*24b10*/  @!UPT UIADD3 URZ, URZ, URZ, URZ ;  /* 0x0000003f3f3ff290 */ /* 0x000fe2000fffe03f */
[----:B------:R-:W-:Y:S01]  /*24b20*/  STL.64 [R1+0x1058], R26 ;  /* 0x0010581a01007387 */ /* 0x000fe20000100a00 */
[----:B------:R0:W-:Y:S02]  /*24b30*/  STL.64 [R1+0x1050], R24 ;  /* 0x0010501801007387 */ /* 0x0001e40000100a00 */
[----:B0-----:R-:W-:Y:S02]  /*24b40*/  IMAD.MOV.U32 R24, RZ, RZ, R18 ;  /* 0x000000ffff187224 */ /* 0x001fe400078e0012 */
[----:B------:R-:W-:Y:S02]  /*24b50*/  IMAD.MOV.U32 R25, RZ, RZ, R19 ;  /* 0x000000ffff197224 */ /* 0x000fe400078e0013 */
[C---:B---3--:R-:W-:Y:S01]  /*24b60*/  HMMA.16816.F32 R16, R4.reuse, R16, R20 ;  /* 0x000000100410723c */ /* 0x048fe20000001814 */
[----:B------:R-:W2:Y:S11]  /*24b70*/  LDL.LU.64 R20, [R1+0x10d8] ;  /* 0x0010d80001147983 */ /* 0x000eb60000300a00 */
[----:B------:R-:W-:Y:S11]  /*24b80*/  @!UPT UIADD3 URZ, URZ, URZ, URZ ;  /* 0x0000003f3f3ff290 */ /* 0x000ff6000fffe03f */
[----:B------:R0:W-:Y:S01]  /*24b90*/  STL.64 [R1+0x18], R18 ;  /* 0x0000181201007387 */ /* 0x0001e20000100a00 */
[----:B------:R-:W-:Y:S02]  /*24ba0*/  IMAD.MOV.U32 R12, RZ, RZ, R16 ;  /* 0x000000ffff0c7224 */ /* 0x000fe400078e0010 */
[----:B------:R-:W-:Y:S01]  /*24bb0*/  IMAD.MOV.U32 R13, RZ, RZ, R17 ;  /* 0x000000ffff0d7224 */ /* 0x000fe200078e0011 */
[----:B0-----:R-:W3:Y:S01]  /*24bc0*/  LDL.LU.64 R18, [R1+0x10d0] ;  /* 0x0010d00001127983 */ /* 0x001ee20000300a00 */
[----:B------:R-:W2:Y:S01]  /*24bd0*/  LDL.LU.64 R16, [R1+0x10c8] ;  /* 0x0010c80001107983 */ /* 0x000ea20000300a00 */
[----:B----4-:R-:W-:Y:S02]  /*24be0*/  HMMA.16816.F32 R24, R4, R24, R8 ;  /* 0x000000180418723c */ /* 0x010fe40000001808 */
[----:B---3--:R-:W-:Y:S01]  /*24bf0*/  STL.64 [R1+0x1c8], R18 ;  /* 0x0001c81201007387 */ /* 0x008fe20000100a00 */
[----:B--2---:R-:W-:Y:S02]  /*24c00*/  STL.64 [R1+0x1060], R16 ;  /* 0x0010601001007387 */ /* 0x004fe40000100a00 */
[----:B------:R-:W-:Y:S02]  /*24c10*/  STL [R1+0xfac], R13 ;  /* 0x000fac0d01007387 */ /* 0x000fe40000100800 */
[----:B------:R0:W-:Y:S01]  /*24c20*/  STL [R1+0xfa8], R12 ;  /* 0x000fa80c01007387 */ /* 0x0001e20000100800 */
[----:B------:R1:W-:Y:S04]  /*24c30*/  STL.64 [R1+0x10a8], R14 ;  /* 0x0010a80e01007387 */ /* 0x0003e80000100a00 */
[----:B0-----:R-:W2:Y:S01]  /*24c40*/  LDL.LU.64 R12, [R1+0x260] ;  /* 0x00026000010c7983 */ /* 0x001ea20000300a00 */
[----:B-1----:R-:W2:Y:S11]  /*24c50*/  LDL.LU.64 R14, [R1+0x268] ;  /* 0x00026800010e7983 */ /* 0x002eb60000300a00 */
[----:B------:R-:W-:-:S02]  /*24c60*/  IMAD.MOV.U32 R9, RZ, RZ, R24 ;  /* 0x000000ffff097224 */ /* 0x000fc400078e0018 */
[----:B------:R-:W-:Y:S02]  /*24c70*/  IMAD.MOV.U32 R8, RZ, RZ, R25 ;  /* 0x000000ffff087224 */ /* 0x000fe400078e0019 */
[----:B------:R-:W-:Y:S02]  /*24c80*/  IMAD.MOV.U32 R24, RZ, RZ, R29 ;  /* 0x000000ffff187224 */ /* 0x000fe400078e001d */
[----:B------:R-:W-:Y:S01]  /*24c90*/  IMAD.MOV.U32 R25, RZ, RZ, R28 ;  /* 0x000000ffff197224 */ /* 0x000fe200078e001c */
[----:B------:R-:W3:Y:S01]  /*24ca0*/  LDL.LU.64 R10, [R1+0x10c0] ;  /* 0x0010c000010a7983 */ /* 0x000ee20000300a00 */
[----:B------:R-:W-:Y:S02]  /*24cb0*/  IMAD.MOV.U32 R16, RZ, RZ, R3 ;  /* 0x000000ffff107224 */ /* 0x000fe400078e0003 */
[----:B------:R-:W-:Y:S02]  /*24cc0*/  IMAD.MOV.U32 R17, RZ, RZ, R2 ;  /* 0x000000ffff117224 */ /* 0x000fe400078e0002 */
[----:B------:R-:W-:Y:S01]  /*24cd0*/  IMAD.MOV.U32 R3, RZ, RZ, R26 ;  /* 0x000000ffff037224 */ /* 0x000fe200078e001a */
[----:B------:R0:W-:Y:S01]  /*24ce0*/  STL.64 [R1+0x10b0], R24 ;  /* 0x0010b01801007387 */ /* 0x0001e20000100a00 */
[----:B------:R-:W-:-:S03]  /*24cf0*/  IMAD.MOV.U32 R2, RZ, RZ, R27 ;  /* 0x000000ffff027224 */ /* 0x000fc600078e001b */
[----:B0-----:R-:W4:Y:S01]  /*24d00*/  LDL.LU.64 R24, [R1+0x250] ;  /* 0x0002500001187983 */ /* 0x001f220000300a00 */
[----:B------:R-:W4:Y:S02]  /*24d10*/  LDL.LU.64 R26, [R1+0x258] ;  /* 0x00025800011a7983 */ /* 0x000f240000300a00 */
[----:B------:R-:W-:Y:S02]  /*24d20*/  STL [R1+0xf94], R2 ;  /* 0x000f940201007387 */ /* 0x000fe40000100800 */
[----:B------:R-:W-:Y:S01]  /*24d30*/  STL [R1+0xf90], R3 ;  /* 0x000f900301007387 */ /* 0x000fe20000100800 */
[----:B------:R-:W-:Y:S01]  /*24d40*/  STL [R1+0xf8c], R8 ;  /* 0x000f8c0801007387 */ /* 0x000fe20000100800 */
[----:B------:R0:W-:Y:S01]  /*24d50*/  STL [R1+0xf88], R9 ;  /* 0x000f880901007387 */ /* 0x0001e20000100800 */
[C---:B--2---:R-:W-:Y:S11]  /*24d60*/  HMMA.16816.F32 R12, R4.reuse, R20, R12 ;  /* 0x00000014040c723c */ /* 0x044ff6000000180c */
[----:B------:R-:W-:Y:S11]  /*24d70*/  @!UPT UIADD3 URZ, URZ, URZ, URZ ;  /* 0x0000003f3f3ff290 */ /* 0x000ff6000fffe03f */
[----:B------:R-:W-:Y:S01]  /*24d80*/  @!UPT UIADD3 URZ, URZ, URZ, URZ ;  /* 0x0000003f3f3ff290 */ /* 0x000fe2000fffe03f */
[----:B------:R-:W-:Y:S01]  /*24d90*/  STL.64 [R1+0xc0], R12 ;  /* 0x0000c00c01007387 */ /* 0x000fe20000100a00 */
[----:B------:R-:W2:Y:S02]  /*24da0*/  LDL.LU R20, [R1+0x120] ;  /* 0x0001200001147983 */ /* 0x000ea40000300800 */
[----:B------:R-:W2:Y:S01]  /*24db0*/  LDL.LU R21, [R1+0x124] ;  /* 0x0001240001157983 */ /* 0x000ea20000300800 */
[----:B----4-:R-:W-:Y:S01]  /*24dc0*/  HMMA.16816.F32 R16, R4, R16, R24 ;  /* 0x000000100410723c */ /* 0x010fe20000001818 */
[----:B------:R-:W-:Y:S02]  /*24dd0*/  IMAD.MOV.U32 R28, RZ, RZ, R15 ;  /* 0x000000ffff1c7224 */ /* 0x000fe400078e000f */
[----:B------:R-:W-:Y:S11]  /*24de0*/  IMAD.MOV.U32 R29, RZ, RZ, R14 ;  /* 0x000000ffff1d7224 */ /* 0x000ff600078e000e */
[----:B------:R-:W-:Y:S10]  /*24df0*/  @!UPT UIADD3 URZ, URZ, URZ, URZ ;  /* 0x0000003f3f3ff290 */ /* 0x000ff4000fffe03f */
[----:B0-----:R-:W-:Y:S02]  /*24e00*/  IMAD.MOV.U32 R9, RZ, RZ, R19 ;  /* 0x000000ffff097224 */ /* 0x001fe400078e0013 */
[----:B------:R-:W-:Y:S02]  /*24e10*/  IMAD.MOV.U32 R8, RZ, RZ, R18 ;  /* 0x000000ffff087224 */ /* 0x000fe400078e0012 */
[----:B------:R-:W-:Y:S02]  /*24e20*/  IMAD.MOV.U32 R2, RZ, RZ, R16 ;  /* 0x000000ffff027224 */ /* 0x000fe400078e0010 */
[----:B------:R-:W-:Y:S01]  /*24e30*/  IMAD.MOV.U32 R3, RZ, RZ, R17 ;  /* 0x000000ffff037224 */ /* 0x000fe200078e0011 */
[----:B--2---:R0:W-:Y:S04]  /*24e40*/  STL.64 [R1+0x1090], R20 ;  /* 0x0010901401007387 */ /* 0x0041e80000100a00 */
[----:B0-----:R-:W2:Y:S01]  /*24e50*/  LDL.LU R20, [R1+0x130] ;  /* 0x0001300001147983 */ /* 0x001ea20000300800 */
[----:B------:R-:W-:-:S02]  /*24e60*/  IMAD.MOV.U32 R21, RZ, RZ, R0 ;  /* 0x000000ffff157224 */ /* 0x000fc400078e0000 */
[----:B------:R-:W4:Y:S02]  /*24e70*/  LDL.LU R0, [R1+0x10b8] ;  /* 0x0010b80001007983 */ /* 0x000f240000300800 */
[----:B------:R-:W2:Y:S01]  /*24e80*/  LDL.LU.64 R12, [R1+0x240] ;  /* 0x00024000010c7983 */ /* 0x000ea20000300a00 */
[----:B------:R-:W2:Y:S01]  /*24e90*/  LDL.LU.64 R14, [R1+0x248] ;  /* 0x00024800010e7983 */ /* 0x000ea20000300a00 */
[----:B------:R-:W-:Y:S02]  /*24ea0*/  STL [R1+0xf9c], R28 ;  /* 0x000f9c1c01007387 */ /* 0x000fe40000100800 */
[----:B------:R-:W-:Y:S02]  /*24eb0*/  STL [R1+0xf98], R29 ;  /* 0x000f981d01007387 */ /* 0x000fe40000100800 */
[----:B------:R-:W2:Y:S01]  /*24ec0*/  LDL.LU.64 R24, [R1+0x10b0] ;  /* 0x0010b00001187983 */ /* 0x000ea20000300a00 */
[----:B------:R-:W2:Y:S01]  /*24ed0*/  LDL.LU.64 R16, [R1+0x230] ;  /* 0x0002300001107983 */ /* 0x000ea20000300a00 */
[----:B------:R-:W2:Y:S02]  /*24ee0*/  LDL.LU.64 R18, [R1+0x238] ;  /* 0x0002380001127983 */ /* 0x000ea40000300a00 */
[----:B------:R-:W-:Y:S02]  /*24ef0*/  STL [R1+0xfb4], R9 ;  /* 0x000fb40901007387 */ /* 0x000fe40000100800 */
[----:B------:R0:W-:Y:S01]  /*24f00*/  STL [R1+0xfb0], R8 ;  /* 0x000fb00801007387 */ /* 0x0001e20000100800 */
[----:B---3--:R2:W-:Y:S04]  /*24f10*/  STL.64 [R1+0x1098], R10 ;  /* 0x0010980a01007387 */ /* 0x0085e80000100a00 */
[----:B0-----:R-:W2:Y:S01]  /*24f20*/  LDL.LU R8, [R1+0x150] ;  /* 0x0001500001087983 */ /* 0x001ea20000300800 */
[----:B------:R-:W-:Y:S02]  /*24f30*/  STL [R1+0xfa4], R3 ;  /* 0x000fa40301007387 */ /* 0x000fe40000100800 */
[----:B------:R-:W-:Y:S02]  /*24f40*/  STL [R1+0xfa0], R2 ;  /* 0x000fa00201007387 */ /* 0x000fe40000100800 */
[----:B----4-:R-:W-:-:S07]  /*24f50*/  IMAD.MOV.U32 R9, RZ, RZ, R0 ;  /* 0x000000ffff097224 */ /* 0x010fce00078e0000 */
[C---:B--2---:R-:W-:Y:S01]  /*24f60*/  HMMA.16816.F32 R8, R4.reuse, R8, R12 ;  /* 0x000000080408723c */ /* 0x044fe2000000180c */
[----:B------:R-:W2:Y:S11]  /*24f70*/  LDL.LU.64 R14, [R1+0x10a8] ;  /* 0x0010a800010e7983 */ /* 0x000eb60000300a00 */
[----:B------:R-:W-:Y:S11]  /*24f80*/  @!UPT UIADD3 URZ, URZ, URZ, URZ ;  /* 0x0000003f3f3ff290 */ /* 0x000ff6000fffe03f */
[----:B------:R0:W-:Y:S01]  /*24f90*/  STL.64 [R1+0xa0], R8 ;  /* 0x0000a00801007387 */ /* 0x0001e20000100a00 */
[----:B------:R-:W-:Y:S02]  /*24fa0*/  IMAD.MOV.U32 R28, RZ, RZ, R10 ;  /* 0x000000ffff1c7224 */ /* 0x000fe400078e000a */
[----:B------:R-:W-:Y:S01]  /*24fb0*/  IMAD.MOV.U32 R29, RZ, RZ, R11 ;  /* 0x000000ffff1d7224 */ /* 0x000fe200078e000b */
[----:B0-----:R-:W3:Y:S01]  /*24fc0*/  LDL.LU.64 R8, [R1+0x220] ;  /* 0x0002200001087983 */ /* 0x001ee20000300a00 */
[----:B------:R-:W3:Y:S01]  /*24fd0*/  LDL.LU.64 R10, [R1+0x228] ;  /* 0x00022800010a7983 */ /* 0x000ee20000300a00 */
[----:B------:R-:W-:Y:S02]  /*24fe0*/  HMMA.16816.F32 R16, R4, R24, R16 ;  /* 0x000000180410723c */ /* 0x000fe40000001810 */
[----:B------:R-:W-:Y:S01]  /*24ff0*/  STL [R1+0xfbc], R29 ;  /* 0x000fbc1d01007387 */ /* 0x000fe20000100800 */
[----:B------:R0:W-:Y:S11]  /*25000*/  STL [R1+0xfb8], R28 ;  /* 0x000fb81c01007387 */ /* 0x0001f60000100800 */
[----:B------:R-:W-:Y:S10]  /*25010*/  @!UPT UIADD3 URZ, URZ, URZ, URZ ;  /* 0x0000003f3f3ff290 */ /* 0x000ff4000fffe03f */
[----:B------:R-:W-:Y:S02]  /*25020*/  IMAD.MOV.U32 R12, RZ, RZ, R16 ;  /* 0x000000ffff0c7224 */ /* 0x000fe400078e0010 */
[----:B------:R-:W-:Y:S02]  /*25030*/  IMAD.MOV.U32 R3, RZ, RZ, R17 ;  /* 0x000000ffff037224 */ /* 0x000fe400078e0011 */
[----:B------:R-:W-:Y:S02]  /*25040*/  IMAD.MOV.U32 R0, RZ, RZ, R19 ;  /* 0x000000ffff007224 */ /* 0x000fe400078e0013 */
[----:B------:R-:W-:Y:S01]  /*25050*/  IMAD.MOV.U32 R2, RZ, RZ, R18 ;  /* 0x000000ffff027224 */ /* 0x000fe200078e0012 */
[----:B------:R-:W4:Y:S01]  /*25060*/  LDL.LU.64 R16, [R1+0x210] ;  /* 0x0002100001107983 */ /* 0x000f220000300a00 */
[----:B------:R-:W4:Y:S02]  /*25070*/  LDL.LU.64 R18, [R1+0x218] ;  /* 0x0002180001127983 */ /* 0x000f240000300a00 */
[----:B--2---:R-:W-:-:S02]  /*25080*/  IMAD.MOV.U32 R24, RZ, RZ, R14 ;  /* 0x000000ffff187224 */ /* 0x004fc400078e000e */
[----:B------:R-:W-:Y:S01]  /*25090*/  IMAD.MOV.U32 R25, RZ, RZ, R15 ;  /* 0x000000ffff197224 */ /* 0x000fe200078e000f */
[----:B------:R-:W2:Y:S01]  /*250a0*/  LDL.LU R14, [R1+0x10a4] ;  /* 0x0010a400010e7983 */ /* 0x000ea20000300800 */
[----:B------:R-:W2:Y:S02]  /*250b0*/  LDL.LU R15, [R1+0x10a0] ;  /* 0x0010a000010f7983 */ /* 0x000ea40000300800 */
[----:B------:R-:W-:Y:S02]  /*250c0*/  STL [R1+0xfcc], R0 ;  /* 0x000fcc0001007387 */ /* 0x000fe40000100800 */
[----:B------:R1:W-:Y:S01]  /*250d0*/  STL [R1+0xfc8], R2 ;  /* 0x000fc80201007387 */ /* 0x0003e20000100800 */
[----:B------:R0:W-:Y:S01]  /*250e0*/  STL [R1+0xfc4], R3 ;  /* 0x000fc40301007387 */ /* 0x0001e20000100800 */
[----:B------:R0:W-:Y:S01]  /*250f0*/  STL [R1+0xfc0], R12 ;  /* 0x000fc00c01007387 */ /* 0x0001e20000100800 */
[----:B---3--:R-:W-:Y:S02]  /*25100*/  HMMA.16816.F32 R20, R4, R20, R8 ;  /* 0x000000140414723c */ /* 0x008fe40000001808 */
[----:B------:R-:W3:Y:S11]  /*25110*/  LDL.LU.64 R10, [R1+0x1098] ;  /* 0x00109800010a7983 */ /* 0x000ef60000300a00 */
[----:B------:R-:W-:Y:S11]  /*25120*/  @!UPT UIADD3 URZ, URZ, URZ, URZ ;  /* 0x0000003f3f3ff290 */ /* 0x000ff6000fffe03f */
[----:B0-----:R-:W-:Y:S02]  /*25130*/  IMAD.MOV.U32 R28, RZ, RZ, R20 ;  /* 0x000000ffff1c7224 */ /* 0x001fe400078e0014 */
[----:B------:R-:W-:Y:S02]  /*25140*/  IMAD.MOV.U32 R9, RZ, RZ, R21 ;  /* 0x000000ffff097224 */ /* 0x000fe400078e0015 */
[----:B------:R-:W4:Y:S01]  /*25150*/  LDL.LU.64 R20, [R1+0x1090] ;  /* 0x0010900001147983 */ /* 0x000f220000300a00 */
[----:B------:R-:W-:Y:S02]  /*25160*/  IMAD.MOV.U32 R13, RZ, RZ, R23 ;  /* 0x000000ffff0d7224 */ /* 0x000fe400078e0017 */
[----:B------:R-:W-:-:S03]  /*25170*/  IMAD.MOV.U32 R8, RZ, RZ, R22 ;  /* 0x000000ffff087224 */ /* 0x000fc600078e0016 */
[----:B------:R-:W-:Y:S02]  /*25180*/  STL [R1+0xfdc], R13 ;  /* 0x000fdc0d01007387 */ /* 0x000fe40000100800 */
[----:B------:R-:W-:Y:S02]  /*25190*/  STL [R1+0xfd8], R8 ;  /* 0x000fd80801007387 */ /* 0x000fe40000100800 */
[----:B------:R-:W-:Y:S02]  /*251a0*/  STL [R1+0xfd4], R9 ;  /* 0x000fd40901007387 */ /* 0x000fe40000100800 */
[----:B------:R-:W-:Y:S01]  /*251b0*/  STL [R1+0xfd0], R28 ;  /* 0x000fd01c01007387 */ /* 0x000fe20000100800 */
[C---:B----4-:R-:W-:Y:S11]  /*251c0*/  HMMA.16816.F32 R16, R4.reuse, R20, R16 ;  /* 0x000000140410723c */ /* 0x050ff60000001810 */
[----:B------:R-:W-:Y:S11]  /*251d0*/  @!UPT UIADD3 URZ, URZ, URZ, URZ ;  /* 0x0000003f3f3ff290 */ /* 0x000ff6000fffe03f */
[----:B------:R-:W-:Y:S02]  /*251e0*/  @!UPT UIADD3 URZ, URZ, URZ, URZ ;  /* 0x0000003f3f3ff290 */ /* 0x000fe4000fffe03f */
[----:B-1----:R-:W-:Y:S02]  /*251f0*/  IMAD.MOV.U32 R2, RZ, RZ, R16 ;  /* 0x000000ffff027224 */ /* 0x002fe400078e0010 */
[----:B------:R-:W-:Y:S02]  /*25200*/  IMAD.MOV.U32 R3, RZ, RZ, R17 ;  /* 0x000000ffff037224 */ /* 0x000fe400078e0011 */
[----:B------:R-:W-:Y:S02]  /*25210*/  IMAD.MOV.U32 R12, RZ, RZ, R18 ;  /* 0x000000ffff0c7224 */ /* 0x000fe400078e0012 */
[----:B------:R-:W-:Y:S01]  /*25220*/  IMAD.MOV.U32 R29, RZ, RZ, R19 ;  /* 0x000000ffff1d7224 */ /* 0x000fe200078e0013 */
[----:B------:R-:W4:Y:S01]  /*25230*/  LDL.LU.64 R16, [R1+0x200] ;  /* 0x0002000001107983 */ /* 0x000f220000300a00 */
[----:B------:R-:W4:Y:S02]  /*25240*/  LDL.LU.64 R18, [R1+0x208] ;  /* 0x0002080001127983 */ /* 0x000f240000300a00 */
[----:B------:R-:W2:Y:S02]  /*25250*/  LDL.LU R20, [R1+0xf0] ;  /* 0x0000f00001147983 */ /* 0x000ea40000300800 */
[----:B------:R-:W2:Y:S02]  /*25260*/  LDL.LU R21, [R1+0xf4] ;  /* 0x0000f40001157983 */ /* 0x000ea40000300800 */
[----:B--2---:R0:W-:Y:S01]  /*25270*/  STL.64 [R1+0x1078], R20 ;  /* 0x0010781401007387 */ /* 0x0041e20000100a00 */
[----:B----4-:R-:W-:Y:S03]  /*25280*/  HMMA.16816.F32 R16, R4, R24, R16 ;  /* 0x000000180410723c */ /* 0x010fe60000001810 */
[----:B0-----:R-:W2:Y:S01]  /*25290*/  LDL.LU R20, [R1+0x100] ;  /* 0x0001000001147983 */ /* 0x001ea20000300800 */
[----:B------:R-:W2:Y:S02]  /*252a0*/  LDL.LU R21, [R1+0x104] ;  /* 0x0001040001157983 */ /* 0x000ea40000300800 */
[----:B------:R-:W-:Y:S02]  /*252b0*/  STL [R1+0xfec], R29 ;  /* 0x000fec1d01007387 */ /* 0x000fe40000100800 */
[----:B------:R0:W-:Y:S01]  /*252c0*/  STL [R1+0xfe8], R12 ;  /* 0x000fe80c01007387 */ /* 0x0001e20000100800 */
[----:B------:R1:W-:Y:S04]  /*252d0*/  STL.64 [R1+0x1080], R14 ;  /* 0x0010800e01007387 */ /* 0x0003e80000100a00 */
[----:B0-----:R-:W2:Y:S01]  /*252e0*/  LDL.LU.64 R12, [R1+0x1f0] ;  /* 0x0001f000010c7983 */ /* 0x001ea20000300a00 */
[----:B-1----:R-:W2:Y:S03]  /*252f0*/  LDL.LU.64 R14, [R1+0x1f8] ;  /* 0x0001f800010e7983 */ /* 0x002ea60000300a00 */
[----:B------:R-:W-:Y:S01]  /*25300*/  STL [R1+0xfe4], R3 ;  /* 0x000fe40301007387 */ /* 0x000fe20000100800 */
[----:B------:R-:W-:Y:S03]  /*25310*/  STL [R1+0xfe0], R2 ;  /* 0x000fe00201007387 */ /* 0x000fe60000100800 */
[----:B------:R-:W4:Y:S01]  /*25320*/  LDL.LU R24, [R1+0x1a0] ;  /* 0x0001a00001187983 */ /* 0x000f220000300800 */
[----:B------:R-:W4:Y:S02]  /*25330*/  LDL.LU R25, [R1+0x1a4] ;  /* 0x0001a40001197983 */ /* 0x000f240000300800 */
[----:B------:R-:W-:-:S02]  /*25340*/  IMAD.MOV.U32 R0, RZ, RZ, R19 ;  /* 0x000000ffff007224 */ /* 0x000fc400078e0013 */
[----:B------:R-:W-:Y:S02]  /*25350*/  IMAD.MOV.U32 R28, RZ, RZ, R18 ;  /* 0x000000ffff1c7224 */ /* 0x000fe400078e0012 */
[----:B------:R-:W-:Y:S02]  /*25360*/  IMAD.MOV.U32 R8, RZ, RZ, R16 ;  /* 0x000000ffff087224 */ /* 0x000fe400078e0010 */
[----:B------:R-:W-:Y:S01]  /*25370*/  IMAD.MOV.U32 R9, RZ, RZ, R17 ;  /* 0x000000ffff097224 */ /* 0x000fe200078e0011 */
[----:B----4-:R3:W-:Y:S01]  /*25380*/  STL.64 [R1+0x1068], R24 ;  /* 0x0010681801007387 */ /* 0x0107e20000100a00 */
[----:B--2---:R-:W-:Y:S01]  /*25390*/  HMMA.16816.F32 R20, R4, R20, R12 ;  /* 0x000000140414723c */ /* 0x004fe2000000180c */
[----:B---3--:R-:W-:Y:S02]  /*253a0*/  IMAD.MOV.U32 R24, RZ, RZ, R10 ;  /* 0x000000ffff187224 */ /* 0x008fe400078e000a */
[----:B------:R-:W-:Y:S01]  /*253b0*/  IMAD.MOV.U32 R25, RZ, RZ, R11 ;  /* 0x000000ffff197224 */ /* 0x000fe200078e000b */
[----:B------:R-:W2:Y:S01]  /*253c0*/  LDL.LU R10, [R1+0x108c] ;  /* 0x00108c00010a7983 */ /* 0x000ea20000300800 */
[----:B------:R-:W2:Y:S02]  /*253d0*/  LDL.LU R11, [R1+0x1088] ;  /* 0x00108800010b7983 */ /* 0x000ea40000300800 */
[----:B------:R-:W3:Y:S02]  /*253e0*/  LDL.LU.64 R16, [R1+0x1e0] ;  /* 0x0001e00001107983 */ /* 0x000ee40000300a00 */
[----:B------:R-:W3:Y:S01]  /*253f0*/  LDL.LU.64 R18, [R1+0x1e8] ;  /* 0x0001e80001127983 */ /* 0x000ee20000300a00 */
[----:B------:R-:W-:Y:S01]  /*25400*/  STL [R1+0xffc], R0 ;  /* 0x000ffc0001007387 */ /* 0x000fe20000100800 */
[----:B------:R-:W-:Y:S02]  /*25410*/  STL [R1+0xff8], R28 ;  /* 0x000ff81c01007387 */ /* 0x000fe40000100800 */
[----:B------:R-:W-:Y:S02]  /*25420*/  STL [R1+0xff4], R9 ;  /* 0x000ff40901007387 */ /* 0x000fe40000100800 */
[----:B------:R-:W-:Y:S01]  /*25430*/  STL [R1+0xff0], R8 ;  /* 0x000ff00801007387 */ /* 0x000fe20000100800 */
[----:B------:R-:W4:Y:S08]  /*25440*/  LDL.LU.64 R14, [R1+0x1080] ;  /* 0x00108000010e7983 */ /* 0x000f300000300a00 */
[----:B------:R-:W-:-:S02]  /*25450*/  IMAD.MOV.U32 R13, RZ, RZ, R23 ;  /* 0x000000ffff0d7224 */ /* 0x000fc400078e0017 */
[----:B------:R-:W-:Y:S02]  /*25460*/  IMAD.MOV.U32 R12, RZ, RZ, R20 ;  /* 0x000000ffff0c7224 */ /* 0x000fe400078e0014 */
[----:B------:R-:W-:Y:S02]  /*25470*/  IMAD.MOV.U32 R3, RZ, RZ, R21 ;  /* 0x000000ffff037224 */ /* 0x000fe400078e0015 */
[----:B------:R-:W-:Y:S01]  /*25480*/  IMAD.MOV.U32 R2, RZ, RZ, R22 ;  /* 0x000000ffff027224 */ /* 0x000fe200078e0016 */
[----:B------:R-:W3:Y:S01]  /*25490*/  LDL.LU.64 R20, [R1+0x1078] ;  /* 0x0010780001147983 */ /* 0x000ee20000300a00 */
[----:B------:R-:W-:Y:S03]  /*254a0*/  STL [R1+0x100c], R13 ;  /* 0x00100c0d01007387 */ /* 0x000fe60000100800 */
[----:B------:R-:W-:Y:S01]  /*254b0*/  STL [R1+0x1008], R2 ;  /* 0x0010080201007387 */ /* 0x000fe20000100800 */
[----:B------:R-:W-:Y:S02]  /*254c0*/  STL [R1+0x1004], R3 ;  /* 0x0010040301007387 */ /* 0x000fe40000100800 */
[----:B------:R0:W-:Y:S01]  /*254d0*/  STL [R1+0x1000], R12 ;  /* 0x0010000c01007387 */ /* 0x0001e20000100800 */
[----:B----4-:R1:W-:Y:S01]  /*254e0*/  STL.64 [R1+0x1070], R14 ;  /* 0x0010700e01007387 */ /* 0x0103e20000100a00 */
[----:B0-----:R-:W4:Y:S03]  /*254f0*/  LDL.LU.64 R12, [R1+0x1d0] ;  /* 0x0001d000010c7983 */ /* 0x001f260000300a00 */
[----:B-1----:R-:W4:Y:S01]  /*25500*/  LDL.LU.64 R14, [R1+0x1d8] ;  /* 0x0001d800010e7983 */ /* 0x002f220000300a00 */
[C---:B---3--:R-:W-:Y:S11]  /*25510*/  HMMA.16816.F32 R16, R4.reuse, R20, R16 ;  /* 0x000000140410723c */ /* 0x048ff60000001810 */
[----:B------:R-:W-:Y:S11]  /*25520*/  @!UPT UIADD3 URZ, URZ, URZ, URZ ;  /* 0x0000003f3f3ff290 */ /* 0x000ff6000fffe03f */
[----:B------:R-:W-:Y:S02]  /*25530*/  @!UPT UIADD3 URZ, URZ, URZ, URZ ;  /* 0x0000003f3f3ff290 */ /* 0x000fe4000fffe03f */
[----:B------:R-:W-:Y:S02]  /*25540*/  IMAD.MOV.U32 R28, RZ, RZ, R16 ;  /* 0x000000ffff1c7224 */ /* 0x000fe400078e0010 */
[----:B------:R-:W-:Y:S02]  /*25550*/  IMAD.MOV.U32 R9, RZ, RZ, R17 ;  /* 0x000000ffff097224 */ /* 0x000fe400078e0011 */
[----:B------:R-:W-:Y:S02]  /*25560*/  IMAD.MOV.U32 R29, RZ, RZ, R19 ;  /* 0x000000ffff1d7224 */ /* 0x000fe400078e0013 */
[----:B------:R-:W-:Y:S01]  /*25570*/  IMAD.MOV.U32 R8, RZ, RZ, R18 ;  /* 0x000000ffff087224 */ /* 0x000fe200078e0012 */
[----:B------:R-:W3:Y:S01]  /*25580*/  LDL.LU.64 R16, [R1+0x190] ;  /* 0x0001900001107983 */ /* 0x000ee20000300a00 */
[----:B------:R-:W3:Y:S02]  /*25590*/  LDL.LU.64 R18, [R1+0x198] ;  /* 0x0001980001127983 */ /* 0x000ee40000300a00 */
[----:B------:R-:W2:Y:S02]  /*255a0*/  LDL.LU.64 R20, [R1+0x1b0] ;  /* 0x0001b00001147983 */ /* 0x000ea40000300a00 */
[----:B------:R-:W2:Y:S01]  /*255b0*/  LDL.LU.64 R22, [R1+0x1b8] ;  /* 0x0001b80001167983 */ /* 0x000ea20000300a00 */
[----:B------:R-:W-:Y:S01]  /*255c0*/  STL [R1+0x101c], R29 ;  /* 0x00101c1d01007387 */ /* 0x000fe20000100800 */
[----:B------:R-:W-:Y:S02]  /*255d0*/  STL [R1+0x1018], R8 ;  /* 0x0010180801007387 */ /* 0x000fe40000100800 */
[----:B------:R-:W-:Y:S02]  /*255e0*/  STL [R1+0x1014], R9 ;  /* 0x0010140901007387 */ /* 0x000fe40000100800 */
[----:B------:R0:W-:Y:S01]  /*255f0*/  STL [R1+0x1010], R28 ;  /* 0x0010101c01007387 */ /* 0x0001e20000100800 */
[----:B----4-:R-:W-:Y:S01]  /*25600*/  HMMA.16816.F32 R24, R4, R24, R12 ;  /* 0x000000180418723c */ /* 0x010fe2000000180c */
[----:B------:R-:W4:Y:S11]  /*25610*/  LDL.LU.64 R14, [R1+0x1070] ;  /* 0x00107000010e7983 */ /* 0x000f360000300a00 */
[----:B------:R-:W-:Y:S11]  /*25620*/  @!UPT UIADD3 URZ, URZ, URZ, URZ ;  /* 0x0000003f3f3ff290 */ /* 0x000ff6000fffe03f */
[----:B------:R-:W-:Y:S01]  /*25630*/  @!UPT UIADD3 URZ, URZ, URZ, URZ ;  /* 0x0000003f3f3ff290 */ /* 0x000fe2000fffe03f */
[----:B------:R-:W-:Y:S02]  /*25640*/  IMAD.MOV.U32 R2, RZ, RZ, R24 ;  /* 0x000000ffff027224 */ /* 0x000fe400078e0018 */
[----:B------:R-:W-:Y:S02]  /*25650*/  IMAD.MOV.U32 R3, RZ, RZ, R25 ;  /* 0x000000ffff037224 */ /* 0x000fe400078e0019 */
[----:B------:R-:W3:Y:S01]  /*25660*/  LDL.LU.64 R24, [R1+0x1068] ;  /* 0x0010680001187983 */ /* 0x000ee20000300a00 */
[----:B------:R-:W-:Y:S02]  /*25670*/  IMAD.MOV.U32 R12, RZ, RZ, R26 ;  /* 0x000000ffff0c7224 */ /* 0x000fe400078e001a */
[----:B------:R-:W-:-:S03]  /*25680*/  IMAD.MOV.U32 R0, RZ, RZ, R27 ;  /* 0x000000ffff007224 */ /* 0x000fc600078e001b */
[----:B------:R-:W-:Y:S01]  /*25690*/  STL [R1+0x1028], R12 ;  /* 0x0010280c01007387 */ /* 0x000fe20000100800 */
[----:B------:R-:W-:Y:S02]  /*256a0*/  STL [R1+0x1024], R3 ;  /* 0x0010240301007387 */ /* 0x000fe40000100800 */
[----:B------:R-:W-:Y:S01]  /*256b0*/  STL [R1+0x1020], R2 ;  /* 0x0010200201007387 */ /* 0x000fe20000100800 */
[C---:B---3--:R-:W-:Y:S01]  /*256c0*/  HMMA.16816.F32 R24, R4.reuse, R24, R16 ;  /* 0x000000180418723c */ /* 0x048fe20000001810 */
[----:B------:R-:W2:Y:S11]  /*256d0*/  LDL.LU.64 R16, [R1+0x1060] ;  /* 0x0010600001107983 */ /* 0x000eb60000300a00 */
[----:B------:R-:W-:Y:S11]  /*256e0*/  @!UPT UIADD3 URZ, URZ, URZ, URZ ;  /* 0x0000003f3f3ff290 */ /* 0x000ff6000fffe03f */
[----:B------:R-:W-:Y:S01]  /*256f0*/  @!UPT UIADD3 URZ, URZ, URZ, URZ ;  /* 0x0000003f3f3ff290 */ /* 0x000fe2000fffe03f */
[----:B0-----:R-:W-:Y:S02]  /*25700*/  IMAD.MOV.U32 R28, RZ, RZ, R26 ;  /* 0x000000ffff1c7224 */ /* 0x001fe400078e001a */
[----:B------:R-:W-:Y:S02]  /*25710*/  IMAD.MOV.U32 R13, RZ, RZ, R27 ;  /* 0x000000ffff0d7224 */ /* 0x000fe400078e001b */
[----:B------:R-:W-:Y:S02]  /*25720*/  IMAD.MOV.U32 R8, RZ, RZ, R24 ;  /* 0x000000ffff087224 */ /* 0x000fe400078e0018 */
[----:B------:R-:W-:Y:S01]  /*25730*/  IMAD.MOV.U32 R9, RZ, RZ, R25 ;  /* 0x000000ffff097224 */ /* 0x000fe200078e0019 */
[----:B------:R-:W4:Y:S01]  /*25740*/  LDL.LU.64 R26, [R1+0x1058] ;  /* 0x00105800011a7983 */ /* 0x000f220000300a00 */
[----:B------:R-:W4:Y:S01]  /*25750*/  LDL.LU.64 R24, [R1+0x1050] ;  /* 0x0010500001187983 */ /* 0x000f220000300a00 */
[----:B--2---:R-:W-:Y:S02]  /*25760*/  HMMA.16816.F32 R4, R4, R16, R20 ;  /* 0x000000100404723c */ /* 0x004fe40000001814 */
[----:B------:R-:W2:Y:S01]  /*25770*/  LDL.LU.64 R22, [R1+0x1048] ;  /* 0x0010480001167983 */ /* 0x000ea20000300a00 */
[----:B------:R-:W2:Y:S02]  /*25780*/  LDL.LU.64 R20, [R1+0x1040] ;  /* 0x0010400001147983 */ /* 0x000ea40000300a00 */
[----:B------:R-:W2:Y:S02]  /*25790*/  LDL.LU.64 R18, [R1+0x1038] ;  /* 0x0010380001127983 */ /* 0x000ea40000300a00 */
[----:B------:R-:W2:Y:S11]  /*257a0*/  LDL.LU.64 R16, [R1+0x1030] ;  /* 0x0010300001107983 */ /* 0x000eb60000300a00 */
[----:B------:R-:W-:Y:S06]  /*257b0*/  @!UPT UIADD3 URZ, URZ, URZ, URZ ;  /* 0x0000003f3f3ff290 */ /* 0x000fec000fffe03f */
[----:B------:R-:W-:Y:S02]  /*257c0*/  IMAD.MOV.U32 R29, RZ, RZ, R7 ;  /* 0x000000ffff1d7224 */ /* 0x000fe400078e0007 */
[----:B------:R-:W3:Y:S01]  /*257d0*/  LDL R7, [R1+0x274] ;  /* 0x0002740001077983 */ /* 0x000ee20000100800 */
[C---:B--2---:R-:W-:Y:S11]  /*257e0*/  HMMA.16816.F32 R16, R20.reuse, R10, R16 ;  /* 0x0000000a1410723c */ /* 0x044ff60000001810 */
[----:B------:R-:W-:Y:S11]  /*257f0*/  @!UPT UIADD3 URZ, URZ, URZ, URZ ;  /* 0x0000003f3f3ff290 */ /* 0x000ff6000fffe03f */
[----:B------:R-:W-:Y:S01]  /*25800*/  @!UPT UIADD3 URZ, URZ, URZ, URZ ;  /* 0x0000003f3f3ff290 */ /* 0x000fe2000fffe03f */
[----:B------:R0:W-:Y:S01]  /*25810*/  STL.64 [R1+0xe40], R18 ;  /* 0x000e401201007387 */ /* 0x0001e20000100a00 */
[----:B------:R-:W-:Y:S03]  /*25820*/  STL.64 [R1+0xe38], R16 ;  /* 0x000e381001007387 */ /* 0x000fe60000100a00 */
[----:B0-----:R-:W2:Y:S01]  /*25830*/  LDL.LU R18, [R1+0x1c8] ;  /* 0x0001c80001127983 */ /* 0x001ea20000300800 */
[----:B------:R-:W2:Y:S01]  /*25840*/  LDL.LU R19, [R1+0x1cc] ;  /* 0x0001cc0001137983 */ /* 0x000ea20000300800 */
[----:B----4-:R-:W-:Y:S01]  /*25850*/  HMMA.16816.F32 R24, R20, R14, R24 ;  /* 0x0000000e1418723c */ /* 0x010fe20000001818 */
[----:B------:R-:W-:Y:S02]  /*25860*/  IMAD.MOV.U32 R12, RZ, RZ, R4 ;  /* 0x000000ffff0c7224 */ /* 0x000fe400078e0004 */
[----:B------:R-:W-:Y:S02]  /*25870*/  IMAD.MOV.U32 R3, RZ, RZ, R5 ;  /* 0x000000ffff037224 */ /* 0x000fe400078e0005 */
[----:B------:R-:W-:-:S02]  /*25880*/  IMAD.MOV.U32 R2, RZ, RZ, R6 ;  /* 0x000000ffff027224 */ /* 0x000fc400078e0006 */
[----:B---3--:R-:W0:Y:S04]  /*25890*/  LDSM.16.MT88.4 R4, [R7+0x10400] ;  /* 0x010400000704783b */ /* 0x008e280000004200 */
[----:B--2---:R1:W-:Y:S01]  /*258a0*/  STL.64 [R1+0xe58], R18 ;  /* 0x000e581201007387 */ /* 0x0043e20000100a00 */
[----:B------:R-:W-:Y:S02]  /*258b0*/  STL.64 [R1+0xf80], R22 ;  /* 0x000f801601007387 */ /* 0x000fe40000100a00 */
[----:B------:R-:W-:Y:S09]  /*258c0*/  STL.64 [R1+0xf78], R20 ;  /* 0x000f781401007387 */ /* 0x000ff20000100a00 */
[----:B------:R-:W-:Y:S01]  /*258d0*/  STL.64 [R1+0xe30], R26 ;  /* 0x000e301a01007387 */ /* 0x000fe20000100a00 */
[----:B------:R-:W-:Y:S04]  /*258e0*/  STL.64 [R1+0xe28], R24 ;  /* 0x000e281801007387 */ /* 0x000fe80000100a00 */
[----:B-1----:R-:W2:Y:S01]  /*258f0*/  LDL.LU R18, [R1+0x1a8] ;  /* 0x0001a80001127983 */ /* 0x002ea20000300800 */
[----:B------:R-:W2:Y:S02]  /*25900*/  LDL.LU R19, [R1+0x1ac] ;  /* 0x0001ac0001137983 */ /* 0x000ea40000300800 */
[----:B------:R-:W3:Y:S02]  /*25910*/  LDL.LU R14, [R1+0xe8] ;  /* 0x0000e800010e7983 */ /* 0x000ee40000300800 */
[----:B------:R-:W3:Y:S02]  /*25920*/  LDL.LU R15, [R1+0xec] ;  /* 0x0000ec00010f7983 */ /* 0x000ee40000300800 */
[----:B---3--:R-:W-:Y:S01]  /*25930*/  STL.64 [R1+0xe80], R14 ;  /* 0x000e800e01007387 */ /* 0x008fe20000100a00 */
[----:B0-----:R-:W-:Y:S02]  /*25940*/  STL.64 [R1+0xe50], R6 ;  /* 0x000e500601007387 */ /* 0x001fe40000100a00 */
[----:B------:R0:W-:Y:S02]  /*25950*/  STL.64 [R1+0xe48], R4 ;  /* 0x000e480401007387 */ /* 0x0001e40000100a00 */
[----:B0-----:R-:W-:-:S02]  /*25960*/  IMAD.MOV.U32 R4, RZ, RZ, R12 ;  /* 0x000000ffff047224 */ /* 0x001fc400078e000c */
[----:B------:R-:W-:Y:S01]  /*25970*/  IMAD.MOV.U32 R5, RZ, RZ, R3 ;  /* 0x000000ffff057224 */ /* 0x000fe200078e0003 */
[----:B------:R-:W3:Y:S01]  /*25980*/  LDL.LU R12, [R1+0x1028] ;  /* 0x00102800010c7983 */ /* 0x000ee20000300800 */
[----:B------:R-:W4:Y:S02]  /*25990*/  LDL.LU R3, [R1+0x1024] ;  /* 0x0010240001037983 */ /* 0x000f240000300800 */
[----:B------:R-:W-:Y:S02]  /*259a0*/  IMAD.MOV.U32 R6, RZ, RZ, R2 ;  /* 0x000000ffff067224 */ /* 0x000fe400078e0002 */
[----:B------:R-:W-:Y:S01]  /*259b0*/  IMAD.MOV.U32 R7, RZ, RZ, R29 ;  /* 0x000000ffff077224 */ /* 0x000fe200078e001d */
[----:B------:R-:W2:Y:S01]  /*259c0*/  LDL.LU R2, [R1+0x1020] ;  /* 0x0010200001027983 */ /* 0x000ea20000300800 */
[----:B------:R-:W2:Y:S02]  /*259d0*/  LDL.LU R29, [R1+0x101c] ;  /* 0x00101c00011d7983 */ /* 0x000ea40000300800 */
[----:B------:R-:W2:Y:S02]  /*259e0*/  LDL.LU R14, [R1+0xf8] ;  /* 0x0000f800010e7983 */ /* 0x000ea40000300800 */
[----:B------:R-:W2:Y:S02]  /*259f0*/  LDL.LU R15, [R1+0xfc] ;  /* 0x0000fc00010f7983 */ /* 0x000ea40000300800 */
[----:B--2---:R0:W-:Y:S04]  /*25a00*/  STL.64 [R1+0xe98], R14 ;  /* 0x000e980e01007387 */ /* 0x0041e80000100a00 */
[----:B0-----:R-:W2:Y:S01]  /*25a10*/  LDL.LU R14, [R1+0x108] ;  /* 0x00010800010e7983 */ /* 0x001ea20000300800 */
[----:B------:R-:W2:Y:S03]  /*25a20*/  LDL.LU R15, [R1+0x10c] ;  /* 0x00010c00010f7983 */ /* 0x000ea60000300800 */
[----:B--2---:R-:W-:Y:S01]  /*25a30*/  STL.64 [R1+0xeb0], R14 ;  /* 0x000eb00e01007387 */ /* 0x004fe20000100a00 */
[----:B------:R-:W-:Y:S02]  /*25a40*/  STL.64 [R1+0xe68], R6 ;  /* 0x000e680601007387 */ /* 0x000fe40000100a00 */
[----:B------:R0:W-:Y:S02]  /*25a50*/  STL.64 [R1+0xe60], R4 ;  /* 0x000e600401007387 */ /* 0x0001e40000100a00 */
[----:B0-----:R-:W-:-:S02]  /*25a60*/  IMAD.MOV.U32 R4, RZ, RZ, R8 ;  /* 0x000000ffff047224 */ /* 0x001fc400078e0008 */
[----:B------:R-:W-:Y:S01]  /*25a70*/  IMAD.MOV.U32 R5, RZ, RZ, R9 ;  /* 0x000000ffff057224 */ /* 0x000fe200078e0009 */
[----:B------:R-:W2:Y:S01]  /*25a80*/  LDL.LU R8, [R1+0x1018] ;  /* 0x0010180001087983 */ /* 0x000ea20000300800 */
[----:B------:R-:W2:Y:S02]  /*25a90*/  LDL.LU R9, [R1+0x1014] ;  /* 0x0010140001097983 */ /* 0x000ea40000300800 */
[----:B------:R-:W-:Y:S02]  /*25aa0*/  IMAD.MOV.U32 R6, RZ, RZ, R28 ;  /* 0x000000ffff067224 */ /* 0x000fe400078e001c */
[----:B------:R-:W-:Y:S01]  /*25ab0*/  IMAD.MOV.U32 R7, RZ, RZ, R13 ;  /* 0x000000ffff077224 */ /* 0x000fe200078e000d */
[----:B------:R-:W2:Y:S01]  /*25ac0*/  LDL.LU R28, [R1+0x1010] ;  /* 0x00101000011c7983 */ /* 0x000ea20000300800 */
[----:B------:R-:W2:Y:S02]  /*25ad0*/  LDL.LU R13, [R1+0x100c] ;  /* 0x00100c00010d7983 */ /* 0x000ea40000300800 */
[----:B------:R-:W2:Y:S02]  /*25ae0*/  LDL.LU R14, [R1+0x118] ;  /* 0x00011800010e7983 */ /* 0x000ea40000300800 */
[----:B------:R-:W2:Y:S02]  /*25af0*/  LDL.LU R15, [R1+0x11c] ;  /* 0x00011c00010f7983 */ /* 0x000ea40000300800 */
[----:B--2---:R-:W-:Y:S01]  /*25b00*/  STL.64 [R1+0xec8], R14 ;  /* 0x000ec80e01007387 */ /* 0x004fe20000100a00 */
[----:B------:R-:W-:Y:S02]  /*25b10*/  STL.64 [R1+0xe78], R6 ;  /* 0x000e780601007387 */ /* 0x000fe40000100a00 */
[----:B------:R0:W-:Y:S02]  /*25b20*/  STL.64 [R1+0xe70], R4 ;  /* 0x000e700401007387 */ /* 0x0001e40000100a00 */
[----:B0-----:R-:W-:-:S02]  /*25b30*/  IMAD.MOV.U32 R4, RZ, RZ, R2 ;  /* 0x000000ffff047224 */ /* 0x001fc400078e0002 */
[----:B----4-:R-:W-:Y:S01]  /*25b40*/  IMAD.MOV.U32 R5, RZ, RZ, R3 ;  /* 0x000000ffff057224 */ /* 0x010fe200078e0003 */
[----:B------:R-:W2:Y:S01]  /*25b50*/  LDL.LU R2, [R1+0x1008] ;  /* 0x0010080001027983 */ /* 0x000ea20000300800 */
[----:B------:R-:W4:Y:S02]  /*25b60*/  LDL.LU R3, [R1+0x1004] ;  /* 0x0010040001037983 */ /* 0x000f240000300800 */
[----:B---3--:R-:W-:Y:S02]  /*25b70*/  IMAD.MOV.U32 R6, RZ, RZ, R12 ;  /* 0x000000ffff067224 */ /* 0x008fe400078e000c */
[----:B------:R-:W-:Y:S01]  /*25b80*/  IMAD.MOV.U32 R7, RZ, RZ, R0 ;  /* 0x000000ffff077224 */ /* 0x000fe200078e0000 */
[----:B------:R-:W3:Y:S01]  /*25b90*/  LDL.LU R12, [R1+0x1000] ;  /* 0x00100000010c7983 */ /* 0x000ee20000300800 */
[----:B------:R-:W2:Y:S02]  /*25ba0*/  LDL.LU R0, [R1+0xffc] ;  /* 0x000ffc0001007983 */ /* 0x000ea40000300800 */
[----:B------:R-:W2:Y:S02]  /*25bb0*/  LDL.LU R14, [R1+0x128] ;  /* 0x00012800010e7983 */ /* 0x000ea40000300800 */
[----:B------:R-:W2:Y:S02]  /*25bc0*/  LDL.LU R15, [R1+0x12c] ;  /* 0x00012c00010f7983 */ /* 0x000ea40000300800 */
        /* <DEDUP_REMOVED lines=16> */
[----:B---3--:R-:W-:-:S02]  /*25cd0*/  IMAD.MOV.U32 R4, RZ, RZ, R12 ;  /* 0x000000ffff047224 */ /* 0x008fc400078e000c */
[----:B----4-:R-:W-:Y:S01]  /*25ce0*/  IMAD.MOV.U32 R5, RZ, RZ, R3 ;  /* 0x000000ffff057224 */ /* 0x010fe200078e0003 */
[----:B------:R-:W2:Y:S01]  /*25cf0*/  LDL.LU R12, [R1+0xfe8] ;  /* 0x000fe800010c7983 */ /* 0x000ea20000300800 */
[----:B------:R-:W3:Y:S02]  /*25d00*/  LDL.LU R3, [R1+0xfe4] ;  /* 0x000fe40001037983 */ /* 0x000ee40000300800 */
[----:B------:R-:W-:Y:S02]  /*25d10*/  IMAD.MOV.U32 R6, RZ, RZ, R2 ;  /* 0x000000ffff067224 */ /* 0x000fe400078e0002 */
[----:B------:R-:W-:Y:S01]  /*25d20*/  IMAD.MOV.U32 R7, RZ, RZ, R13 ;  /* 0x000000ffff077224 */ /* 0x000fe200078e000d */
[----:B------:R-:W4:Y:S01]  /*25d30*/  LDL.LU R2, [R1+0xfe0] ;  /* 0x000fe00001027983 */ /* 0x000f220000300800 */
        /* <DEDUP_REMOVED lines=22> */
[----:B----4-:R-:W-:-:S02]  /*25ea0*/  IMAD.MOV.U32 R4, RZ, RZ, R2 ;  /* 0x000000ffff047224 */ /* 0x010fc400078e0002 */
[----:B---3--:R-:W-:Y:S01]  /*25eb0*/  IMAD.MOV.U32 R5, RZ, RZ, R3 ;  /* 0x000000ffff057224 */ /* 0x008fe200078e0003 */
        /* <DEDUP_REMOVED lines=31> */
[----:B------:R-:W2:Y:S02]  /*260b0*/  LDL R0, [R1+0xb00] ;  /* 0x000b000001007983 */ /* 0x000ea40000100800 */
[----:B------:R-:W3:Y:S02]  /*260c0*/  LDL.LU R10, [R1+0x28] ;  /* 0x00002800010a7983 */ /* 0x000ee40000300800 */
[----:B------:R-:W3:Y:S01]  /*260d0*/  LDL.LU R11, [R1+0x2c] ;  /* 0x00002c00010b7983 */ /* 0x000ee20000300800 */
[----:B------:R-:W3:Y:S01]  /*260e0*/  LDL.LU R14, [R1+0x18] ;  /* 0x00001800010e7983 */ /* 0x000ee20000300800 */
[----:B------:R-:W3:Y:S02]  /*260f0*/  LDL.LU R15, [R1+0x1c] ;  /* 0x00001c00010f7983 */ /* 0x000ee40000300800 */
[----:B------:R-:W-:Y:S02]  /*26100*/  STL.64 [R1+0xf20], R6 ;  /* 0x000f200601007387 */ /* 0x000fe40000100a00 */
[----:B------:R0:W-:Y:S02]  /*26110*/  STL.64 [R1+0xf18], R4 ;  /* 0x000f180401007387 */ /* 0x0001e40000100a00 */
[----:B0-----:R-:W3:Y:S01]  /*26120*/  LDL.LU R4, [R1+0xa0] ;  /* 0x0000a00001047983 */ /* 0x001ee20000300800 */
[----:B------:R-:W3:Y:S02]  /*26130*/  LDL.LU R5, [R1+0xa4] ;  /* 0x0000a40001057983 */ /* 0x000ee40000300800 */
[----:B------:R-:W-:-:S02]  /*26140*/  IMAD.MOV.U32 R6, RZ, RZ, R28 ;  /* 0x000000ffff067224 */ /* 0x000fc400078e001c */
[----:B------:R-:W-:Y:S01]  /*26150*/  IMAD.MOV.U32 R7, RZ, RZ, R29 ;  /* 0x000000ffff077224 */ /* 0x000fe200078e001d */
[----:B------:R-:W4:Y:S01]  /*26160*/  LDL.LU R28, [R1+0xf9c] ;  /* 0x000f9c00011c7983 */ /* 0x000f220000300800 */
[----:B------:R-:W4:Y:S03]  /*26170*/  LDL.LU R29, [R1+0xf98] ;  /* 0x000f9800011d7983 */ /* 0x000f260000300800 */
[----:B------:R0:W-:Y:S02]  /*26180*/  STL.64 [R1+0xf38], R6 ;  /* 0x000f380601007387 */ /* 0x0001e40000100a00 */
[----:B0-----:R-:W-:Y:S02]  /*26190*/  IMAD.MOV.U32 R6, RZ, RZ, R8 ;  /* 0x000000ffff067224 */ /* 0x001fe400078e0008 */
[----:B------:R-:W-:Y:S01]  /*261a0*/  IMAD.MOV.U32 R7, RZ, RZ, R9 ;  /* 0x000000ffff077224 */ /* 0x000fe200078e0009 */
[----:B--2---:R-:W0:Y:S04]  /*261b0*/  LDSM.16.M88.4 R20, [R0+0x1000] ;  /* 0x001000000014783b */ /* 0x004e280000000200 */
[----:B------:R-:W-:Y:S04]  /*261c0*/  LDSM.16.M88.4 R24, [R0] ;  /* 0x000000000018783b */ /* 0x000fe80000000200 */
[----:B---3--:R4:W-:Y:S02]  /*261d0*/  STL.64 [R1+0xf30], R4 ;  /* 0x000f300401007387 */ /* 0x0089e40000100a00 */
[----:B----4-:R-:W-:-:S02]  /*261e0*/  IMAD.MOV.U32 R4, RZ, RZ, R2 ;  /* 0x000000ffff047224 */ /* 0x010fc400078e0002 */
[----:B------:R-:W-:Y:S01]  /*261f0*/  IMAD.MOV.U32 R5, RZ, RZ, R3 ;  /* 0x000000ffff057224 */ /* 0x000fe200078e0003 */
[----:B------:R-:W2:Y:S01]  /*26200*/  LDL.LU R2, [R1+0xf94] ;  /* 0x000f940001027983 */ /* 0x000ea20000300800 */
[----:B------:R-:W3:Y:S02]  /*26210*/  LDL.LU R3, [R1+0xf90] ;  /* 0x000f900001037983 */ /* 0x000ee40000300800 */
[----:B------:R-:W4:Y:S02]  /*26220*/  LDL.LU R8, [R1+0xf8c] ;  /* 0x000f8c0001087983 */ /* 0x000f240000300800 */
[----:B------:R-:W2:Y:S01]  /*26230*/  LDL.LU R9, [R1+0xf88] ;  /* 0x000f880001097983 */ /* 0x000ea20000300800 */
[----:B------:R-:W-:Y:S01]  /*26240*/  STL.64 [R1+0xf50], R6 ;  /* 0x000f500601007387 */ /* 0x000fe20000100a00 */
[----:B------:R1:W-:Y:S03]  /*26250*/  STL.64 [R1+0xf48], R4 ;  /* 0x000f480401007387 */ /* 0x0003e60000100a00 */
[----:B-1----:R-:W2:Y:S01]  /*26260*/  LDL.LU R4, [R1+0xc0] ;  /* 0x0000c00001047983 */ /* 0x002ea20000300800 */
[----:B------:R-:W2:Y:S02]  /*26270*/  LDL.LU R5, [R1+0xc4] ;  /* 0x0000c40001057983 */ /* 0x000ea40000300800 */
[----:B------:R-:W-:-:S02]  /*26280*/  IMAD.MOV.U32 R6, RZ, RZ, R29 ;  /* 0x000000ffff067224 */ /* 0x000fc400078e001d */
[----:B------:R-:W-:Y:S02]  /*26290*/  IMAD.MOV.U32 R7, RZ, RZ, R28 ;  /* 0x000000ffff077224 */ /* 0x000fe400078e001c */
[----:B0-----:R-:W-:-:S03]  /*262a0*/  IMAD.MOV.U32 R16, RZ, RZ, R20 ;  /* 0x000000ffff107224 */ /* 0x001fc600078e0014 */
[----:B------:R3:W-:Y:S02]  /*262b0*/  STL.64 [R1+0xf68], R6 ;  /* 0x000f680601007387 */ /* 0x0007e40000100a00 */
[----:B---3--:R-:W-:Y:S02]  /*262c0*/  IMAD.MOV.U32 R6, RZ, RZ, R3 ;  /* 0x000000ffff067224 */ /* 0x008fe400078e0003 */
[----:B------:R-:W-:Y:S01]  /*262d0*/  IMAD.MOV.U32 R3, RZ, RZ, R21 ;  /* 0x000000ffff037224 */ /* 0x000fe200078e0015 */
[----:B--2---:R-:W-:Y:S01]  /*262e0*/  STL.64 [R1+0xf60], R4 ;  /* 0x000f600401007387 */ /* 0x004fe20000100a00 */
[----:B------:R-:W-:Y:S02]  /*262f0*/  STL.64 [R1+0x258], R22 ;  /* 0x0002581601007387 */ /* 0x000fe40000100a00 */
[----:B------:R-:W0:Y:S04]  /*26300*/  LDSM.16.M88.4 R20, [R0+0x2000] ;  /* 0x002000000014783b */ /* 0x000e280000000200 */
[----:B------:R-:W-:Y:S01]  /*26310*/  IMAD.MOV.U32 R7, RZ, RZ, R2 ;  /* 0x000000ffff077224 */ /* 0x000fe200078e0002 */
[----:B0-----:R0:W-:Y:S01]  /*26320*/  STL.64 [R1+0x248], R22 ;  /* 0x0002481601007387 */ /* 0x0011e20000100a00 */
[----:B------:R-:W-:-:S02]  /*26330*/  IMAD.MOV.U32 R2, RZ, RZ, R20 ;  /* 0x000000ffff027224 */ /* 0x000fc400078e0014 */
[----:B------:R-:W-:Y:S01]  /*26340*/  IMAD.MOV.U32 R0, RZ, RZ, R21 ;  /* 0x000000ffff007224 */ /* 0x000fe200078e0015 */
[----:B0-----:R-:W2:Y:S01]  /*26350*/  LDL.LU.64 R22, [R1+0xf80] ;  /* 0x000f800001167983 */ /* 0x001ea20000300a00 */
[----:B------:R-:W2:Y:S02]  /*26360*/  LDL.LU.64 R20, [R1+0xf78] ;  /* 0x000f780001147983 */ /* 0x000ea40000300a00 */
[----:B------:R-:W-:Y:S02]  /*26370*/  IMAD.MOV.U32 R4, RZ, RZ, R9 ;  /* 0x000000ffff047224 */ /* 0x000fe400078e0009 */
[----:B----4-:R-:W-:Y:S01]  /*26380*/  IMAD.MOV.U32 R5, RZ, RZ, R8 ;  /* 0x000000ffff057224 */ /* 0x010fe200078e0008 */
[----:B------:R-:W-:Y:S01]  /*26390*/  STL.64 [R1+0x268], R26 ;  /* 0x0002681a01007387 */ /* 0x000fe20000100a00 */
[C---:B--2---:R-:W-:Y:S03]  /*263a0*/  HMMA.16816.F32 R8, R20.reuse, R10, R12 ;  /* 0x0000000a1408723c */ /* 0x044fe6000000180c */
[----:B------:R-:W2:Y:S05]  /*263b0*/  LDL.LU.64 R14, [R1+0xf70] ;  /* 0x000f7000010e7983 */ /* 0x000eaa0000300a00 */
[C---:B--2---:R-:W-:Y:S01]  /*263c0*/  HMMA.16816.F32 R12, R20.reuse, R14, R4 ;  /* 0x0000000e140c723c */ /* 0x044fe20000001804 */
[----:B------:R-:W2:Y:S01]  /*263d0*/  LDL.LU.64 R6, [R1+0xf68] ;  /* 0x000f680001067983 */ /* 0x000ea20000300a00 */
[----:B------:R-:W2:Y:S11]  /*263e0*/  LDL.LU.64 R4, [R1+0xf60] ;  /* 0x000f600001047983 */ /* 0x000eb60000300a00 */
[----:B------:R-:W-:Y:S10]  /*263f0*/  @!UPT UIADD3 URZ, URZ, URZ, URZ ;  /* 0x0000003f3f3ff290 */ /* 0x000ff4000fffe03f */
[----:B------:R-:W-:Y:S01]  /*26400*/  STL.64 [R1+0x230], R12 ;  /* 0x0002300c01007387 */ /* 0x000fe20000100a00 */
[----:B------:R0:W-:Y:S03]  /*26410*/  STL.64 [R1+0x238], R14 ;  /* 0x0002380e01007387 */ /* 0x0001e60000100a00 */
[----:B0-----:R-:W2:Y:S02]  /*26420*/  LDL.LU.64 R14, [R1+0xf58] ;  /* 0x000f5800010e7983 */ /* 0x001ea40000300a00 */
[C---:B--2---:R-:W-:Y:S02]  /*26430*/  HMMA.16816.F32 R12, R20.reuse, R14, R4 ;  /* 0x0000000e140c723c */ /* 0x044fe40000001804 */
[----:B------:R-:W2:Y:S01]  /*26440*/  LDL.LU.64 R6, [R1+0xf50] ;  /* 0x000f500001067983 */ /* 0x000ea20000300a00 */
[----:B------:R-:W2:Y:S11]  /*26450*/  LDL.LU.64 R4, [R1+0xf48] ;  /* 0x000f480001047983 */ /* 0x000eb60000300a00 */
[----:B------:R-:W-:Y:S09]  /*26460*/  @!UPT UIADD3 URZ, URZ, URZ, URZ ;  /* 0x0000003f3f3ff290 */ /* 0x000ff2000fffe03f */
        /* <DEDUP_REMOVED lines=63> */
[----:B------:R0:W-:Y:S02]  /*26860*/  STL [R1+0xd4c], R12 ;  /* 0x000d4c0c01007387 */ /* 0x0001e40000100800 */
[----:B0-----:R-:W-:Y:S02]  /*26870*/  IMAD.MOV.U32 R12, RZ, RZ, R16 ;  /* 0x000000ffff0c7224 */ /* 0x001fe400078e0010 */
[----:B------:R-:W-:Y:S01]  /*26880*/  STL [R1+0xd48], R13 ;  /* 0x000d480d01007387 */ /* 0x000fe20000100800 */
[----:B------:R-:W-:Y:S02]  /*26890*/  STL [R1+0xd44], R14 ;  /* 0x000d440e01007387 */ /* 0x000fe40000100800 */
[----:B------:R-:W-:Y:S01]  /*268a0*/  STL [R1+0xd40], R15 ;  /* 0x000d400f01007387 */ /* 0x000fe20000100800 */
[C---:B--2---:R-:W-:Y:S01]  /*268b0*/  HMMA.16816.F32 R16, R20.reuse, R18, R4 ;  /* 0x000000121410723c */ /* 0x044fe20000001804 */
[----:B------:R-:W2:Y:S01]  /*268c0*/  LDL.LU.64 R6, [R1+0xe68] ;  /* 0x000e680001067983 */ /* 0x000ea20000300a00 */
[----:B------:R-:W2:Y:S11]  /*268d0*/  LDL.LU.64 R4, [R1+0xe60] ;  /* 0x000e600001047983 */ /* 0x000eb60000300a00 */
[----:B------:R-:W-:Y:S10]  /*268e0*/  @!UPT UIADD3 URZ, URZ, URZ, URZ ;  /* 0x0000003f3f3ff290 */ /* 0x000ff4000fffe03f */
[----:B------:R-:W-:Y:S01]  /*268f0*/  STL.64 [R1+0x190], R16 ;  /* 0x0001901001007387 */ /* 0x000fe20000100a00 */
[----:B------:R0:W-:Y:S03]  /*26900*/  STL.64 [R1+0x198], R18 ;  /* 0x0001981201007387 */ /* 0x0001e60000100a00 */
[----:B0-----:R-:W2:Y:S02]  /*26910*/  LDL.LU.64 R18, [R1+0xe58] ;  /* 0x000e580001127983 */ /* 0x001ea40000300a00 */
[----:B--2---:R-:W-:Y:S02]  /*26920*/  HMMA.16816.F32 R20, R20, R18, R4 ;  /* 0x000000121414723c */ /* 0x004fe40000001804 */
[----:B------:R-:W2:Y:S01]  /*26930*/  LDL.LU.64 R6, [R1+0xe50] ;  /* 0x000e500001067983 */ /* 0x000ea20000300a00 */
[----:B------:R-:W2:Y:S02]  /*26940*/  LDL.LU.64 R4, [R1+0xe48] ;  /* 0x000e480001047983 */ /* 0x000ea40000300a00 */
[----:B------:R-:W2:Y:S02]  /*26950*/  LDL.LU.64 R18, [R1+0xe40] ;  /* 0x000e400001127983 */ /* 0x000ea40000300a00 */
[----:B------:R-:W2:Y:S11]  /*26960*/  LDL.LU.64 R16, [R1+0xe38] ;  /* 0x000e380001107983 */ /* 0x000eb60000300a00 */
[----:B------:R-:W-:Y:S05]  /*26970*/  @!UPT UIADD3 URZ, URZ, URZ, URZ ;  /* 0x0000003f3f3ff290 */ /* 0x000fea000fffe03f */
[----:B------:R-:W-:Y:S01]  /*26980*/  STL.64 [R1+0x180], R20 ;  /* 0x0001801401007387 */ /* 0x000fe20000100a00 */
[----:B------:R0:W-:Y:S03]  /*26990*/  STL.64 [R1+0x188], R22 ;  /* 0x0001881601007387 */ /* 0x0001e60000100a00 */
[----:B0-----:R-:W3:Y:S01]  /*269a0*/  LDL R22, [R1+0xb00] ;  /* 0x000b000001167983 */ /* 0x001ee20000100800 */
[----:B------:R-:W4:Y:S01]  /*269b0*/  LDL.LU.64 R26, [R1+0xe30] ;  /* 0x000e3000011a7983 */ /* 0x000f220000300a00 */
[----:B--2---:R-:W-:Y:S02]  /*269c0*/  HMMA.16816.F32 R16, R4, R24, R16 ;  /* 0x000000180410723c */ /* 0x004fe40000001810 */
[----:B------:R-:W4:Y:S01]  /*269d0*/  LDL.LU.64 R24, [R1+0xe28] ;  /* 0x000e280001187983 */ /* 0x000f220000300a00 */
[----:B------:R-:W-:Y:S11]  /*269e0*/  IMAD.MOV.U32 R13, RZ, RZ, R3 ;  /* 0x000000ffff0d7224 */ /* 0x000ff600078e0003 */
[----:B------:R-:W-:Y:S09]  /*269f0*/  @!UPT UIADD3 URZ, URZ, URZ, URZ ;  /* 0x0000003f3f3ff290 */ /* 0x000ff2000fffe03f */
[----:B------:R0:W-:Y:S02]  /*26a00*/  STL.64 [R1+0x170], R16 ;  /* 0x0001701001007387 */ /* 0x0001e40000100a00 */
[----:B0-----:R-:W-:Y:S02]  /*26a10*/  IMAD.MOV.U32 R16, RZ, RZ, R2 ;  /* 0x000000ffff107224 */ /* 0x001fe400078e0002 */
[----:B------:R-:W-:-:S07]  /*26a20*/  IMAD.MOV.U32 R17, RZ, RZ, R0 ;  /* 0x000000ffff117224 */ /* 0x000fce00078e0000 */
[C---:B------:R-:W-:Y:S01]  /*26a30*/  HMMA.16816.F32 R8, R4.reuse, R16, R8 ;  /* 0x000000100408723c */ /* 0x040fe20000001808 */
[----:B------:R-:W-:Y:S01]  /*26a40*/  IMAD.MOV.U32 R29, RZ, RZ, R19 ;  /* 0x000000ffff1d7224 */ /* 0x000fe200078e0013 */
[----:B------:R-:W-:Y:S04]  /*26a50*/  STL [R1+0x178], R18 ;  /* 0x0001781201007387 */ /* 0x000fe80000100800 */
[----:B------:R0:W-:Y:S11]  /*26a60*/  STL [R1+0xd50], R29 ;  /* 0x000d501d01007387 */ /* 0x0001f60000100800 */
[----:B------:R-:W-:Y:S07]  /*26a70*/  @!UPT UIADD3 URZ, URZ, URZ, URZ ;  /* 0x0000003f3f3ff290 */ /* 0x000fee000fffe03f */
[----:B0-----:R-:W-:Y:S01]  /*26a80*/  IMAD.MOV.U32 R29, RZ, RZ, R10 ;  /* 0x000000ffff1d7224 */ /* 0x001fe200078e000a */
[----:B----4-:R-:W-:Y:S07]  /*26a90*/  HMMA.16816.F32 R24, R4, R12, R24 ;  /* 0x0000000c0418723c */ /* 0x010fee0000001818 */
[----:B------:R-:W-:Y:S11]  /*26aa0*/  IMAD.MOV.U32 R12, RZ, RZ, R11 ;  /* 0x000000ffff0c7224 */ /* 0x000ff600078e000b */
[----:B------:R-:W-:Y:S06]  /*26ab0*/  @!UPT UIADD3 URZ, URZ, URZ, URZ ;  /* 0x0000003f3f3ff290 */ /* 0x000fec000fffe03f */
[----:B------:R-:W-:Y:S02]  /*26ac0*/  IMAD.MOV.U32 R15, RZ, RZ, R26 ;  /* 0x000000ffff0f7224 */ /* 0x000fe400078e001a */
[----:B------:R-:W-:Y:S02]  /*26ad0*/  IMAD.MOV.U32 R14, RZ, RZ, R25 ;  /* 0x000000ffff0e7224 */ /* 0x000fe400078e0019 */
[----:B------:R-:W-:Y:S01]  /*26ae0*/  IMAD.MOV.U32 R13, RZ, RZ, R24 ;  /* 0x000000ffff0d7224 */ /* 0x000fe200078e0018 */
[----:B------:R-:W-:Y:S01]  /*26af0*/  STL [R1+0x16c], R27 ;  /* 0x00016c1b01007387 */ /* 0x000fe20000100800 */
[----:B------:R-:W-:Y:S02]  /*26b00*/  STL [R1+0xd5c], R15 ;  /* 0x000d5c0f01007387 */ /* 0x000fe40000100800 */
[----:B------:R-:W-:Y:S02]  /*26b10*/  STL [R1+0xd58], R14 ;  /* 0x000d580e01007387 */ /* 0x000fe40000100800 */
[----:B---3--:R-:W-:Y:S01]  /*26b20*/  LDSM.16.M88.4 R24, [R22+0x6000] ;  /* 0x006000001618783b */ /* 0x008fe20000000200 */
[----:B------:R-:W-:Y:S03]  /*26b30*/  STL [R1+0xd54], R13 ;  /* 0x000d540d01007387 */ /* 0x000fe60000100800 */
[----:B------:R-:W-:Y:S02]  /*26b40*/  STL.64 [R1+0x80], R8 ;  /* 0x0000800801007387 */ /* 0x000fe40000100a00 */
[----:B------:R-:W0:Y:S04]  /*26b50*/  LDSM.16.M88.4 R8, [R22+0x3000] ;  /* 0x003000001608783b */ /* 0x000e280000000200 */
[----:B------:R1:W-:Y:S01]  /*26b60*/  STL [R1+0xd64], R12 ;  /* 0x000d640c01007387 */ /* 0x0003e20000100800 */
[----:B------:R-:W-:Y:S01]  /*26b70*/  STL [R1+0xd60], R29 ;  /* 0x000d601d01007387 */ /* 0x000fe20000100800 */
[----:B0-----:R-:W-:-:S03]  /*26b80*/  IMAD.MOV.U32 R13, RZ, RZ, R8 ;  /* 0x000000ffff0d7224 */ /* 0x001fc600078e0008 */
[----:B------:R-:W-:Y:S01]  /*26b90*/  STL.64 [R1+0x158], R10 ;  /* 0x0001580a01007387 */ /* 0x000fe20000100a00 */
[----:B-1----:R-:W-:Y:S02]  /*26ba0*/  IMAD.MOV.U32 R12, RZ, RZ, R9 ;  /* 0x000000ffff0c7224 */ /* 0x002fe400078e0009 */
[----:B------:R-:W0:Y:S04]  /*26bb0*/  LDSM.16.M88.4 R8, [R22+0x4000] ;  /* 0x004000001608783b */ /* 0x000e280000000200 */
[----:B0-----:R-:W-:Y:S01]  /*26bc0*/  IMAD.MOV.U32 R16, RZ, RZ, R8 ;  /* 0x000000ffff107224 */ /* 0x001fe200078e0008 */
[----:B------:R-:W-:Y:S01]  /*26bd0*/  STL.64 [R1+0x148], R10 ;  /* 0x0001480a01007387 */ /* 0x000fe20000100a00 */
[----:B------:R-:W-:Y:S02]  /*26be0*/  IMAD.MOV.U32 R14, RZ, RZ, R9 ;  /* 0x000000ffff0e7224 */ /* 0x000fe400078e0009 */
[----:B------:R-:W0:Y:S04]  /*26bf0*/  LDSM.16.M88.4 R8, [R22+0x5000] ;  /* 0x005000001608783b */ /* 0x000e280000000200 */
[----:B0-----:R-:W-:Y:S01]  /*26c00*/  IMAD.MOV.U32 R18, RZ, RZ, R8 ;  /* 0x000000ffff127224 */ /* 0x001fe200078e0008 */
[----:B------:R-:W-:Y:S01]  /*26c10*/  STL.64 [R1+0x138], R10 ;  /* 0x0001380a01007387 */ /* 0x000fe20000100a00 */
[----:B------:R-:W-:-:S02]  /*26c20*/  IMAD.MOV.U32 R17, RZ, RZ, R9 ;  /* 0x000000ffff117224 */ /* 0x000fc400078e0009 */
[----:B------:R-:W0:Y:S04]  /*26c30*/  LDSM.16.M88.4 R8, [R22+0x7000] ;  /* 0x007000001608783b */ /* 0x000e280000000200 */
[----:B------:R-:W-:Y:S01]  /*26c40*/  STL.64 [R1+0x120], R24 ;  /* 0x0001201801007387 */ /* 0x000fe20000100a00 */
[----:B------:R-:W-:Y:S02]  /*26c50*/  STL.64 [R1+0x128], R26 ;  /* 0x0001281a01007387 */ /* 0x000fe40000100a00 */
[----:B------:R-:W-:Y:S04]  /*26c60*/  LDSM.16.M88.4 R24, [R22+0x9000] ;  /* 0x009000001618783b */ /* 0x000fe80000000200 */
[----:B0-----:R-:W-:Y:S01]  /*26c70*/  IMAD.MOV.U32 R19, RZ, RZ, R8 ;  /* 0x000000ffff137224 */ /* 0x001fe200078e0008 */
[----:B------:R-:W-:Y:S01]  /*26c80*/  STL.64 [R1+0x118], R10 ;  /* 0x0001180a01007387 */ /* 0x000fe20000100a00 */
[----:B------:R-:W-:-:S02]  /*26c90*/  IMAD.MOV.U32 R15, RZ, RZ, R9 ;  /* 0x000000ffff0f7224 */ /* 0x000fc400078e0009 */
[----:B------:R-:W0:Y:S02]  /*26ca0*/  LDSM.16.M88.4 R8, [R22+0x8000] ;  /* 0x008000001608783b */ /* 0x000e240000000200 */
[----:B0-----:R-:W-:Y:S02]  /*26cb0*/  STL.64 [R1+0x100], R8 ;  /* 0x0001000801007387 */ /* 0x001fe40000100a00 */
[----:B------:R-:W-:Y:S02]  /*26cc0*/  STL.64 [R1+0x108], R10 ;  /* 0x0001080a01007387 */ /* 0x000fe40000100a00 */
        /* <DEDUP_REMOVED lines=8> */
[----:B0-----:R0:W-:Y:S02]  /*26d50*/  STL.64 [R1+0xdc8], R8 ;  /* 0x000dc80801007387 */ /* 0x0011e40000100a00 */
[----:B------:R-:W2:Y:S02]  /*26d60*/  LDL R23, [R1+0x274] ;  /* 0x0002740001177983 */ /* 0x000ea40000100800 */
[----:B------:R-:W-:Y:S02]  /*26d70*/  STL.64 [R1+0xd8], R26 ;  /* 0x0000d81a01007387 */ /* 0x000fe40000100a00 */
[----:B------:R-:W-:Y:S02]  /*26d80*/  STL.64 [R1+0xdd0], R24 ;  /* 0x000dd01801007387 */ /* 0x000fe40000100a00 */
[----:B------:R-:W1:Y:S01]  /*26d90*/  LDSM.16.M88.4 R24, [R22+0xd000] ;  /* 0x00d000001618783b */ /* 0x000e620000000200 */
[----:B------:R-:W-:-:S02]  /*26da0*/  IMAD.MOV.U32 R28, RZ, RZ, R10 ;  /* 0x000000ffff1c7224 */ /* 0x000fc400078e000a */
[----:B------:R-:W-:Y:S02]  /*26db0*/  IMAD.MOV.U32 R3, RZ, RZ, R11 ;  /* 0x000000ffff037224 */ /* 0x000fe400078e000b */
[----:B------:R-:W-:-:S03]  /*26dc0*/  IMAD.MOV.U32 R10, RZ, RZ, R15 ;  /* 0x000000ffff0a7224 */ /* 0x000fc600078e000f */
[----:B------:R-:W-:Y:S01]  /*26dd0*/  STL [R1+0xd6c], R3 ;  /* 0x000d6c0301007387 */ /* 0x000fe20000100800 */
[----:B------:R-:W-:Y:S02]  /*26de0*/  STL [R1+0xd68], R28 ;  /* 0x000d681c01007387 */ /* 0x000fe40000100800 */
[----:B0-----:R-:W-:Y:S02]  /*26df0*/  IMAD.MOV.U32 R8, RZ, RZ, R0 ;  /* 0x000000ffff087224 */ /* 0x001fe400078e0000 */
[----:B------:R-:W-:Y:S02]  /*26e00*/  IMAD.MOV.U32 R9, RZ, RZ, R2 ;  /* 0x000000ffff097224 */ /* 0x000fe400078e0002 */
[----:B-1----:R-:W-:Y:S02]  /*26e10*/  IMAD.MOV.U32 R29, RZ, RZ, R24 ;  /* 0x000000ffff1d7224 */ /* 0x002fe400078e0018 */
[----:B------:R-:W-:Y:S02]  /*26e20*/  IMAD.MOV.U32 R15, RZ, RZ, R25 ;  /* 0x000000ffff0f7224 */ /* 0x000fe400078e0019 */
[----:B------:R-:W-:-:S02]  /*26e30*/  IMAD.MOV.U32 R24, RZ, RZ, R18 ;  /* 0x000000ffff187224 */ /* 0x000fc400078e0012 */
[----:B------:R-:W-:Y:S02]  /*26e40*/  IMAD.MOV.U32 R25, RZ, RZ, R17 ;  /* 0x000000ffff197224 */ /* 0x000fe400078e0011 */
[----:B------:R-:W-:Y:S02]  /*26e50*/  IMAD.MOV.U32 R0, RZ, RZ, R27 ;  /* 0x000000ffff007224 */ /* 0x000fe400078e001b */
[----:B------:R-:W-:Y:S01]  /*26e60*/  IMAD.MOV.U32 R2, RZ, RZ, R26 ;  /* 0x000000ffff027224 */ /* 0x000fe200078e001a */
[----:B------:R0:W-:Y:S02]  /*26e70*/  STL.64 [R1+0xe18], R24 ;  /* 0x000e181801007387 */ /* 0x0001e40000100a00 */
[----:B0-----:R-:W-:Y:S02]  /*26e80*/  IMAD.MOV.U32 R24, RZ, RZ, R16 ;  /* 0x000000ffff187224 */ /* 0x001fe400078e0010 */
[----:B------:R-:W-:-:S05]  /*26e90*/  IMAD.MOV.U32 R25, RZ, RZ, R14 ;  /* 0x000000ffff197224 */ /* 0x000fca00078e000e */
[----:B------:R0:W-:Y:S01]  /*26ea0*/  STL.64 [R1+0xe20], R24 ;  /* 0x000e201801007387 */ /* 0x0001e20000100a00 */
[----:B------:R-:W-:Y:S02]  /*26eb0*/  STL [R1+0xd7c], R0 ;  /* 0x000d7c0001007387 */ /* 0x000fe40000100800 */
[----:B------:R-:W-:Y:S02]  /*26ec0*/  STL [R1+0xd78], R2 ;  /* 0x000d780201007387 */ /* 0x000fe40000100800 */
[----:B------:R-:W-:Y:S02]  /*26ed0*/  STL [R1+0xd74], R15 ;  /* 0x000d740f01007387 */ /* 0x000fe40000100800 */
[----:B0-----:R-:W-:Y:S02]  /*26ee0*/  IMAD.MOV.U32 R24, RZ, RZ, R13 ;  /* 0x000000ffff187224 */ /* 0x001fe400078e000d */
[----:B------:R-:W-:Y:S02]  /*26ef0*/  IMAD.MOV.U32 R25, RZ, RZ, R12 ;  /* 0x000000ffff197224 */ /* 0x000fe400078e000c */
[----:B------:R-:W0:Y:S04]  /*26f00*/  LDSM.16.M88.4 R12, [R22+0xf000] ;  /* 0x00f00000160c783b */ /* 0x000e280000000200 */
[----:B------:R-:W-:Y:S01]  /*26f10*/  STL [R1+0xd70], R29 ;  /* 0x000d701d01007387 */ /* 0x000fe20000100800 */
[----:B0-----:R-:W-:-:S02]  /*26f20*/  IMAD.MOV.U32 R28, RZ, RZ, R12 ;  /* 0x000000ffff1c7224 */ /* 0x001fc400078e000c */
[----:B------:R-:W-:Y:S01]  /*26f30*/  IMAD.MOV.U32 R12, RZ, RZ, R13 ;  /* 0x000000ffff0c7224 */ /* 0x000fe200078e000d */
[----:B------:R-:W-:Y:S04]  /*26f40*/  STL.64 [R1+0x98], R14 ;  /* 0x0000980e01007387 */ /* 0x000fe80000100a00 */
[----:B------:R0:W-:Y:S04]  /*26f50*/  STL [R1+0xd84], R12 ;  /* 0x000d840c01007387 */ /* 0x0001e80000100800 */
[----:B0-----:R-:W3:Y:S01]  /*26f60*/  LDL.LU R12, [R1+0x230] ;  /* 0x00023000010c7983 */ /* 0x001ee20000300800 */
[----:B------:R-:W3:Y:S02]  /*26f70*/  LDL.LU R13, [R1+0x234] ;  /* 0x00023400010d7983 */ /* 0x000ee40000300800 */
[----:B------:R-:W3:Y:S02]  /*26f80*/  LDL.LU R14, [R1+0x238] ;  /* 0x00023800010e7983 */ /* 0x000ee40000300800 */
[----:B------:R-:W3:Y:S02]  /*26f90*/  LDL.LU R15, [R1+0x23c] ;  /* 0x00023c00010f7983 */ /* 0x000ee40000300800 */
[----:B------:R-:W-:-:S02]  /*26fa0*/  IMAD.MOV.U32 R11, RZ, RZ, R19 ;  /* 0x000000ffff0b7224 */ /* 0x000fc400078e0013 */
[----:B------:R-:W-:Y:S04]  /*26fb0*/  LDSM.16.M88.4 R16, [R22+0xe000] ;  /* 0x00e000001610783b */ /* 0x000fe80000000200 */
[----:B------:R-:W-:Y:S04]  /*26fc0*/  STL [R1+0xd80], R28 ;  /* 0x000d801c01007387 */ /* 0x000fe80000100800 */
[----:B--2---:R-:W0:Y:S04]  /*26fd0*/  LDSM.16.MT88.4 R20, [R23+0x10600] ;  /* 0x010600001714783b */ /* 0x004e280000004200 */
[----:B0-----:R-:W-:Y:S01]  /*26fe0*/  STL.64 [R1+0xd20], R22 ;  /* 0x000d201601007387 */ /* 0x001fe20000100a00 */
[----:B------:R-:W-:Y:S02]  /*26ff0*/  STL.64 [R1+0xa8], R18 ;  /* 0x0000a81201007387 */ /* 0x000fe40000100a00 */
[----:B------:R-:W-:Y:S02]  /*27000*/  STL.64 [R1+0xd38], R16 ;  /* 0x000d381001007387 */ /* 0x000fe40000100a00 */
[----:B------:R0:W-:Y:S02]  /*27010*/  STL.64 [R1+0xd18], R20 ;  /* 0x000d181401007387 */ /* 0x0001e40000100a00 */
[----:B0-----:R-:W2:Y:S01]  /*27020*/  LDL.LU R20, [R1+0x220] ;  /* 0x0002200001147983 */ /* 0x001ea20000300800 */
[----:B------:R-:W2:Y:S02]  /*27030*/  LDL.LU R21, [R1+0x224] ;  /* 0x0002240001157983 */ /* 0x000ea40000300800 */
[----:B------:R-:W2:Y:S02]  /*27040*/  LDL.LU R22, [R1+0x228] ;  /* 0x0002280001167983 */ /* 0x000ea40000300800 */
[----:B------:R-:W2:Y:S01]  /*27050*/  LDL.LU R23, [R1+0x22c] ;  /* 0x00022c0001177983 */ /* 0x000ea20000300800 */
[----:B---3--:R-:W-:Y:S11]  /*27060*/  HMMA.16816.F32 R24, R4, R24, R12 ;  /* 0x000000180418723c */ /* 0x008ff6000000180c */
[----:B------:R-:W-:Y:S11]  /*27070*/  @!UPT UIADD3 URZ, URZ, URZ, URZ ;  /* 0x0000003f3f3ff290 */ /* 0x000ff6000fffe03f */
[----:B------:R-:W-:Y:S02]  /*27080*/  @!UPT UIADD3 URZ, URZ, URZ, URZ ;  /* 0x0000003f3f3ff290 */ /* 0x000fe4000fffe03f */
[----:B------:R-:W-:Y:S02]  /*27090*/  IMAD.MOV.U32 R14, RZ, RZ, R24 ;  /* 0x000000ffff0e7224 */ /* 0x000fe400078e0018 */
[----:B------:R-:W-:Y:S02]  /*270a0*/  IMAD.MOV.U32 R13, RZ, RZ, R25 ;  /* 0x000000ffff0d7224 */ /* 0x000fe400078e0019 */
[----:B------:R-:W2:Y:S01]  /*270b0*/  LDL.LU.64 R24, [R1+0xe20] ;  /* 0x000e200001187983 */ /* 0x000ea20000300a00 */
[----:B------:R-:W-:Y:S02]  /*270c0*/  IMAD.MOV.U32 R19, RZ, RZ, R26 ;  /* 0x000000ffff137224 */ /* 0x000fe400078e001a */
[----:B------:R-:W-:-:S05]  /*270d0*/  IMAD.MOV.U32 R18, RZ, RZ, R27 ;  /* 0x000000ffff127224 */ /* 0x000fca00078e001b */
[----:B------:R-:W-:Y:S01]  /*270e0*/  STL [R1+0xd94], R18 ;  /* 0x000d941201007387 */ /* 0x000fe20000100800 */
[----:B------:R-:W-:Y:S02]  /*270f0*/  STL [R1+0xd90], R19 ;  /* 0x000d901301007387 */ /* 0x000fe40000100800 */
[----:B------:R0:W-:Y:S02]  /*27100*/  STL [R1+0xd8c], R13 ;  /* 0x000d8c0d01007387 */ /* 0x0001e40000100800 */
[----:B------:R1:W-:Y:S01]  /*27110*/  STL [R1+0xd88], R14 ;  /* 0x000d880e01007387 */ /* 0x0003e20000100800 */
[----:B------:R-:W3:Y:S04]  /*27120*/  LDL.LU R12, [R1+0x210] ;  /* 0x00021000010c7983 */ /* 0x000ee80000300800 */
[----:B0-----:R-:W3:Y:S01]  /*27130*/  LDL.LU R13, [R1+0x214] ;  /* 0x00021400010d7983 */ /* 0x001ee20000300800 */
[----:B-1----:R-:W3:Y:S02]  /*27140*/  LDL.LU R14, [R1+0x218] ;  /* 0x00021800010e7983 */ /* 0x002ee40000300800 */
[----:B------:R-:W3:Y:S01]  /*27150*/  LDL.LU R15, [R1+0x21c] ;  /* 0x00021c00010f7983 */ /* 0x000ee20000300800 */
[----:B--2---:R-:W-:Y:S11]  /*27160*/  HMMA.16816.F32 R24, R4, R24, R20 ;  /* 0x000000180418723c */ /* 0x004ff60000001814 */
[----:B------:R-:W-:Y:S11]  /*27170*/  @!UPT UIADD3 URZ, URZ, URZ, URZ ;  /* 0x0000003f3f3ff290 */ /* 0x000ff6000fffe03f */
[----:B------:R-:W-:Y:S02]  /*27180*/  @!UPT UIADD3 URZ, URZ, URZ, URZ ;  /* 0x0000003f3f3ff290 */ /* 0x000fe4000fffe03f */
[----:B------:R-:W-:Y:S02]  /*27190*/  IMAD.MOV.U32 R21, RZ, RZ, R24 ;  /* 0x000000ffff157224 */ /* 0x000fe400078e0018 */
[----:B------:R-:W-:Y:S02]  /*271a0*/  IMAD.MOV.U32 R20, RZ, RZ, R25 ;  /* 0x000000ffff147224 */ /* 0x000fe400078e0019 */
[----:B------:R-:W3:Y:S01]  /*271b0*/  LDL.LU.64 R24, [R1+0xe18] ;  /* 0x000e180001187983 */ /* 0x000ee20000300a00 */
[----:B------:R-:W-:Y:S02]  /*271c0*/  IMAD.MOV.U32 R16, RZ, RZ, R27 ;  /* 0x000000ffff107224 */ /* 0x000fe400078e001b */
[----:B------:R-:W-:-:S03]  /*271d0*/  IMAD.MOV.U32 R17, RZ, RZ, R26 ;  /* 0x000000ffff117224 */ /* 0x000fc600078e001a */
[----:B------:R-:W-:Y:S02]  /*271e0*/  STL [R1+0xda4], R16 ;  /* 0x000da41001007387 */ /* 0x000fe40000100800 */
[----:B------:R-:W-:Y:S02]  /*271f0*/  STL [R1+0xda0], R17 ;  /* 0x000da01101007387 */ /* 0x000fe40000100800 */
[----:B------:R-:W-:Y:S02]  /*27200*/  STL [R1+0xd9c], R20 ;  /* 0x000d9c1401007387 */ /* 0x000fe40000100800 */
[----:B------:R-:W-:Y:S01]  /*27210*/  STL [R1+0xd98], R21 ;  /* 0x000d981501007387 */ /* 0x000fe20000100800 */
[----:B---3--:R-:W-:Y:S07]  /*27220*/  HMMA.16816.F32 R12, R4, R24, R12 ;  /* 0x00000018040c723c */ /* 0x008fee000000180c */
[----:B------:R-:W-:-:S02]  /*27230*/  IMAD.MOV.U32 R24, RZ, RZ, R8 ;  /* 0x000000ffff187224 */ /* 0x000fc400078e0008 */
[----:B------:R-:W-:-:S05]  /*27240*/  IMAD.MOV.U32 R25, RZ, RZ, R9 ;  /* 0x000000ffff197224 */ /* 0x000fca00078e0009 */
[----:B------:R0:W-:Y:S04]  /*27250*/  STL.64 [R1+0xde8], R24 ;  /* 0x000de81801007387 */ /* 0x0001e80000100a00 */
[----:B0-----:R-:W2:Y:S01]  /*27260*/  LDL.LU R24, [R1+0xf0] ;  /* 0x0000f00001187983 */ /* 0x001ea20000300800 */
[----:B------:R-:W2:Y:S02]  /*27270*/  LDL.LU R25, [R1+0xf4] ;  /* 0x0000f40001197983 */ /* 0x000ea40000300800 */
[----:B------:R-:W-:Y:S02]  /*27280*/  IMAD.MOV.U32 R16, RZ, RZ, R11 ;  /* 0x000000ffff107224 */ /* 0x000fe400078e000b */
[----:B------:R-:W-:Y:S02]  /*27290*/  IMAD.MOV.U32 R17, RZ, RZ, R10 ;  /* 0x000000ffff117224 */ /* 0x000fe400078e000a */
[----:B------:R-:W-:-:S02]  /*272a0*/  IMAD.MOV.U32 R29, RZ, RZ, R12 ;  /* 0x000000ffff1d7224 */ /* 0x000fc400078e000c */
[----:B------:R-:W-:Y:S01]  /*272b0*/  IMAD.MOV.U32 R3, RZ, RZ, R13 ;  /* 0x000000ffff037224 */ /* 0x000fe200078e000d */
[----:B--2---:R0:W-:Y:S04]  /*272c0*/  STL.64 [R1+0xe00], R24 ;  /* 0x000e001801007387 */ /* 0x0041e80000100a00 */
[----:B0-----:R-:W2:Y:S01]  /*272d0*/  LDL.LU R24, [R1+0x100] ;  /* 0x0001000001187983 */ /* 0x001ea20000300800 */
[----:B------:R-:W2:Y:S02]  /*272e0*/  LDL.LU R25, [R1+0x104] ;  /* 0x0001040001197983 */ /* 0x000ea40000300800 */
[----:B------:R-:W3:Y:S02]  /*272f0*/  LDL.LU R12, [R1+0x120] ;  /* 0x00012000010c7983 */ /* 0x000ee40000300800 */
[----:B------:R-:W3:Y:S01]  /*27300*/  LDL.LU R13, [R1+0x124] ;  /* 0x00012400010d7983 */ /* 0x000ee20000300800 */
[----:B------:R0:W-:Y:S04]  /*27310*/  STL.64 [R1+0xe10], R16 ;  /* 0x000e101001007387 */ /* 0x0001e80000100a00 */
[----:B0-----:R-:W3:Y:S01]  /*27320*/  LDL.LU R16, [R1+0x200] ;  /* 0x0002000001107983 */ /* 0x001ee20000300800 */
[----:B------:R-:W3:Y:S02]  /*27330*/  LDL.LU R17, [R1+0x204] ;  /* 0x0002040001117983 */ /* 0x000ee40000300800 */
[----:B------:R-:W3:Y:S02]  /*27340*/  LDL.LU R18, [R1+0x208] ;  /* 0x0002080001127983 */ /* 0x000ee40000300800 */
[----:B------:R-:W3:Y:S01]  /*27350*/  LDL.LU R19, [R1+0x20c] ;  /* 0x00020c0001137983 */ /* 0x000ee20000300800 */
[----:B--2---:R0:W-:Y:S04]  /*27360*/  STL.64 [R1+0xe08], R24 ;  /* 0x000e081801007387 */ /* 0x0041e80000100a00 */
[----:B0-----:R-:W2:Y:S01]  /*27370*/  LDL.LU R24, [R1+0x1f0] ;  /* 0x0001f00001187983 */ /* 0x001ea20000300800 */
[----:B------:R-:W2:Y:S02]  /*27380*/  LDL.LU R25, [R1+0x1f4] ;  /* 0x0001f40001197983 */ /* 0x000ea40000300800 */
[----:B------:R-:W2:Y:S02]  /*27390*/  LDL.LU R26, [R1+0x1f8] ;  /* 0x0001f800011a7983 */ /* 0x000ea40000300800 */
[----:B------:R-:W2:Y:S01]  /*273a0*/  LDL.LU R27, [R1+0x1fc] ;  /* 0x0001fc00011b7983 */ /* 0x000ea20000300800 */
[----:B------:R-:W4:Y:S01]  /*273b0*/  LDL.LU R8, [R1+0x1d0] ;  /* 0x0001d00001087983 */ /* 0x000f220000300800 */
[----:B------:R-:W4:Y:S02]  /*273c0*/  LDL.LU R9, [R1+0x1d4] ;  /* 0x0001d40001097983 */ /* 0x000f240000300800 */
[----:B------:R-:W2:Y:S02]  /*273d0*/  LDL.LU R10, [R1+0x1d8] ;  /* 0x0001d800010a7983 */ /* 0x000ea40000300800 */
[----:B------:R-:W2:Y:S02]  /*273e0*/  LDL.LU R11, [R1+0x1dc] ;  /* 0x0001dc00010b7983 */ /* 0x000ea40000300800 */
[----:B--2---:R-:W-:Y:S01]  /*273f0*/  STL.64 [R1+0xde0], R10 ;  /* 0x000de00a01007387 */ /* 0x004fe20000100a00 */
[----:B----4-:R0:W-:Y:S03]  /*27400*/  STL.64 [R1+0xdd8], R8 ;  /* 0x000dd80801007387 */ /* 0x0101e60000100a00 */
[----:B0-----:R-:W2:Y:S01]  /*27410*/  LDL.LU R8, [R1+0x1e0] ;  /* 0x0001e00001087983 */ /* 0x001ea20000300800 */
[----:B------:R-:W2:Y:S02]  /*27420*/  LDL.LU R9, [R1+0x1e4] ;  /* 0x0001e40001097983 */ /* 0x000ea40000300800 */
[----:B------:R-:W4:Y:S02]  /*27430*/  LDL.LU R10, [R1+0x1e8] ;  /* 0x0001e800010a7983 */ /* 0x000f240000300800 */
[----:B------:R-:W4:Y:S02]  /*27440*/  LDL.LU R11, [R1+0x1ec] ;  /* 0x0001ec00010b7983 */ /* 0x000f240000300800 */
[----:B------:R-:W-:-:S02]  /*27450*/  IMAD.MOV.U32 R22, RZ, RZ, R15 ;  /* 0x000000ffff167224 */ /* 0x000fc400078e000f */
[----:B------:R-:W-:Y:S02]  /*27460*/  IMAD.MOV.U32 R23, RZ, RZ, R14 ;  /* 0x000000ffff177224 */ /* 0x000fe400078e000e */
[----:B---3--:R-:W-:Y:S01]  /*27470*/  HMMA.16816.F32 R12, R4, R12, R16 ;  /* 0x0000000c040c723c */ /* 0x008fe20000001810 */
[----:B----4-:R-:W-:Y:S01]  /*27480*/  STL.64 [R1+0xdf8], R10 ;  /* 0x000df80a01007387 */ /* 0x010fe20000100a00 */
[----:B--2---:R0:W-:Y:S03]  /*27490*/  STL.64 [R1+0xdf0], R8 ;  /* 0x000df00801007387 */ /* 0x0041e60000100a00 */
[----:B0-----:R-:W2:Y:S01]  /*274a0*/  LDL.LU R8, [R1+0x10] ;  /* 0x0000100001087983 */ /* 0x001ea20000300800 */
[----:B------:R-:W2:Y:S02]  /*274b0*/  LDL.LU R9, [R1+0x14] ;  /* 0x0000140001097983 */ /* 0x000ea40000300800 */
[----:B------:R-:W2:Y:S02]  /*274c0*/  LDL.LU R10, [R1+0x18] ;  /* 0x00001800010a7983 */ /* 0x000ea40000300800 */
[----:B------:R-:W2:Y:S01]  /*274d0*/  LDL.LU R11, [R1+0x1c] ;  /* 0x00001c00010b7983 */ /* 0x000ea20000300800 */
[----:B------:R0:W-:Y:S01]  /*274e0*/  STL [R1+0xdb4], R22 ;  /* 0x000db41601007387 */ /* 0x0001e20000100800 */
[----:B------:R1:W-:Y:S02]  /*274f0*/  STL [R1+0xdb0], R23 ;  /* 0x000db01701007387 */ /* 0x0003e40000100800 */
[----:B------:R-:W3:Y:S02]  /*27500*/  LDL.LU R20, [R1+0x20] ;  /* 0x0000200001147983 */ /* 0x000ee40000300800 */
[----:B------:R-:W3:Y:S01]  /*27510*/  LDL.LU R21, [R1+0x24] ;  /* 0x0000240001157983 */ /* 0x000ee20000300800 */
[----:B0-----:R-:W3:Y:S01]  /*27520*/  LDL.LU R22, [R1+0x28] ;  /* 0x0000280001167983 */ /* 0x001ee20000300800 */
[----:B-1----:R-:W3:Y:S02]  /*27530*/  LDL.LU R23, [R1+0x2c] ;  /* 0x00002c0001177983 */ /* 0x002ee40000300800 */
[----:B------:R0:W-:Y:S02]  /*27540*/  STL [R1+0xdac], R3 ;  /* 0x000dac0301007387 */ /* 0x0001e40000100800 */
[----:B------:R1:W-:Y:S01]  /*27550*/  STL [R1+0xda8], R29 ;  /* 0x000da81d01007387 */ /* 0x0003e20000100800 */
[----:B------:R-:W4:Y:S01]  /*27560*/  LDL.LU.64 R16, [R1+0xe10] ;  /* 0x000e100001107983 */ /* 0x000f220000300a00 */
[----:B------:R-:W-:-:S02]  /*27570*/  IMAD.MOV.U32 R2, RZ, RZ, R14 ;  /* 0x000000ffff027224 */ /* 0x000fc400078e000e */
[----:B------:R-:W-:Y:S02]  /*27580*/  IMAD.MOV.U32 R0, RZ, RZ, R13 ;  /* 0x000000ffff007224 */ /* 0x000fe400078e000d */
[----:B------:R-:W-:Y:S01]  /*27590*/  IMAD.MOV.U32 R28, RZ, RZ, R12 ;  /* 0x000000ffff1c7224 */ /* 0x000fe200078e000c */
[----:B------:R0:W-:Y:S02]  /*275a0*/  STL [R1+0xdc0], R2 ;  /* 0x000dc00201007387 */ /* 0x0001e40000100800 */
[----:B------:R0:W-:Y:S02]  /*275b0*/  STL [R1+0xdbc], R0 ;  /* 0x000dbc0001007387 */ /* 0x0001e40000100800 */
[----:B------:R0:W-:Y:S01]  /*275c0*/  STL [R1+0xdb8], R28 ;  /* 0x000db81c01007387 */ /* 0x0001e20000100800 */
[C---:B----4-:R-:W-:Y:S11]  /*275d0*/  HMMA.16816.F32 R24, R4.reuse, R16, R24 ;  /* 0x000000100418723c */ /* 0x050ff60000001818 */
[----:B------:R-:W-:Y:S11]  /*275e0*/  @!UPT UIADD3 URZ, URZ, URZ, URZ ;  /* 0x0000003f3f3ff290 */ /* 0x000ff6000fffe03f */
[----:B------:R-:W-:Y:S02]  /*275f0*/  @!UPT UIADD3 URZ, URZ, URZ, URZ ;  /* 0x0000003f3f3ff290 */ /* 0x000fe4000fffe03f */
[----:B------:R-:W-:Y:S02]  /*27600*/  IMAD.MOV.U32 R19, RZ, RZ, R24 ;  /* 0x000000ffff137224 */ /* 0x000fe400078e0018 */
[----:B------:R-:W-:Y:S02]  /*27610*/  IMAD.MOV.U32 R13, RZ, RZ, R25 ;  /* 0x000000ffff0d7224 */ /* 0x000fe400078e0019 */
[----:B------:R-:W3:Y:S01]  /*27620*/  LDL.LU.64 R24, [R1+0xe08] ;  /* 0x000e080001187983 */ /* 0x000ee20000300a00 */
[----:B------:R-:W-:Y:S02]  /*27630*/  IMAD.MOV.U32 R14, RZ, RZ, R26 ;  /* 0x000000ffff0e7224 */ /* 0x000fe400078e001a */
[----:B------:R-:W-:Y:S02]  /*27640*/  IMAD.MOV.U32 R12, RZ, RZ, R27 ;  /* 0x000000ffff0c7224 */ /* 0x000fe400078e001b */
[C---:B---3--:R-:W-:Y:S11]  /*27650*/  HMMA.16816.F32 R24, R4.reuse, R24, R20 ;  /* 0x000000180418723c */ /* 0x048ff60000001814 */
[----:B------:R-:W-:Y:S11]  /*27660*/  @!UPT UIADD3 URZ, URZ, URZ, URZ ;  /* 0x0000003f3f3ff290 */ /* 0x000ff6000fffe03f */
[----:B------:R-:W-:Y:S02]  /*27670*/  @!UPT UIADD3 URZ, URZ, URZ, URZ ;  /* 0x0000003f3f3ff290 */ /* 0x000fe4000fffe03f */
[----:B------:R-:W-:Y:S02]  /*27680*/  IMAD.MOV.U32 R17, RZ, RZ, R24 ;  /* 0x000000ffff117224 */ /* 0x000fe400078e0018 */
[----:B------:R-:W-:Y:S02]  /*27690*/  IMAD.MOV.U32 R20, RZ, RZ, R25 ;  /* 0x000000ffff147224 */ /* 0x000fe400078e0019 */
[----:B------:R-:W2:Y:S01]  /*276a0*/  LDL.LU.64 R24, [R1+0xe00] ;  /* 0x000e000001187983 */ /* 0x000ea20000300a00 */
[----:B------:R-:W-:Y:S02]  /*276b0*/  IMAD.MOV.U32 R21, RZ, RZ, R26 ;  /* 0x000000ffff157224 */ /* 0x000fe400078e001a */
[----:B------:R-:W-:Y:S02]  /*276c0*/  IMAD.MOV.U32 R18, RZ, RZ, R27 ;  /* 0x000000ffff127224 */ /* 0x000fe400078e001b */
[C---:B--2---:R-:W-:Y:S01]  /*276d0*/  HMMA.16816.F32 R24, R4.reuse, R24, R8 ;  /* 0x000000180418723c */ /* 0x044fe20000001808 */
[----:B------:R-:W2:Y:S01]  /*276e0*/  LDL.LU.64 R10, [R1+0xdf8] ;  /* 0x000df800010a7983 */ /* 0x000ea20000300a00 */
[----:B------:R-:W2:Y:S11]  /*276f0*/  LDL.LU.64 R8, [R1+0xdf0] ;  /* 0x000df00001087983 */ /* 0x000eb60000300a00 */
[----:B------:R-:W-:Y:S11]  /*27700*/  @!UPT UIADD3 URZ, URZ, URZ, URZ ;  /* 0x0000003f3f3ff290 */ /* 0x000ff6000fffe03f */
[----:B------:R-:W-:Y:S02]  /*27710*/  IMAD.MOV.U32 R23, RZ, RZ, R24 ;  /* 0x000000ffff177224 */ /* 0x000fe400078e0018 */
[----:B0-----:R-:W-:Y:S02]  /*27720*/  IMAD.MOV.U32 R3, RZ, RZ, R25 ;  /* 0x000000ffff037224 */ /* 0x001fe400078e0019 */
[----:B------:R-:W2:Y:S01]  /*27730*/  LDL.LU.64 R24, [R1+0xde8] ;  /* 0x000de80001187983 */ /* 0x000ea20000300a00 */
[----:B-1----:R-:W-:Y:S02]  /*27740*/  IMAD.MOV.U32 R29, RZ, RZ, R26 ;  /* 0x000000ffff1d7224 */ /* 0x002fe400078e001a */
[----:B------:R-:W-:Y:S02]  /*27750*/  IMAD.MOV.U32 R16, RZ, RZ, R27 ;  /* 0x000000ffff107224 */ /* 0x000fe400078e001b */
[C---:B--2---:R-:W-:Y:S01]  /*27760*/  HMMA.16816.F32 R24, R4.reuse, R24, R8 ;  /* 0x000000180418723c */ /* 0x044fe20000001808 */
[----:B------:R-:W2:Y:S01]  /*27770*/  LDL.LU.64 R10, [R1+0xde0] ;  /* 0x000de000010a7983 */ /* 0x000ea20000300a00 */
[----:B------:R-:W2:Y:S11]  /*27780*/  LDL.LU.64 R8, [R1+0xdd8] ;  /* 0x000dd80001087983 */ /* 0x000eb60000300a00 */
[----:B------:R-:W-:Y:S11]  /*27790*/  @!UPT UIADD3 URZ, URZ, URZ, URZ ;  /* 0x0000003f3f3ff290 */ /* 0x000ff6000fffe03f */
[----:B------:R-:W-:Y:S02]  /*277a0*/  IMAD.MOV.U32 R2, RZ, RZ, R24 ;  /* 0x000000ffff027224 */ /* 0x000fe400078e0018 */
[----:B------:R-:W-:Y:S02]  /*277b0*/  IMAD.MOV.U32 R0, RZ, RZ, R25 ;  /* 0x000000ffff007224 */ /* 0x000fe400078e0019 */
[----:B------:R-:W2:Y:S01]  /*277c0*/  LDL.LU.64 R24, [R1+0xdd0] ;  /* 0x000dd00001187983 */ /* 0x000ea20000300a00 */
[----:B------:R-:W-:Y:S02]  /*277d0*/  IMAD.MOV.U32 R28, RZ, RZ, R26 ;  /* 0x000000ffff1c7224 */ /* 0x000fe400078e001a */
[----:B------:R-:W-:Y:S02]  /*277e0*/  IMAD.MOV.U32 R22, RZ, RZ, R27 ;  /* 0x000000ffff167224 */ /* 0x000fe400078e001b */
[C---:B--2---:R-:W-:Y:S01]  /*277f0*/  HMMA.16816.F32 R24, R4.reuse, R24, R8 ;  /* 0x000000180418723c */ /* 0x044fe20000001808 */
[----:B------:R-:W2:Y:S11]  /*27800*/  LDL.LU.64 R8, [R1+0xdc8] ;  /* 0x000dc80001087983 */ /* 0x000eb60000300a00 */
[----:B------:R-:W-:Y:S11]  /*27810*/  @!UPT UIADD3 URZ, URZ, URZ, URZ ;  /* 0x0000003f3f3ff290 */ /* 0x000ff6000fffe03f */
[----:B------:R-:W-:Y:S01]  /*27820*/  STL.64 [R1+0xc18], R26 ;  /* 0x000c181a01007387 */ /* 0x000fe20000100a00 */
[----:B------:R0:W-:Y:S03]  /*27830*/  STL.64 [R1+0xc10], R24 ;  /* 0x000c101801007387 */ /* 0x0001e60000100a00 */
[----:B0-----:R-:W2:Y:S01]  /*27840*/  LDL.LU R24, [R1+0x1b0] ;  /* 0x0001b00001187983 */ /* 0x001ea20000300800 */
[----:B------:R-:W2:Y:S02]  /*27850*/  LDL.LU R25, [R1+0x1b4] ;  /* 0x0001b40001197983 */ /* 0x000ea40000300800 */
[----:B------:R-:W2:Y:S02]  /*27860*/  LDL.LU R26, [R1+0x1b8] ;  /* 0x0001b800011a7983 */ /* 0x000ea40000300800 */
[----:B------:R-:W2:Y:S02]  /*27870*/  LDL.LU R27, [R1+0x1bc] ;  /* 0x0001bc00011b7983 */ /* 0x000ea40000300800 */
[----:B--2---:R-:W-:Y:S11]  /*27880*/  HMMA.16816.F32 R8, R4, R8, R24 ;  /* 0x000000080408723c */ /* 0x004ff60000001818 */
[----:B------:R-:W-:Y:S11]  /*27890*/  @!UPT UIADD3 URZ, URZ, URZ, URZ ;  /* 0x0000003f3f3ff290 */ /* 0x000ff6000fffe03f */
[----:B------:R-:W-:Y:S01]  /*278a0*/  @!UPT UIADD3 URZ, URZ, URZ, URZ ;  /* 0x0000003f3f3ff290 */ /* 0x000fe2000fffe03f */
[----:B------:R0:W-:Y:S01]  /*278b0*/  STL.64 [R1+0xc08], R10 ;  /* 0x000c080a01007387 */ /* 0x0001e20000100a00 */
[----:B------:R-:W-:Y:S03]  /*278c0*/  STL.64 [R1+0xc00], R8 ;  /* 0x000c000801007387 */ /* 0x000fe60000100a00 */
[----:B0-----:R-:W2:Y:S01]  /*278d0*/  LDL.LU R10, [R1+0xd8] ;  /* 0x0000d800010a7983 */ /* 0x001ea20000300800 */
[----:B------:R-:W2:Y:S03]  /*278e0*/  LDL.LU R11, [R1+0xdc] ;  /* 0x0000dc00010b7983 */ /* 0x000ea60000300800 */
[----:B--2---:R-:W-:Y:S01]  /*278f0*/  STL.64 [R1+0xc20], R10 ;  /* 0x000c200a01007387 */ /* 0x004fe20000100a00 */
[----:B------:R-:W2:Y:S02]  /*27900*/  LDL.LU R26, [R1+0xe8] ;  /* 0x0000e800011a7983 */ /* 0x000ea40000300800 */
[----:B------:R-:W2:Y:S02]  /*27910*/  LDL.LU R27, [R1+0xec] ;  /* 0x0000ec00011b7983 */ /* 0x000ea40000300800 */
[----:B--2---:R0:W-:Y:S04]  /*27920*/  STL.64 [R1+0xc28], R26 ;  /* 0x000c281a01007387 */ /* 0x0041e80000100a00 */
[----:B0-----:R-:W2:Y:S01]  /*27930*/  LDL.LU R26, [R1+0xf8] ;  /* 0x0000f800011a7983 */ /* 0x001ea20000300800 */
[----:B------:R-:W2:Y:S02]  /*27940*/  LDL.LU R27, [R1+0xfc] ;  /* 0x0000fc00011b7983 */ /* 0x000ea40000300800 */
[----:B------:R-:W-:-:S02]  /*27950*/  IMAD.MOV.U32 R8, RZ, RZ, R2 ;  /* 0x000000ffff087224 */ /* 0x000fc400078e0002 */
[----:B------:R-:W-:Y:S02]  /*27960*/  IMAD.MOV.U32 R9, RZ, RZ, R0 ;  /* 0x000000ffff097224 */ /* 0x000fe400078e0000 */
[----:B------:R-:W-:Y:S02]  /*27970*/  IMAD.MOV.U32 R10, RZ, RZ, R28 ;  /* 0x000000ffff0a7224 */ /* 0x000fe400078e001c */
[----:B------:R-:W-:Y:S01]  /*27980*/  IMAD.MOV.U32 R11, RZ, RZ, R22 ;  /* 0x000000ffff0b7224 */ /* 0x000fe200078e0016 */
[----:B--2---:R0:W-:Y:S01]  /*27990*/  STL.64 [R1+0xc40], R26 ;  /* 0x000c401a01007387 */ /* 0x0041e20000100a00 */
[----:B------:R-:W2:Y:S02]  /*279a0*/  LDL.LU R2, [R1+0xdc0] ;  /* 0x000dc00001027983 */ /* 0x000ea40000300800 */
[----:B------:R-:W3:Y:S02]  /*279b0*/  LDL.LU R0, [R1+0xdbc] ;  /* 0x000dbc0001007983 */ /* 0x000ee40000300800 */
[----:B------:R-:W4:Y:S01]  /*279c0*/  LDL.LU R28, [R1+0xdb8] ;  /* 0x000db800011c7983 */ /* 0x000f220000300800 */
[----:B------:R-:W2:Y:S04]  /*279d0*/  LDL.LU R22, [R1+0xdb4] ;  /* 0x000db40001167983 */ /* 0x000ea80000300800 */
        /* <DEDUP_REMOVED lines=67> */
[----:B------:R-:W2:Y:S02]  /*27e10*/  LDL.LU R26, [R1+0x258] ;  /* 0x00025800011a7983 */ /* 0x000ea40000300800 */
[----:B------:R-:W2:Y:S02]  /*27e20*/  LDL.LU R27, [R1+0x25c] ;  /* 0x00025c00011b7983 */ /* 0x000ea40000300800 */
[----:B------:R-:W-:Y:S02]  /*27e30*/  IMAD.MOV.U32 R10, RZ, RZ, R23 ;  /* 0x000000ffff0a7224 */ /* 0x000fe400078e0017 */
[----:B------:R-:W-:Y:S01]  /*27e40*/  IMAD.MOV.U32 R11, RZ, RZ, R22 ;  /* 0x000000ffff0b7224 */ /* 0x000fe200078e0016 */
[----:B--2---:R0:W-:Y:S04]  /*27e50*/  STL.64 [R1+0xd00], R26 ;  /* 0x000d001a01007387 */ /* 0x0041e80000100a00 */
[----:B0-----:R-:W2:Y:S01]  /*27e60*/  LDL.LU R26, [R1+0x268] ;  /* 0x00026800011a7983 */ /* 0x001ea20000300800 */
[----:B------:R-:W2:Y:S03]  /*27e70*/  LDL.LU R27, [R1+0x26c] ;  /* 0x00026c00011b7983 */ /* 0x000ea60000300800 */
[----:B--2---:R-:W-:Y:S01]  /*27e80*/  STL.64 [R1+0xd28], R26 ;  /* 0x000d281a01007387 */ /* 0x004fe20000100a00 */
[----:B------:R-:W-:Y:S02]  /*27e90*/  STL.64 [R1+0xcb0], R10 ;  /* 0x000cb00a01007387 */ /* 0x000fe40000100a00 */
[----:B------:R0:W-:Y:S02]  /*27ea0*/  STL.64 [R1+0xca8], R8 ;  /* 0x000ca80801007387 */ /* 0x0001e40000100a00 */
[----:B0-----:R-:W-:-:S02]  /*27eb0*/  IMAD.MOV.U32 R8, RZ, RZ, R21 ;  /* 0x000000ffff087224 */ /* 0x001fc400078e0015 */
[----:B------:R-:W-:Y:S02]  /*27ec0*/  IMAD.MOV.U32 R9, RZ, RZ, R20 ;  /* 0x000000ffff097224 */ /* 0x000fe400078e0014 */
[----:B------:R-:W-:Y:S02]  /*27ed0*/  IMAD.MOV.U32 R20, RZ, RZ, R28 ;  /* 0x000000ffff147224 */ /* 0x000fe400078e001c */
[----:B------:R-:W-:Y:S02]  /*27ee0*/  IMAD.MOV.U32 R21, RZ, RZ, R12 ;  /* 0x000000ffff157224 */ /* 0x000fe400078e000c */
[----:B------:R-:W-:Y:S01]  /*27ef0*/  IMAD.MOV.U32 R11, RZ, RZ, R16 ;  /* 0x000000ffff0b7224 */ /* 0x000fe200078e0010 */
[----:B------:R-:W2:Y:S01]  /*27f00*/  LDL.LU R28, [R1+0xd68] ;  /* 0x000d6800011c7983 */ /* 0x000ea20000300800 */
[----:B------:R-:W-:Y:S02]  /*27f10*/  IMAD.MOV.U32 R10, RZ, RZ, R17 ;  /* 0x000000ffff0a7224 */ /* 0x000fe400078e0011 */
[----:B------:R-:W2:Y:S02]  /*27f20*/  LDL.LU R12, [R1+0xd64] ;  /* 0x000d6400010c7983 */ /* 0x000ea40000300800 */
[----:B------:R-:W-:-:S02]  /*27f30*/  IMAD.MOV.U32 R16, RZ, RZ, R29 ;  /* 0x000000ffff107224 */ /* 0x000fc400078e001d */
[----:B------:R-:W-:Y:S01]  /*27f40*/  IMAD.MOV.U32 R17, RZ, RZ, R15 ;  /* 0x000000ffff117224 */ /* 0x000fe200078e000f */
[----:B------:R-:W3:Y:S01]  /*27f50*/  LDL.LU R29, [R1+0xd60] ;  /* 0x000d6000011d7983 */ /* 0x000ee20000300800 */
[----:B------:R-:W4:Y:S02]  /*27f60*/  LDL.LU R15, [R1+0xd5c] ;  /* 0x000d5c00010f7983 */ /* 0x000f240000300800 */
[----:B------:R0:W-:Y:S02]  /*27f70*/  STL.64 [R1+0xd30], R20 ;  /* 0x000d301401007387 */ /* 0x0001e40000100a00 */
[----:B0-----:R-:W4:Y:S01]  /*27f80*/  LDL.LU R20, [R1+0x190] ;  /* 0x0001900001147983 */ /* 0x001f220000300800 */
[----:B------:R-:W4:Y:S02]  /*27f90*/  LDL.LU R21, [R1+0x194] ;  /* 0x0001940001157983 */ /* 0x000f240000300800 */
[----:B------:R-:W4:Y:S02]  /*27fa0*/  LDL.LU R22, [R1+0x198] ;  /* 0x0001980001167983 */ /* 0x000f240000300800 */
[----:B------:R-:W4:Y:S01]  /*27fb0*/  LDL.LU R23, [R1+0x19c] ;  /* 0x00019c0001177983 */ /* 0x000f220000300800 */
[----:B------:R-:W4:Y:S01]  /*27fc0*/  LDL.LU R24, [R1+0x180] ;  /* 0x0001800001187983 */ /* 0x000f220000300800 */
[----:B------:R-:W4:Y:S02]  /*27fd0*/  LDL.LU R25, [R1+0x184] ;  /* 0x0001840001197983 */ /* 0x000f240000300800 */
[----:B------:R-:W4:Y:S02]  /*27fe0*/  LDL.LU R26, [R1+0x188] ;  /* 0x00018800011a7983 */ /* 0x000f240000300800 */
[----:B------:R-:W4:Y:S01]  /*27ff0*/  LDL.LU R27, [R1+0x18c] ;  /* 0x00018c00011b7983 */ /* 0x000f220000300800 */
[----:B------:R0:W-:Y:S01]  /*28000*/  STL.64 [R1+0xcc8], R10 ;  /* 0x000cc80a01007387 */ /* 0x0001e20000100a00 */
[----:B------:R1:W-:Y:S02]  /*28010*/  STL.64 [R1+0xcc0], R8 ;  /* 0x000cc00801007387 */ /* 0x0003e40000100a00 */
[----:B0-----:R-:W-:-:S02]  /*28020*/  IMAD.MOV.U32 R10, RZ, RZ, R19 ;  /* 0x000000ffff0a7224 */ /* 0x001fc400078e0013 */
[----:B------:R-:W-:Y:S02]  /*28030*/  IMAD.MOV.U32 R11, RZ, RZ, R18 ;  /* 0x000000ffff0b7224 */ /* 0x000fe400078e0012 */
[----:B-1----:R-:W-:Y:S02]  /*28040*/  IMAD.MOV.U32 R8, RZ, RZ, R14 ;  /* 0x000000ffff087224 */ /* 0x002fe400078e000e */
[----:B------:R-:W-:Y:S01]  /*28050*/  IMAD.MOV.U32 R9, RZ, RZ, R13 ;  /* 0x000000ffff097224 */ /* 0x000fe200078e000d */
[----:B------:R-:W4:Y:S01]  /*28060*/  LDL.LU R14, [R1+0xd58] ;  /* 0x000d5800010e7983 */ /* 0x000f220000300800 */
[----:B------:R-:W4:Y:S02]  /*28070*/  LDL.LU R13, [R1+0xd54] ;  /* 0x000d5400010d7983 */ /* 0x000f240000300800 */
[----:B------:R-:W-:Y:S01]  /*28080*/  STL.64 [R1+0xce0], R10 ;  /* 0x000ce00a01007387 */ /* 0x000fe20000100a00 */
[----:B------:R0:W-:Y:S04]  /*28090*/  STL.64 [R1+0xcd8], R8 ;  /* 0x000cd80801007387 */ /* 0x0001e80000100a00 */
[----:B0-----:R-:W4:Y:S01]  /*280a0*/  LDL.LU R8, [R1+0x80] ;  /* 0x0000800001087983 */ /* 0x001f220000300800 */
[----:B------:R-:W4:Y:S02]  /*280b0*/  LDL.LU R9, [R1+0x84] ;  /* 0x0000840001097983 */ /* 0x000f240000300800 */
[----:B--2---:R-:W-:-:S02]  /*280c0*/  IMAD.MOV.U32 R11, RZ, RZ, R12 ;  /* 0x000000ffff0b7224 */ /* 0x004fc400078e000c */
[----:B---3--:R-:W-:Y:S02]  /*280d0*/  IMAD.MOV.U32 R10, RZ, RZ, R29 ;  /* 0x000000ffff0a7224 */ /* 0x008fe400078e001d */
[----:B------:R-:W2:Y:S01]  /*280e0*/  LDL.LU R29, [R1+0xd50] ;  /* 0x000d5000011d7983 */ /* 0x000ea20000300800 */
[----:B------:R-:W3:Y:S02]  /*280f0*/  LDL.LU R12, [R1+0xd4c] ;  /* 0x000d4c00010c7983 */ /* 0x000ee40000300800 */
[----:B------:R4:W-:Y:S02]  /*28100*/  STL.64 [R1+0xcf8], R10 ;  /* 0x000cf80a01007387 */ /* 0x0009e40000100a00 */
[----:B----4-:R-:W-:Y:S01]  /*28110*/  IMAD.MOV.U32 R10, RZ, RZ, R15 ;  /* 0x000000ffff0a7224 */ /* 0x010fe200078e000f */
[----:B------:R0:W-:Y:S02]  /*28120*/  STL.64 [R1+0xcf0], R8 ;  /* 0x000cf00801007387 */ /* 0x0001e40000100a00 */
[----:B0-----:R-:W-:-:S02]  /*28130*/  IMAD.MOV.U32 R8, RZ, RZ, R13 ;  /* 0x000000ffff087224 */ /* 0x001fc400078e000d */
[----:B------:R-:W-:Y:S01]  /*28140*/  IMAD.MOV.U32 R9, RZ, RZ, R14 ;  /* 0x000000ffff097224 */ /* 0x000fe200078e000e */
[----:B------:R-:W3:Y:S01]  /*28150*/  LDL.LU R13, [R1+0xd48] ;  /* 0x000d4800010d7983 */ /* 0x000ee20000300800 */
[----:B------:R-:W3:Y:S02]  /*28160*/  LDL.LU R14, [R1+0xd44] ;  /* 0x000d4400010e7983 */ /* 0x000ee40000300800 */
[----:B------:R-:W3:Y:S02]  /*28170*/  LDL.LU R15, [R1+0xd40] ;  /* 0x000d4000010f7983 */ /* 0x000ee40000300800 */
[----:B------:R-:W4:Y:S02]  /*28180*/  LDL.LU R11, [R1+0x16c] ;  /* 0x00016c00010b7983 */ /* 0x000f240000300800 */
[----:B----4-:R-:W-:Y:S01]  /*28190*/  STL.64 [R1+0xd10], R10 ;  /* 0x000d100a01007387 */ /* 0x010fe20000100a00 */
[----:B------:R0:W-:Y:S01]  /*281a0*/  STL.64 [R1+0xd08], R8 ;  /* 0x000d080801007387 */ /* 0x0001e20000100a00 */
[C---:B---3--:R-:W-:Y:S02]  /*281b0*/  HMMA.16816.F32 R12, R4.reuse, R16, R12 ;  /* 0x00000010040c723c */ /* 0x048fe4000000180c */
[----:B0-----:R-:W3:Y:S01]  /*281c0*/  LDL.LU R8, [R1+0x170] ;  /* 0x0001700001087983 */ /* 0x001ee20000300800 */
[----:B------:R-:W3:Y:S02]  /*281d0*/  LDL.LU R9, [R1+0x174] ;  /* 0x0001740001097983 */ /* 0x000ee40000300800 */
[----:B------:R-:W3:Y:S02]  /*281e0*/  LDL.LU R10, [R1+0x178] ;  /* 0x00017800010a7983 */ /* 0x000ee40000300800 */
[----:B------:R-:W4:Y:S11]  /*281f0*/  LDL.LU.64 R16, [R1+0xd38] ;  /* 0x000d380001107983 */ /* 0x000f360000300a00 */
[----:B------:R-:W-:Y:S05]  /*28200*/  @!UPT UIADD3 URZ, URZ, URZ, URZ ;  /* 0x0000003f3f3ff290 */ /* 0x000fea000fffe03f */
[----:B------:R-:W-:Y:S01]  /*28210*/  STL.64 [R1+0xbf8], R14 ;  /* 0x000bf80e01007387 */ /* 0x000fe20000100a00 */
[----:B------:R-:W-:Y:S01]  /*28220*/  STL.64 [R1+0xbf0], R12 ;  /* 0x000bf00c01007387 */ /* 0x000fe20000100a00 */
[C---:B----4-:R-:W-:Y:S02]  /*28230*/  HMMA.16816.F32 R16, R4.reuse, R16, R20 ;  /* 0x000000100410723c */ /* 0x050fe40000001814 */
[----:B------:R-:W4:Y:S11]  /*28240*/  LDL.LU.64 R20, [R1+0xd30] ;  /* 0x000d300001147983 */ /* 0x000f360000300a00 */
[----:B------:R-:W-:Y:S10]  /*28250*/  @!UPT UIADD3 URZ, URZ, URZ, URZ ;  /* 0x0000003f3f3ff290 */ /* 0x000ff4000fffe03f */
[----:B------:R-:W-:Y:S01]  /*28260*/  STL.64 [R1+0xbe8], R18 ;  /* 0x000be81201007387 */ /* 0x000fe20000100a00 */
[----:B------:R-:W-:Y:S01]  /*28270*/  STL.64 [R1+0xbe0], R16 ;  /* 0x000be01001007387 */ /* 0x000fe20000100a00 */
[----:B----4-:R-:W-:Y:S02]  /*28280*/  HMMA.16816.F32 R4, R4, R20, R24 ;  /* 0x000000140404723c */ /* 0x010fe40000001818 */
[----:B------:R-:W3:Y:S01]  /*28290*/  LDL.LU.64 R26, [R1+0xd28] ;  /* 0x000d2800011a7983 */ /* 0x000ee20000300a00 */
[----:B------:R-:W3:Y:S02]  /*282a0*/  LDL.LU.64 R22, [R1+0xd20] ;  /* 0x000d200001167983 */ /* 0x000ee40000300a00 */
[----:B------:R-:W3:Y:S02]  /*282b0*/  LDL.LU.64 R20, [R1+0xd18] ;  /* 0x000d180001147983 */ /* 0x000ee40000300a00 */
[----:B--2---:R-:W-:-:S07]  /*282c0*/  IMAD.MOV.U32 R11, RZ, RZ, R29 ;  /* 0x000000ffff0b7224 */ /* 0x004fce00078e001d */
[----:B---3--:R-:W-:Y:S01]  /*282d0*/  HMMA.16816.F32 R24, R20, R26, R8 ;  /* 0x0000001a1418723c */ /* 0x008fe20000001808 */
[----:B------:R-:W2:Y:S01]  /*282e0*/  LDL.LU.64 R10, [R1+0xd10] ;  /* 0x000d1000010a7983 */ /* 0x000ea20000300a00 */
[----:B------:R-:W2:Y:S11]  /*282f0*/  LDL.LU.64 R8, [R1+0xd08] ;  /* 0x000d080001087983 */ /* 0x000eb60000300a00 */
[----:B------:R-:W-:Y:S10]  /*28300*/  @!UPT UIADD3 URZ, URZ, URZ, URZ ;  /* 0x0000003f3f3ff290 */ /* 0x000ff4000fffe03f */
[----:B------:R-:W-:Y:S01]  /*28310*/  STL.64 [R1+0x180], R24 ;  /* 0x0001801801007387 */ /* 0x000fe20000100a00 */
[----:B------:R0:W-:Y:S03]  /*28320*/  STL.64 [R1+0x188], R26 ;  /* 0x0001881a01007387 */ /* 0x0001e60000100a00 */
[----:B0-----:R-:W2:Y:S01]  /*28330*/  LDL.LU.64 R26, [R1+0xd00] ;  /* 0x000d0000011a7983 */ /* 0x001ea20000300a00 */
[----:B------:R-:W-:Y:S02]  /*28340*/  IMAD.MOV.U32 R18, RZ, RZ, R2 ;  /* 0x000000ffff127224 */ /* 0x000fe400078e0002 */
[----:B------:R-:W-:-:S05]  /*28350*/  IMAD.MOV.U32 R2, RZ, RZ, R24 ;  /* 0x000000ffff027224 */ /* 0x000fca00078e0018 */
[----:B------:R-:W-:Y:S01]  /*28360*/  STL [R1+0xb34], R2 ;  /* 0x000b340201007387 */ /* 0x000fe20000100800 */
[----:B--2---:R-:W-:Y:S03]  /*28370*/  HMMA.16816.F32 R24, R20, R26, R8 ;  /* 0x0000001a1418723c */ /* 0x004fe60000001808 */
[----:B------:R-:W2:Y:S01]  /*28380*/  LDL.LU.64 R10, [R1+0xcf8] ;  /* 0x000cf800010a7983 */ /* 0x000ea20000300a00 */
[----:B------:R-:W2:Y:S11]  /*28390*/  LDL.LU.64 R8, [R1+0xcf0] ;  /* 0x000cf00001087983 */ /* 0x000eb60000300a00 */
[----:B------:R-:W-:Y:S08]  /*283a0*/  @!UPT UIADD3 URZ, URZ, URZ, URZ ;  /* 0x0000003f3f3ff290 */ /* 0x000ff0000fffe03f */
        /* <DEDUP_REMOVED lines=23> */
[----:B------:R-:W-:-:S05]  /*28520*/  IMAD.MOV.U32 R29, RZ, RZ, R24 ;  /* 0x000000ffff1d7224 */ /* 0x000fca00078e0018 */
[----:B------:R-:W-:Y:S01]  /*28530*/  STL [R1+0xb40], R29 ;  /* 0x000b401d01007387 */ /* 0x000fe20000100800 */
[C---:B--2---:R-:W-:Y:S03]  /*28540*/  HMMA.16816.F32 R24, R20.reuse, R26, R8 ;  /* 0x0000001a1418723c */ /* 0x044fe60000001808 */
[----:B------:R-:W2:Y:S01]  /*28550*/  LDL.LU.64 R10, [R1+0xcb0] ;  /* 0x000cb000010a7983 */ /* 0x000ea20000300a00 */
[----:B------:R-:W2:Y:S11]  /*28560*/  LDL.LU.64 R8, [R1+0xca8] ;  /* 0x000ca80001087983 */ /* 0x000eb60000300a00 */
[----:B------:R-:W-:Y:S08]  /*28570*/  @!UPT UIADD3 URZ, URZ, URZ, URZ ;  /* 0x0000003f3f3ff290 */ /* 0x000ff0000fffe03f */
        /* <DEDUP_REMOVED lines=30> */
[----:B0-----:R-:W2:Y:S01]  /*28760*/  LDL.LU.64 R26, [R1+0xc40] ;  /* 0x000c4000011a7983 */ /* 0x001ea20000300a00 */
[----:B------:R-:W-:Y:S02]  /*28770*/  IMAD.MOV.U32 R19, RZ, RZ, R0 ;  /* 0x000000ffff137224 */ /* 0x000fe400078e0000 */
[----:B------:R-:W3:Y:S01]  /*28780*/  LDL R0, [R1+0xaf8] ;  /* 0x000af80001007983 */ /* 0x000ee20000100800 */
        /* <DEDUP_REMOVED lines=8> */
[----:B------:R-:W2:Y:S11]  /*28810*/  LDL.LU.64 R10, [R1+0xc20] ;  /* 0x000c2000010a7983 */ /* 0x000eb60000300a00 */
[----:B------:R-:W-:Y:S10]  /*28820*/  @!UPT UIADD3 URZ, URZ, URZ, URZ ;  /* 0x0000003f3f3ff290 */ /* 0x000ff4000fffe03f */
[----:B------:R-:W-:Y:S01]  /*28830*/  STL.64 [R1+0x200], R24 ;  /* 0x0002001801007387 */ /* 0x000fe20000100a00 */
[----:B------:R0:W-:Y:S03]  /*28840*/  STL.64 [R1+0x208], R26 ;  /* 0x0002081a01007387 */ /* 0x0001e60000100a00 */
[----:B0-----:R-:W2:Y:S01]  /*28850*/  LDL.LU.64 R26, [R1+0xc18] ;  /* 0x000c1800011a7983 */ /* 0x001ea20000300a00 */
[----:B------:R-:W2:Y:S02]  /*28860*/  LDL.LU.64 R24, [R1+0xc10] ;  /* 0x000c100001187983 */ /* 0x000ea40000300a00 */
[C---:B--2---:R-:W-:Y:S01]  /*28870*/  HMMA.16816.F32 R24, R20.reuse, R10, R24 ;  /* 0x0000000a1418723c */ /* 0x044fe20000001818 */
[----:B------:R-:W2:Y:S01]  /*28880*/  LDL.LU.64 R10, [R1+0xc08] ;  /* 0x000c0800010a7983 */ /* 0x000ea20000300a00 */
[----:B------:R-:W2:Y:S11]  /*28890*/  LDL.LU.64 R8, [R1+0xc00] ;  /* 0x000c000001087983 */ /* 0x000eb60000300a00 */
[----:B------:R-:W-:Y:S10]  /*288a0*/  @!UPT UIADD3 URZ, URZ, URZ, URZ ;  /* 0x0000003f3f3ff290 */ /* 0x000ff4000fffe03f */
[----:B------:R-:W-:Y:S01]  /*288b0*/  STL.64 [R1+0x1f0], R24 ;  /* 0x0001f01801007387 */ /* 0x000fe20000100a00 */
[----:B------:R0:W-:Y:S03]  /*288c0*/  STL.64 [R1+0x1f8], R26 ;  /* 0x0001f81a01007387 */ /* 0x0001e60000100a00 */
[----:B0-----:R-:W4:Y:S01]  /*288d0*/  LDL.LU R26, [R1+0x98] ;  /* 0x00009800011a7983 */ /* 0x001f220000300800 */
[----:B------:R-:W4:Y:S01]  /*288e0*/  LDL.LU R27, [R1+0x9c] ;  /* 0x00009c00011b7983 */ /* 0x000f220000300800 */
[----:B--2---:R-:W-:Y:S02]  /*288f0*/  HMMA.16816.F32 R8, R20, R14, R8 ;  /* 0x0000000e1408723c */ /* 0x004fe40000001808 */
[----:B------:R-:W2:Y:S01]  /*28900*/  LDL.LU.64 R14, [R1+0xbf8] ;  /* 0x000bf800010e7983 */ /* 0x000ea20000300a00 */
[----:B------:R-:W2:Y:S11]  /*28910*/  LDL.LU.64 R12, [R1+0xbf0] ;  /* 0x000bf000010c7983 */ /* 0x000eb60000300a00 */
[----:B------:R-:W-:Y:S09]  /*28920*/  @!UPT UIADD3 URZ, URZ, URZ, URZ ;  /* 0x0000003f3f3ff290 */ /* 0x000ff2000fffe03f */
[----:B------:R-:W-:Y:S01]  /*28930*/  STL.64 [R1+0x1e0], R8 ;  /* 0x0001e00801007387 */ /* 0x000fe20000100a00 */
[----:B------:R0:W-:Y:S02]  /*28940*/  STL.64 [R1+0x1e8], R10 ;  /* 0x0001e80a01007387 */ /* 0x0001e40000100a00 */
[----:B0-----:R-:W-:-:S05]  /*28950*/  IMAD.MOV.U32 R10, RZ, RZ, R8 ;  /* 0x000000ffff0a7224 */ /* 0x001fca00078e0008 */
[----:B------:R0:W-:Y:S04]  /*28960*/  STL [R1+0xb44], R10 ;  /* 0x000b440a01007387 */ /* 0x0001e80000100800 */
[----:B0-----:R-:W3:Y:S01]  /*28970*/  LDL.LU R10, [R1+0xa8] ;  /* 0x0000a800010a7983 */ /* 0x001ee20000300800 */
[----:B------:R-:W3:Y:S01]  /*28980*/  LDL.LU R11, [R1+0xac] ;  /* 0x0000ac00010b7983 */ /* 0x000ee20000300800 */
[C---:B--2---:R-:W-:Y:S02]  /*28990*/  HMMA.16816.F32 R12, R20.reuse, R18, R12 ;  /* 0x00000012140c723c */ /* 0x044fe4000000180c */
[----:B------:R-:W3:Y:S01]  /*289a0*/  LDL.LU.64 R18, [R1+0xbe8] ;  /* 0x000be80001127983 */ /* 0x000ee20000300a00 */
[----:B------:R-:W3:Y:S05]  /*289b0*/  LDL.LU.64 R16, [R1+0xbe0] ;  /* 0x000be00001107983 */ /* 0x000eea0000300a00 */
[C---:B----4-:R-:W-:Y:S11]  /*289c0*/  HMMA.16816.F32 R4, R20.reuse, R26, R4 ;  /* 0x0000001a1404723c */ /* 0x050ff60000001804 */
[----:B------:R-:W-:Y:S04]  /*289d0*/  @!UPT UIADD3 URZ, URZ, URZ, URZ ;  /* 0x0000003f3f3ff290 */ /* 0x000fe8000fffe03f */
[----:B------:R-:W-:Y:S01]  /*289e0*/  STL.64 [R1+0x1d0], R12 ;  /* 0x0001d00c01007387 */ /* 0x000fe20000100a00 */
[----:B------:R-:W-:Y:S01]  /*289f0*/  STL.64 [R1+0x1d8], R14 ;  /* 0x0001d80e01007387 */ /* 0x000fe20000100a00 */
[----:B---3--:R-:W-:Y:S11]  /*28a00*/  HMMA.16816.F32 R16, R20, R10, R16 ;  /* 0x0000000a1410723c */ /* 0x008ff60000001810 */
[----:B------:R-:W-:Y:S11]  /*28a10*/  @!UPT UIADD3 URZ, URZ, URZ, URZ ;  /* 0x0000003f3f3ff290 */ /* 0x000ff6000fffe03f */
[----:B------:R-:W-:Y:S02]  /*28a20*/  @!UPT UIADD3 URZ, URZ, URZ, URZ ;  /* 0x0000003f3f3ff290 */ /* 0x000fe4000fffe03f */
[----:B------:R-:W-:Y:S02]  /*28a30*/  IMAD.MOV.U32 R11, RZ, RZ, R16 ;  /* 0x000000ffff0b7224 */ /* 0x000fe400078e0010 */
[----:B------:R-:W-:Y:S01]  /*28a40*/  IMAD.MOV.U32 R8, RZ, RZ, R19 ;  /* 0x000000ffff087224 */ /* 0x000fe200078e0013 */
[----:B------:R-:W-:Y:S01]  /*28a50*/  STL.64 [R1+0x190], R16 ;  /* 0x0001901001007387 */ /* 0x000fe20000100a00 */
[----:B------:R-:W-:Y:S02]  /*28a60*/  STL.64 [R1+0x198], R18 ;  /* 0x0001981201007387 */ /* 0x000fe40000100a00 */
[----:B------:R-:W-:Y:S01]  /*28a70*/  STL [R1+0xb4c], R11 ;  /* 0x000b4c0b01007387 */ /* 0x000fe20000100800 */
[----:B------:R-:W-:Y:S01]  /*28a80*/  STL [R1+0xb48], R8 ;  /* 0x000b480801007387 */ /* 0x000fe20000100800 */
[----:B------:R0:W-:Y:S02]  /*28a90*/  STL.64 [R1+0x1b0], R4 ;  /* 0x0001b00401007387 */ /* 0x0001e40000100a00 */
[----:B------:R-:W-:Y:S02]  /*28aa0*/  STL.64 [R1+0x1b8], R6 ;  /* 0x0001b80601007387 */ /* 0x000fe40000100a00 */
[----:B0-----:R-:W-:-:S05]  /*28ab0*/  IMAD.MOV.U32 R4, RZ, RZ, R7 ;  /* 0x000000ffff047224 */ /* 0x001fca00078e0007 */
[----:B------:R0:W-:Y:S04]  /*28ac0*/  STL [R1+0xb50], R4 ;  /* 0x000b500401007387 */ /* 0x0001e80000100800 */
[----:B0-----:R-:W2:Y:S04]  /*28ad0*/  LDL.LU R4, [R1+0x2f8] ;  /* 0x0002f80001047983 */ /* 0x001ea80000300800 */
[----:B--2---:R0:W-:Y:S04]  /*28ae0*/  STL [R1+0xbd4], R4 ;  /* 0x000bd40401007387 */ /* 0x0041e80000100800 */
[----:B0-----:R-:W2:Y:S01]  /*28af0*/  LDL.LU R4, [R1+0x300] ;  /* 0x0003000001047983 */ /* 0x001ea20000300800 */
[----:B------:R-:W-:-:S03]  /*28b00*/  UIADD3 UR4, UR4, 0x1, URZ ;  /* 0x0000000104047890 */ /* 0x000fc6000fffe03f */
[----:B--2---:R0:W-:Y:S04]  /*28b10*/  STL [R1+0xbd8], R4 ;  /* 0x000bd80401007387 */ /* 0x0041e80000100800 */
        /* <DEDUP_REMOVED lines=26> */
[----:B------:R-:W3:Y:S01]  /*28cc0*/  LDL.LU R3, [R1+0x2bc] ;  /* 0x0002bc0001037983 */ /* 0x000ee20000300800 */
[----:B------:R-:W-:Y:S01]  /*28cd0*/  ISETP.NE.U32.AND P0, PT, R0, UR4, PT ;  /* 0x0000000400007c0c */ /* 0x000fe2000bf05070 */
[----:B------:R-:W3:Y:S01]  /*28ce0*/  LDL.LU R2, [R1+0xac0] ;  /* 0x000ac00001027983 */ /* 0x000ee20000300800 */
[----:B------:R-:W3:Y:S01]  /*28cf0*/  LDL.LU R0, [R1+0x2b8] ;  /* 0x0002b80001007983 */ /* 0x000ee20000300800 */
[----:B--2---:R-:W-:-:S05]  /*28d00*/  IADD3 R4, P4, R4, UR12, RZ ;  /* 0x0000000c04047c10 */ /* 0x004fca000ff9e0ff */
[----:B------:R0:W-:Y:S04]  /*28d10*/  STL [R1+0x308], R4 ;  /* 0x0003080401007387 */ /* 0x0001e80000100800 */
[----:B0-----:R-:W2:Y:S02]  /*28d20*/  LDL.LU R4, [R1+0xbd8] ;  /* 0x000bd80001047983 */ /* 0x001ea40000300800 */
[----:B--2---:R-:W-:-:S05]  /*28d30*/  IADD3 R4, P5, R4, UR12, RZ ;  /* 0x0000000c04047c10 */ /* 0x004fca000ffbe0ff */
[----:B------:R0:W-:Y:S04]  /*28d40*/  STL [R1+0x300], R4 ;  /* 0x0003000401007387 */ /* 0x0001e80000100800 */
[----:B0-----:R-:W2:Y:S01]  /*28d50*/  LDL.LU R4, [R1+0xbd4] ;  /* 0x000bd40001047983 */ /* 0x001ea20000300800 */
[----:B---3--:R-:W-:Y:S02]  /*28d60*/  IADD3 R20, P1, R20, UR12, RZ ;  /* 0x0000000c14147c10 */ /* 0x008fe4000ff3e0ff */
[----:B----4-:R-:W-:Y:S02]  /*28d70*/  IADD3 R21, P2, R21, UR12, RZ ;  /* 0x0000000c15157c10 */ /* 0x010fe4000ff5e0ff */
[----:B------:R-:W-:Y:S02]  /*28d80*/  IADD3 R22, P3, R22, UR12, RZ ;  /* 0x0000000c16167c10 */ /* 0x000fe4000ff7e0ff */
[----:B------:R-:W-:Y:S01]  /*28d90*/  IADD3.X R23, R23, UR6, RZ, P4, !PT ;  /* 0x0000000617177c10 */ /* 0x000fe2000a7fe4ff */
[----:B------:R-:W-:Y:S01]  /*28da0*/  IADD3 R5, P4, R5, UR12, RZ ;  /* 0x0000000c05057c10 */ /* 0x000fe2000ff9e0ff */
        /* <DEDUP_REMOVED lines=16> */
[----:B--2---:R-:W-:-:S05]  /*28eb0*/  IADD3 R4, P6, R4, UR12, RZ ;  /* 0x0000000c04047c10 */ /* 0x004fca000ffde0ff */
[----:B------:R0:W-:Y:S01]  /*28ec0*/  STL [R1+0x2f8], R4 ;  /* 0x0002f80401007387 */ /* 0x0001e20000100800 */
[----:B------:R-:W-:Y:S02]  /*28ed0*/  STL [R1+0x2f0], R20 ;  /* 0x0002f01401007387 */ /* 0x000fe40000100800 */
[----:B------:R-:W-:Y:S02]  /*28ee0*/  STL [R1+0x2e8], R21 ;  /* 0x0002e81501007387 */ /* 0x000fe40000100800 */
[----:B------:R-:W-:Y:S01]  /*28ef0*/  STL [R1+0x2e0], R22 ;  /* 0x0002e01601007387 */ /* 0x000fe20000100800 */
[----:B------:R-:W-:Y:S01]  /*28f00*/  IADD3.X R8, R8, UR6, RZ, P6, !PT ;  /* 0x0000000608087c10 */ /* 0x000fe2000b7fe4ff */
[----:B------:R-:W-:Y:S01]  /*28f10*/  STL [R1+0x304], R23 ;  /* 0x0003041701007387 */ /* 0x000fe20000100800 */
[----:B------:R-:W-:Y:S01]  /*28f20*/  IADD3 R11, P6, R11, UR9, RZ ;  /* 0x000000090b0b7c10 */ /* 0x000fe2000ffde0ff */
[----:B------:R-:W-:Y:S02]  /*28f30*/  STL [R1+0x2d8], R5 ;  /* 0x0002d80501007387 */ /* 0x000fe40000100800 */
[----:B------:R-:W-:Y:S01]  /*28f40*/  STL [R1+0x2fc], R6 ;  /* 0x0002fc0601007387 */ /* 0x000fe20000100800 */
[----:B------:R-:W-:Y:S01]  /*28f50*/  STL [R1+0x2d0], R7 ;  /* 0x0002d00701007387 */ /* 0x000fe20000100800 */
[----:B------:R-:W-:Y:S02]  /*28f60*/  STL [R1+0x2f4], R8 ;  /* 0x0002f40801007387 */ /* 0x000fe40000100800 */
[----:B------:R-:W-:Y:S02]  /*28f70*/  STL [R1+0xae8], R11 ;  /* 0x000ae80b01007387 */ /* 0x000fe40000100800 */
[----:B------:R-:W-:Y:S01]  /*28f80*/  STL [R1+0x2ec], R16 ;  /* 0x0002ec1001007387 */ /* 0x000fe20000100800 */
[----:B------:R-:W-:Y:S01]  /*28f90*/  STL [R1+0x2c8], R17 ;  /* 0x0002c81101007387 */ /* 0x000fe20000100800 */
[----:B------:R-:W-:Y:S02]  /*28fa0*/  STL [R1+0x2e4], R18 ;  /* 0x0002e41201007387 */ /* 0x000fe40000100800 */
[----:B------:R-:W-:Y:S02]  /*28fb0*/  STL [R1+0xae0], R19 ;  /* 0x000ae01301007387 */ /* 0x000fe40000100800 */
[----:B------:R-:W-:Y:S01]  /*28fc0*/  STL [R1+0x2dc], R12 ;  /* 0x0002dc0c01007387 */ /* 0x000fe20000100800 */
[----:B------:R-:W-:Y:S01]  /*28fd0*/  STL [R1+0xadc], R13 ;  /* 0x000adc0d01007387 */ /* 0x000fe20000100800 */
[----:B------:R-:W-:Y:S01]  /*28fe0*/  IADD3.X R24, R24, UR7, RZ, P6, !PT ;  /* 0x0000000718187c10 */ /* 0x000fe2000b7fe4ff */
[----:B------:R-:W-:Y:S01]  /*28ff0*/  STL [R1+0x2d4], R14 ;  /* 0x0002d40e01007387 */ /* 0x000fe20000100800 */
[----:B------:R-:W-:Y:S01]  /*29000*/  IADD3 R25, P6, R25, UR9, RZ ;  /* 0x0000000919197c10 */ /* 0x000fe2000ffde0ff */
        /* <DEDUP_REMOVED lines=9> */
[----:B0-----:R-:W2:Y:S01]  /*290a0*/  LDL.LU R4, [R1+0xab0] ;  /* 0x000ab00001047983 */ /* 0x001ea20000300800 */
[----:B------:R-:W-:Y:S01]  /*290b0*/  IADD3.X R3, R3, UR7, RZ, P3, !PT ;  /* 0x0000000703037c10 */ /* 0x000fe20009ffe4ff */
[----:B------:R-:W-:-:S04]  /*290c0*/  IADD3 R2, P3, R2, UR9, RZ ;  /* 0x0000000902027c10 */ /* 0x000fc8000ff7e0ff */
[----:B------:R-:W-:Y:S04]  /*290d0*/  STL [R1+0x2bc], R3 ;  /* 0x0002bc0301007387 */ /* 0x000fe80000100800 */
[----:B--2---:R0:W-:Y:S01]  /*290e0*/  STL [R1+0xbcc], R4 ;  /* 0x000bcc0401007387 */ /* 0x0041e20000100800 */
[----:B------:R-:W-:Y:S03]  /*290f0*/  STL [R1+0xac0], R2 ;  /* 0x000ac00201007387 */ /* 0x000fe60000100800 */
[----:B0-----:R-:W2:Y:S01]  /*29100*/  LDL.LU R4, [R1+0x2b4] ;  /* 0x0002b40001047983 */ /* 0x001ea20000300800 */
[----:B------:R-:W-:-:S05]  /*29110*/  IADD3.X R0, R0, UR7, RZ, P4, !PT ;  /* 0x0000000700007c10 */ /* 0x000fca000a7fe4ff */
[----:B------:R-:W-:Y:S04]  /*29120*/  STL [R1+0x2b8], R0 ;  /* 0x0002b80001007387 */ /* 0x000fe80000100800 */
        /* <DEDUP_REMOVED lines=30> */
[----:B--2---:R-:W-:-:S05]  /*29310*/  IADD3 R4, P4, R4, UR9, RZ ;  /* 0x0000000904047c10 */ /* 0x004fca000ff9e0ff */
[----:B------:R0:W-:Y:S04]  /*29320*/  STL [R1+0xab8], R4 ;  /* 0x000ab80401007387 */ /* 0x0001e80000100800 */
[----:B0-----:R-:W2:Y:S02]  /*29330*/  LDL.LU R4, [R1+0xbd0] ;  /* 0x000bd00001047983 */ /* 0x001ea40000300800 */
[----:B--2---:R-:W-:-:S05]  /*29340*/  IADD3.X R4, R4, UR7, RZ, P5, !PT ;  /* 0x0000000704047c10 */ /* 0x004fca000affe4ff */
[----:B------:R0:W-:Y:S04]  /*29350*/  STL [R1+0x2b4], R4 ;  /* 0x0002b40401007387 */ /* 0x0001e80000100800 */
[----:B0-----:R-:W2:Y:S01]  /*29360*/  LDL.LU R4, [R1+0xbcc] ;  /* 0x000bcc0001047983 */ /* 0x001ea20000300800 */
[----:B---3--:R-:W-:Y:S01]  /*29370*/  IADD3.X R20, R20, UR7, RZ, P6, !PT ;  /* 0x0000000714147c10 */ /* 0x008fe2000b7fe4ff */
[----:B----4-:R-:W-:Y:S01]  /*29380*/  IADD3 R21, P6, R21, UR9, RZ ;  /* 0x0000000915157c10 */ /* 0x010fe2000ffde0ff */
        /* <DEDUP_REMOVED lines=18> */
[----:B------:R-:W-:-:S02]  /*294b0*/  IADD3.X R28, R28, UR7, RZ, P6, !PT ;  /* 0x000000071c1c7c10 */ /* 0x000fc4000b7fe4ff */
[----:B--2---:R-:W-:-:S05]  /*294c0*/  IADD3 R4, P5, R4, UR9, RZ ;  /* 0x0000000904047c10 */ /* 0x004fca000ffbe0ff */
[----:B------:R0:W-:Y:S01]  /*294d0*/  STL [R1+0xab0], R4 ;  /* 0x000ab00401007387 */ /* 0x0001e20000100800 */
[----:B------:R-:W-:Y:S02]  /*294e0*/  STL [R1+0x2b0], R20 ;  /* 0x0002b01401007387 */ /* 0x000fe40000100800 */
[----:B------:R-:W-:Y:S02]  /*294f0*/  STL [R1+0xaa8], R21 ;  /* 0x000aa81501007387 */ /* 0x000fe40000100800 */
[----:B------:R-:W-:Y:S01]  /*29500*/  STL [R1+0x27c], R22 ;  /* 0x00027c1601007387 */ /* 0x000fe20000100800 */
[----:B------:R-:W-:Y:S01]  /*29510*/  STL [R1+0xaa0], R23 ;  /* 0x000aa01701007387 */ /* 0x000fe20000100800 */
        /* <DEDUP_REMOVED lines=25> */
[----:B0-----:R-:W2:Y:S01]  /*296b0*/  LDL.LU R4, [R1+0xa5c] ;  /* 0x000a5c0001047983 */ /* 0x001ea20000300800 */
[----:B------:R-:W-:-:S02]  /*296c0*/  IADD3 R3, P6, R3, UR9, RZ ;  /* 0x0000000903037c10 */ /* 0x000fc4000ffde0ff */
[----:B------:R-:W-:-:S03]  /*296d0*/  IADD3.X R2, R2, UR7, RZ, P1, !PT ;  /* 0x0000000702027c10 */ /* 0x000fc60008ffe4ff */
[----:B------:R-:W-:Y:S04]  /*296e0*/  STL [R1+0xa48], R3 ;  /* 0x000a480301007387 */ /* 0x000fe80000100800 */
[----:B--2---:R0:W-:Y:S01]  /*296f0*/  STL [R1+0xbc4], R4 ;  /* 0x000bc40401007387 */ /* 0x0041e20000100800 */
[----:B------:R-:W-:Y:S03]  /*29700*/  STL [R1+0xa6c], R2 ;  /* 0x000a6c0201007387 */ /* 0x000fe60000100800 */
[----:B0-----:R-:W2:Y:S01]  /*29710*/  LDL.LU R4, [R1+0xa38] ;  /* 0x000a380001047983 */ /* 0x001ea20000300800 */
[----:B------:R-:W-:-:S05]  /*29720*/  IADD3 R0, P1, R0, UR9, RZ ;  /* 0x0000000900007c10 */ /* 0x000fca000ff3e0ff */
        /* <DEDUP_REMOVED lines=31> */
[----:B--2---:R-:W-:-:S05]  /*29920*/  IADD3.X R4, R4, UR7, RZ, P2, !PT ;  /* 0x0000000704047c10 */ /* 0x004fca00097fe4ff */
[----:B------:R0:W-:Y:S04]  /*29930*/  STL [R1+0xa64], R4 ;  /* 0x000a640401007387 */ /* 0x0001e80000100800 */
[----:B0-----:R-:W2:Y:S02]  /*29940*/  LDL.LU R4, [R1+0xbc8] ;  /* 0x000bc80001047983 */ /* 0x001ea40000300800 */
[----:B--2---:R-:W-:-:S05]  /*29950*/  IADD3 R4, P2, R4, UR9, RZ ;  /* 0x0000000904047c10 */ /* 0x004fca000ff5e0ff */
[----:B------:R0:W-:Y:S04]  /*29960*/  STL [R1+0xa38], R4 ;  /* 0x000a380401007387 */ /* 0x0001e80000100800 */
[----:B0-----:R-:W2:Y:S01]  /*29970*/  LDL.LU R4, [R1+0xbc4] ;  /* 0x000bc40001047983 */ /* 0x001ea20000300800 */
[----:B----4-:R-:W-:Y:S01]  /*29980*/  IADD3.X R21, R21, UR7, RZ, P4, !PT ;  /* 0x0000000715157c10 */ /* 0x010fe2000a7fe4ff */
[----:B---3--:R-:W-:Y:S01]  /*29990*/  IADD3 R22, P4, R22, UR9, RZ ;  /* 0x0000000916167c10 */ /* 0x008fe2000ff9e0ff */
        /* <DEDUP_REMOVED lines=18> */
[----:B--2---:R-:W-:Y:S01]  /*29ac0*/  IADD3.X R4, R4, UR7, RZ, P3, !PT ;  /* 0x0000000704047c10 */ /* 0x004fe20009ffe4ff */
[----:B------:R-:W-:-:S04]  /*29ad0*/  IADD3 R20, P3, R20, UR9, RZ ;  /* 0x0000000914147c10 */ /* 0x000fc8000ff7e0ff */
[----:B------:R0:W-:Y:S01]  /*29ae0*/  STL [R1+0xa5c], R4 ;  /* 0x000a5c0401007387 */ /* 0x0001e20000100800 */
[----:B------:R-:W-:Y:S02]  /*29af0*/  STL [R1+0xa30], R20 ;  /* 0x000a301401007387 */ /* 0x000fe40000100800 */
[----:B------:R-:W-:Y:S02]  /*29b00*/  STL [R1+0xa54], R21 ;  /* 0x000a541501007387 */ /* 0x000fe40000100800 */
[----:B------:R-:W-:Y:S01]  /*29b10*/  STL [R1+0xa28], R22 ;  /* 0x000a281601007387 */ /* 0x000fe20000100800 */
[----:B------:R-:W-:Y:S01]  /*29b20*/  STL [R1+0xa4c], R23 ;  /* 0x000a4c1701007387 */ /* 0x000fe20000100800 */
        /* <DEDUP_REMOVED lines=1337> */
[----:B------:R-:W-:-:S02]  /*2eec0*/  IADD3.X R0, R0, UR7, RZ, P2, !PT ;  /* 0x0000000700007c10 */ /* 0x000fc400097fe4ff */
[----:B--2---:R-:W-:Y:S01]  /*2eed0*/  IADD3.X R4, R4, UR7, RZ, P4, !PT ;  /* 0x0000000704047c10 */ /* 0x004fe2000a7fe4ff */
[----:B------:R-:W-:-:S04]  /*2eee0*/  IADD3 R11, P4, R11, UR9, RZ ;  /* 0x000000090b0b7c10 */ /* 0x000fc8000ff9e0ff */
[----:B------:R0:W-:Y:S04]  /*2eef0*/  STL [R1+0x394], R4 ;  /* 0x0003940401007387 */ /* 0x0001e80000100800 */
[----:B0-----:R0:W5:Y:S01]  /*2ef00*/  LDL.LU R4, [R1+0xb50] ;  /* 0x000b500001047983 */ /* 0x0011620000300800 */
[----:B------:R1:W-:Y:S03]  /*2ef10*/  STL [R1+0x368], R11 ;  /* 0x0003680b01007387 */ /* 0x0003e60000100800 */
[----:B-1----:R0:W5:Y:S01]  /*2ef20*/  LDL.LU R11, [R1+0xb4c] ;  /* 0x000b4c00010b7983 */ /* 0x0021620000300800 */
        /* <DEDUP_REMOVED lines=13> */
[----:B-1----:R-:W2:Y:S01]  /*2f000*/  LDL.LU R0, [R1+0xb30] ;  /* 0x000b300001007983 */ /* 0x002ea20000300800 */
[----:B------:R-:W-:-:S02]  /*2f010*/  IADD3 R20, P2, R20, UR9, RZ ;  /* 0x0000000914147c10 */ /* 0x000fc4000ff5e0ff */
[----:B------:R-:W-:Y:S01]  /*2f020*/  IADD3.X R21, R21, UR7, RZ, P3, !PT ;  /* 0x0000000715157c10 */ /* 0x000fe20009ffe4ff */
[----:B------:R-:W-:Y:S01]  /*2f030*/  IADD3 R22, P3, R22, UR9, RZ ;  /* 0x0000000916167c10 */ /* 0x000fe2000ff7e0ff */
[----:B------:R-:W-:Y:S01]  /*2f040*/  IADD3.X R23, R23, UR7, RZ, P4, !PT ;  /* 0x0000000717177c10 */ /* 0x000fe2000a7fe4ff */
[----:B------:R-:W-:Y:S01]  /*2f050*/  IADD3 R5, P4, R5, UR9, RZ ;  /* 0x0000000905057c10 */ /* 0x000fe2000ff9e0ff */
[----:B------:R-:W-:Y:S01]  /*2f060*/  STL [R1+0x348], R20 ;  /* 0x0003481401007387 */ /* 0x000fe20000100800 */
[----:B------:R-:W-:Y:S01]  /*2f070*/  IADD3.X R6, R6, UR7, RZ, P5, !PT ;  /* 0x0000000706067c10 */ /* 0x000fe2000affe4ff */
[----:B------:R-:W-:Y:S01]  /*2f080*/  STL [R1+0x36c], R21 ;  /* 0x00036c1501007387 */ /* 0x000fe20000100800 */
        /* <DEDUP_REMOVED lines=20> */
[----:B------:R-:W-:Y:S01]  /*2f1d0*/  IADD3.X R24, R24, UR7, RZ, P5, !PT ;  /* 0x0000000718187c10 */ /* 0x000fe2000affe4ff */
[----:B------:R-:W-:Y:S01]  /*2f1e0*/  STL [R1+0x318], R13 ;  /* 0x0003180d01007387 */ /* 0x000fe20000100800 */
[----:B------:R-:W-:Y:S01]  /*2f1f0*/  IADD3.X R25, R25, UR7, RZ, P6, !PT ;  /* 0x0000000719197c10 */ /* 0x000fe2000b7fe4ff */
[----:B------:R-:W-:Y:S02]  /*2f200*/  STL [R1+0x33c], R14 ;  /* 0x00033c0e01007387 */ /* 0x000fe40000100800 */
[----:B------:R-:W-:Y:S01]  /*2f210*/  STL [R1+0x310], R15 ;  /* 0x0003100f01007387 */ /* 0x000fe20000100800 */
[----:B------:R-:W-:Y:S01]  /*2f220*/  IADD3.X R26, R26, UR7, RZ, P1, !PT ;  /* 0x000000071a1a7c10 */ /* 0x000fe20008ffe4ff */
[----:B------:R-:W-:Y:S01]  /*2f230*/  STL [R1+0x334], R9 ;  /* 0x0003340901007387 */ /* 0x000fe20000100800 */
[----:B------:R-:W-:Y:S01]  /*2f240*/  IADD3.X R27, R27, UR7, RZ, P2, !PT ;  /* 0x000000071b1b7c10 */ /* 0x000fe200097fe4ff */
[----:B------:R-:W-:Y:S02]  /*2f250*/  STL [R1+0x32c], R24 ;  /* 0x00032c1801007387 */ /* 0x000fe40000100800 */
[----:B------:R-:W-:Y:S01]  /*2f260*/  STL [R1+0x324], R25 ;  /* 0x0003241901007387 */ /* 0x000fe20000100800 */
[----:B--2---:R-:W-:-:S05]  /*2f270*/  IADD3.X R0, R0, UR7, RZ, P3, !PT ;  /* 0x0000000700007c10 */ /* 0x004fca0009ffe4ff */
[----:B------:R1:W-:Y:S01]  /*2f280*/  STL [R1+0x30c], R0 ;  /* 0x00030c0001007387 */ /* 0x0003e20000100800 */
[----:B------:R0:W-:Y:S03]  /*2f290*/  STL [R1+0x31c], R26 ;  /* 0x00031c1a01007387 */ /* 0x0001e60000100800 */
[----:B-1----:R0:W5:Y:S01]  /*2f2a0*/  LDL.LU R0, [R1+0xb2c] ;  /* 0x000b2c0001007983 */ /* 0x0021620000300800 */
[----:B------:R0:W-:Y:S01]  /*2f2b0*/  STL [R1+0x314], R27 ;  /* 0x0003141b01007387 */ /* 0x0001e20000100800 */
[----:B------:R-:W-:Y:S01]  /*2f2c0*/  @!P0 CALL.REL.NOINC `(.L_x_2) ;  /* 0x0000001000008944 */ /* 0x000fe20003c00000 */
[----:B------:R-:W-:Y:S05]  /*2f2d0*/  BRA `(.L_x_3) ;  /* 0xfffea68000007947 */ /* 0x000fea000383ffff */
.L_x_2:
[----:B------:R-:W2:Y:S04]  /*2f2e0*/  LDL.LU R7, [R1+0x194] ;  /* 0x0001940001077983 */ /* 0x000ea80000300800 */
[----:B--2---:R1:W-:Y:S04]  /*2f2f0*/  STL [R1+0xb78], R7 ;  /* 0x000b780701007387 */ /* 0x0043e80000100800 */
[----:B-1----:R-:W2:Y:S04]  /*2f300*/  LDL.LU R7, [R1+0x228] ;  /* 0x0002280001077983 */ /* 0x002ea80000300800 */
        /* <DEDUP_REMOVED lines=13> */
[----:B------:R-:W2:Y:S01]  /*2f3e0*/  LDL.LU R6, [R1+0x1e4] ;  /* 0x0001e40001067983 */ /* 0x000ea20000300800 */
[----:B-1---5:R-:W-:-:S03]  /*2f3f0*/  IMAD.MOV.U32 R7, RZ, RZ, R8 ;  /* 0x000000ffff077224 */ /* 0x022fc600078e0008 */
        /* <DEDUP_REMOVED lines=16> */
[----:B--2---:R-:W-:Y:S04]  /*2f500*/  STL [R1+0xbb4], R6 ;  /* 0x000bb40601007387 */ /* 0x004fe80000100800 */
[----:B------:R-:W2:Y:S04]  /*2f510*/  LDL.LU R5, [R1+0x204] ;  /* 0x0002040001057983 */ /* 0x000ea80000300800 */
[----:B--2---:R1:W-:Y:S04]  /*2f520*/  STL [R1+0xb70], R5 ;  /* 0x000b700501007387 */ /* 0x0043e80000100800 */
[----:B-1----:R-:W2:Y:S04]  /*2f530*/  LDL.LU R5, [R1+0x1d4] ;  /* 0x0001d40001057983 */ /* 0x002ea80000300800 */
[----:B------:R1:W-:Y:S04]  /*2f540*/  STL [R1+0xb68], R11 ;  /* 0x000b680b01007387 */ /* 0x0003e80000100800 */
[----:B-1----:R-:W3:Y:S01]  /*2f550*/  LDL.LU R11, [R1+0x214] ;  /* 0x00021400010b7983 */ /* 0x002ee20000300800 */
[----:B------:R-:W-:-:S03]  /*2f560*/  IMAD.MOV.U32 R6, RZ, RZ, R4 ;  /* 0x000000ffff067224 */ /* 0x000fc600078e0004 */
[----:B---3--:R1:W-:Y:S04]  /*2f570*/  STL [R1+0xb6c], R11 ;  /* 0x000b6c0b01007387 */ /* 0x0083e80000100800 */
[----:B-1----:R-:W3:Y:S04]  /*2f580*/  LDL.LU R11, [R1+0x1f4] ;  /* 0x0001f400010b7983 */ /* 0x002ee80000300800 */
[----:B------:R-:W4:Y:S04]  /*2f590*/  LDL.LU R4, [R1+0x224] ;  /* 0x0002240001047983 */ /* 0x000f280000300800 */
[----:B------:R1:W-:Y:S04]  /*2f5a0*/  STL [R1+0xb64], R10 ;  /* 0x000b640a01007387 */ /* 0x0003e80000100800 */
[----:B-1----:R-:W2:Y:S04]  /*2f5b0*/  LDL.LU R10, [R1+0x1b0] ;  /* 0x0001b000010a7983 */ /* 0x002ea80000300800 */
[----:B------:R-:W2:Y:S04]  /*2f5c0*/  LDL.LU R9, [R1+0x200] ;  /* 0x0002000001097983 */ /* 0x000ea80000300800 */
[----:B--2---:R1:W-:Y:S04]  /*2f5d0*/  STL [R1+0xb60], R9 ;  /* 0x000b600901007387 */ /* 0x0043e80000100800 */
        /* <DEDUP_REMOVED lines=25> */
[----:B------:R1:W-:Y:S04]  /*2f770*/  STL [R1+0xb38], R28 ;  /* 0x000b381c01007387 */ /* 0x0003e80000100800 */
[----:B-1----:R-:W2:Y:S01]  /*2f780*/  LDL.LU R28, [R1+0x2a8] ;  /* 0x0002a800011c7983 */ /* 0x002ea20000300800 */
[----:B------:R-:W-:-:S03]  /*2f790*/  F2FP.PACK_AB R7, R6, R7 ;  /* 0x000000070607723e */ /* 0x000fc600000000ff */
[----:B--2---:R1:W-:Y:S04]  /*2f7a0*/  STL [R1+0xb3c], R28 ;  /* 0x000b3c1c01007387 */ /* 0x0043e80000100800 */
[----:B-1----:R-:W2:Y:S04]  /*2f7b0*/  LDL.LU R28, [R1+0x288] ;  /* 0x00028800011c7983 */ /* 0x002ea80000300800 */
[----:B------:R-:W2:Y:S04]  /*2f7c0*/  LDL.LU R16, [R1+0x188] ;  /* 0x0001880001107983 */ /* 0x000ea80000300800 */
[----:B------:R1:W-:Y:S04]  /*2f7d0*/  STL [R1+0xb34], R29 ;  /* 0x000b341d01007387 */ /* 0x0003e80000100800 */
        /* <DEDUP_REMOVED lines=8> */
[----:B------:R-:W2:Y:S04]  /*2f860*/  LDL.LU R0, [R1+0x2a4] ;  /* 0x0002a40001007983 */ /* 0x000ea80000300800 */
[----:B------:R-:W2:Y:S04]  /*2f870*/  LDL.LU R20, [R1+0x184] ;  /* 0x0001840001147983 */ /* 0x000ea80000300800 */
[----:B------:R-:W2:Y:S04]  /*2f880*/  LDL.LU R24, [R1+0x230] ;  /* 0x0002300001187983 */ /* 0x000ea80000300800 */
[----:B0-----:R-:W2:Y:S04]  /*2f890*/  LDL.LU R27, [R1+0x240] ;  /* 0x00024000011b7983 */ /* 0x001ea80000300800 */
[----:B------:R-:W2:Y:S04]  /*2f8a0*/  LDL.LU R25, [R1+0x250] ;  /* 0x0002500001197983 */ /* 0x000ea80000300800 */
[----:B------:R-:W2:Y:S04]  /*2f8b0*/  LDL.LU R26, [R1+0x260] ;  /* 0x00026000011a7983 */ /* 0x000ea80000300800 */
[----:B------:R-:W2:Y:S04]  /*2f8c0*/  LDL.LU R6, [R1+0xbb4] ;  /* 0x000bb40001067983 */ /* 0x000ea80000300800 */
[----:B------:R0:W-:Y:S04]  /*2f8d0*/  STL [R1+0x1c], R7 ;  /* 0x00001c0701007387 */ /* 0x0001e80000100800 */
[----:B0-----:R-:W2:Y:S02]  /*2f8e0*/  LDL.LU R7, [R1+0xbb0] ;  /* 0x000bb00001077983 */ /* 0x001ea40000300800 */
[----:B--2---:R-:W-:-:S02]  /*2f8f0*/  F2FP.PACK_AB R7, R6, R7 ;  /* 0x000000070607723e */ /* 0x004fc400000000ff */
        /* <DEDUP_REMOVED lines=25> */
[----:B------:R0:W-:Y:S04]  /*2fa90*/  STL [R1], R7 ;  /* 0x0000000701007387 */ /* 0x0001e80000100800 */
[----:B0-----:R-:W2:Y:S02]  /*2faa0*/  LDL.LU R7, [R1+0xb78] ;  /* 0x000b780001077983 */ /* 0x001ea40000300800 */
[----:B--2---:R-:W-:-:S02]  /*2fab0*/  F2FP.PACK_AB R7, R6, R7 ;  /* 0x000000070607723e */ /* 0x004fc400000000ff */
[----:B------:R-:W2:Y:S02]  /*2fac0*/  LDL.LU R6, [R1+0xb74] ;  /* 0x000b740001067983 */ /* 0x000ea40000300800 */
[----:B--2---:R-:W-:Y:S02]  /*2fad0*/  F2FP.PACK_AB R6, R5, R6 ;  /* 0x000000060506723e */ /* 0x004fe400000000ff */
[----:B------:R-:W3:Y:S02]  /*2fae0*/  LDL.LU R5, [R1+0xb70] ;  /* 0x000b700001057983 */ /* 0x000ee40000300800 */
[----:B---3--:R-:W-:Y:S02]  /*2faf0*/  F2FP.PACK_AB R5, R11, R5 ;  /* 0x000000050b05723e */ /* 0x008fe400000000ff */
[----:B------:R-:W4:Y:S02]  /*2fb00*/  LDL.LU R11, [R1+0xb6c] ;  /* 0x000b6c00010b7983 */ /* 0x000f240000300800 */
[----:B----4-:R-:W-:-:S02]  /*2fb10*/  F2FP.PACK_AB R4, R11, R4 ;  /* 0x000000040b04723e */ /* 0x010fc400000000ff */
[----:B------:R-:W2:Y:S02]  /*2fb20*/  LDL.LU R11, [R1+0xb68] ;  /* 0x000b6800010b7983 */ /* 0x000ea40000300800 */
[----:B--2---:R-:W-:Y:S02]  /*2fb30*/  F2FP.PACK_AB R11, R10, R11 ;  /* 0x0000000b0a0b723e */ /* 0x004fe400000000ff */
[----:B------:R-:W2:Y:S02]  /*2fb40*/  LDL.LU R10, [R1+0xb64] ;  /* 0x000b6400010a7983 */ /* 0x000ea40000300800 */
[----:B--2---:R-:W-:Y:S02]  /*2fb50*/  F2FP.PACK_AB R10, R9, R10 ;  /* 0x0000000a090a723e */ /* 0x004fe400000000ff */
[----:B------:R-:W2:Y:S02]  /*2fb60*/  LDL.LU R9, [R1+0xb60] ;  /* 0x000b600001097983 */ /* 0x000ea40000300800 */
[----:B--2---:R-:W-:-:S02]  /*2fb70*/  F2FP.PACK_AB R9, R8, R9 ;  /* 0x000000090809723e */ /* 0x004fc400000000ff */
        /* <DEDUP_REMOVED lines=16> */
[----:B------:R-:W2:Y:S01]  /*2fc80*/  LDL.LU R28, [R1+0xb3c] ;  /* 0x000b3c00011c7983 */ /* 0x000ea20000300800 */
[----:B------:R-:W-:Y:S02]  /*2fc90*/  F2FP.PACK_AB R23, R29, R23 ;  /* 0x000000171d17723e */ /* 0x000fe400000000ff */
[----:B------:R-:W-:-:S02]  /*2fca0*/  F2FP.PACK_AB R22, R2, R22 ;  /* 0x000000160216723e */ /* 0x000fc400000000ff */
[----:B------:R-:W-:Y:S02]  /*2fcb0*/  F2FP.PACK_AB R21, R3, R21 ;  /* 0x000000150315723e */ /* 0x000fe400000000ff */
[----:B--2---:R-:W-:Y:S02]  /*2fcc0*/  F2FP.PACK_AB R16, R28, R16 ;  /* 0x000000101c10723e */ /* 0x004fe400000000ff */
[----:B------:R-:W2:Y:S04]  /*2fcd0*/  LDL.LU R28, [R1+0xb38] ;  /* 0x000b3800011c7983 */ /* 0x000ea80000300800 */
[----:B------:R-:W2:Y:S04]  /*2fce0*/  LDL.LU R29, [R1+0xb34] ;  /* 0x000b3400011d7983 */ /* 0x000ea80000300800 */
[----:B------:R-:W3:Y:S04]  /*2fcf0*/  LDL.LU R2, [R1+0xb30] ;  /* 0x000b300001027983 */ /* 0x000ee80000300800 */
[----:B------:R-:W3:Y:S01]  /*2fd00*/  LDL.LU R3, [R1+0xb2c] ;  /* 0x000b2c0001037983 */ /* 0x000ee20000300800 */
[----:B------:R-:W-:-:S02]  /*2fd10*/  F2FP.PACK_AB R27, R24, R27 ;  /* 0x0000001b181b723e */ /* 0x000fc400000000ff */
[----:B------:R-:W-:Y:S02]  /*2fd20*/  F2FP.PACK_AB R26, R25, R26 ;  /* 0x0000001a191a723e */ /* 0x000fe400000000ff */
[----:B------:R-:W-:Y:S02]  /*2fd30*/  F2FP.PACK_AB R20, R0, R20 ;  /* 0x000000140014723e */ /* 0x000fe400000000ff */
[----:B--2---:R-:W-:Y:S02]  /*2fd40*/  F2FP.PACK_AB R25, R29, R28 ;  /* 0x0000001c1d19723e */ /* 0x004fe400000000ff */
[----:B---3--:R-:W-:Y:S02]  /*2fd50*/  F2FP.PACK_AB R24, R3, R2 ;  /* 0x000000020318723e */ /* 0x008fe400000000ff */
.L_x_1:
[----:B------:R1:W-:Y:S04]  /*2fd60*/  STL [R1+0xb70], R7 ;  /* 0x000b700701007387 */ /* 0x0003e80000100800 */
[----:B-1----:R-:W2:Y:S04]  /*2fd70*/  LDL.LU R7, [R1+0xb04] ;  /* 0x000b040001077983 */ /* 0x002ea80000300800 */
[----:B0-----:R-:W0:Y:S04]  /*2fd80*/  S2R R2, SR_TID.X ;  /* 0x0000000000027919 */ /* 0x001e280000002100 */
[----:B------:R-:W3:Y:S01]  /*2fd90*/  LDL.LU R29, [R1+0xb0c] ;  /* 0x000b0c00011d7983 */ /* 0x000ee20000300800 */
[C---:B0-----:R-:W-:Y:S01]  /*2fda0*/  IMAD.SHL.U32 R28, R2.reuse, 0x4, RZ ;  /* 0x00000004021c7824 */ /* 0x041fe200078e00ff */
[C---:B------:R-:W-:Y:S01]  /*2fdb0*/  LOP3.LUT R3, R2.reuse, 0x60, RZ, 0xc0, !PT ;  /* 0x0000006002037812 */ /* 0x040fe200078ec0ff */
[----:B------:R-:W-:-:S03]  /*2fdc0*/  IMAD.SHL.U32 R0, R2, 0x100, RZ ;  /* 0x0000010002007824 */ /* 0x000fc600078e00ff */
[----:B------:R-:W-:-:S05]  /*2fdd0*/  LOP3.LUT R28, R28, 0x70, RZ, 0xc0, !PT ;  /* 0x000000701c1c7812 */ /* 0x000fca00078ec0ff */
[----:B------:R-:W-:Y:S01]  /*2fde0*/  IMAD R28, R3, 0x10, R28 ;  /* 0x00000010031c7824 */ /* 0x000fe200078e021c */
[----:B------:R-:W-:Y:S01]  /*2fdf0*/  BAR.SYNC.DEFER_BLOCKING 0x0 ;  /* 0x0000000000007b1d */ /* 0x000fe20000010000 */
[----:B--2---:R-:W-:-:S05]  /*2fe00*/  LOP3.LUT R0, R7, 0x1800, R0, 0xf8, !PT ;  /* 0x0000180007007812 */ /* 0x004fca00078ef800 */
[----:B------:R-:W2:Y:S01]  /*2fe10*/  LDL.LU R7, [R1+0xb70] ;  /* 0x000b700001077983 */ /* 0x000ea20000300800 */
[----:B------:R-:W-:-:S03]  /*2fe20*/  IMAD.SHL.U32 R2, R2, 0x400, RZ ;  /* 0x0000040002027824 */ /* 0x000fc600078e00ff */
[----:B------:R-:W4:Y:S01]  /*2fe30*/  LDL.LU R3, [R1+0xb08] ;  /* 0x000b080001037983 */ /* 0x000f220000300800 */
[----:B------:R-:W-:Y:S02]  /*2fe40*/  LOP3.LUT R28, R0, R28, RZ, 0x3c, !PT ;  /* 0x0000001c001c7212 */ /* 0x000fe400078e3cff */
[----:B------:R-:W-:-:S04]  /*2fe50*/  LOP3.LUT R2, R2, 0x1800, RZ, 0xc0, !PT ;  /* 0x0000180002027812 */ /* 0x000fc800078ec0ff */
[----:B----4-:R-:W-:Y:S02]  /*2fe60*/  LOP3.LUT R0, R2, 0x1f0, R3, 0xf8, !PT ;  /* 0x000001f002007812 */ /* 0x010fe400078ef803 */
[----:B------:R-:W4:Y:S04]  /*2fe70*/  LDL.LU R2, [R1+0x278] ;  /* 0x0002780001027983 */ /* 0x000f280000300800 */
[----:B------:R-:W0:Y:S04]  /*2fe80*/  S2R R3, SR_TID.X ;  /* 0x0000000000037919 */ /* 0x000e280000002100 */
[----:B------:R0:W-:Y:S04]  /*2fe90*/  STS.128 [R28], R24 ;  /* 0x000000181c007388 */ /* 0x0001e80000000c00 */
[----:B------:R1:W-:Y:S04]  /*2fea0*/  STS.128 [R28+0x100], R20 ;  /* 0x000100141c007388 */ /* 0x0003e80000000c00 */
[----:B------:R4:W-:Y:S01]  /*2feb0*/  STS.128 [R28+0x180], R12 ;  /* 0x0001800c1c007388 */ /* 0x0009e20000000c00 */
[----:B0-----:R-:W-:-:S02]  /*2fec0*/  LEA.HI R27, R3, 0x38, RZ, 0x1c ;  /* 0x00000038031b7811 */ /* 0x001fc400078fe0ff */
[--C-:B-1----:R-:W-:Y:S02]  /*2fed0*/  SHF.R.U32.HI R23, RZ, 0x4, R3.reuse ;  /* 0x00000004ff177819 */ /* 0x102fe40000011603 */
[----:B------:R-:W-:Y:S02]  /*2fee0*/  LOP3.LUT R20, R0, 0x60, R3, 0x78, !PT ;  /* 0x0000006000147812 */ /* 0x000fe400078e7803 */
[----:B------:R-:W-:Y:S01]  /*2fef0*/  SGXT.U32 R23, R23, 0x3 ;  /* 0x000000031717781a */ /* 0x000fe20000000000 */
[----:B------:R-:W-:Y:S04]  /*2ff00*/  STS.128 [R28+0x80], R16 ;  /* 0x000080101c007388 */ /* 0x000fe80000000c00 */
[----:B------:R-:W-:Y:S01]  /*2ff10*/  BAR.SYNC.DEFER_BLOCKING 0x0 ;  /* 0x0000000000007b1d */ /* 0x000fe20000010000 */
[----:B----4-:R-:W-:Y:S01]  /*2ff20*/  IMAD.IADD R12, R2, 0x1, R27 ;  /* 0x00000001020c7824 */ /* 0x010fe200078e021b */
[----:B------:R-:W-:-:S04]  /*2ff30*/  LEA.HI R0, R3, R2, RZ, 0x1c ;  /* 0x0000000203007211 */ /* 0x000fc800078fe0ff */
[----:B------:R-:W-:Y:S04]  /*2ff40*/  LDS.128 R24, [R20+0x400] ;  /* 0x0004000014187984 */ /* 0x000fe80000000c00 */
[----:B------:R0:W-:Y:S01]  /*2ff50*/  STL [R1+0x38], R12 ;  /* 0x0000380c01007387 */ /* 0x0001e20000100800 */
[----:B------:R-:W-:-:S03]  /*2ff60*/  LOP3.LUT R14, R2, 0x1e0, R23, 0xfe, !PT ;  /* 0x000001e0020e7812 */ /* 0x000fc600078efe17 */
[----:B------:R-:W-:Y:S01]  /*2ff70*/  STL [R1+0x40], R0 ;  /* 0x0000400001007387 */ /* 0x000fe20000100800 */
[C-C-:B------:R-:W-:Y:S02]  /*2ff80*/  LOP3.LUT R13, R2.reuse, 0x1d8, R23.reuse, 0xfe, !PT ;  /* 0x000001d8020d7812 */ /* 0x140fe400078efe17 */
[C-C-:B0-----:R-:W-:Y:S01]  /*2ff90*/  LOP3.LUT R12, R2.reuse, 0x1f0, R23.reuse, 0xfe, !PT ;  /* 0x000001f0020c7812 */ /* 0x141fe200078efe17 */
[----:B------:R-:W-:Y:S04]  /*2ffa0*/  STL [R1+0x30], R20 ;  /* 0x0000301401007387 */ /* 0x000fe80000100800 */
[----:B------:R0:W-:Y:S04]  /*2ffb0*/  STL [R1+0xfc], R12 ;  /* 0x0000fc0c01007387 */ /* 0x0001e80000100800 */
[----:B------:R1:W-:Y:S01]  /*2ffc0*/  STL [R1+0xf8], R14 ;  /* 0x0000f80e01007387 */ /* 0x0003e20000100800 */
[----:B0-----:R-:W-:-:S03]  /*2ffd0*/  LOP3.LUT R12, R2, 0x1d0, R23, 0xfe, !PT ;  /* 0x000001d0020c7812 */ /* 0x001fc600078efe17 */
[----:B------:R0:W-:Y:S01]  /*2ffe0*/  STL [R1+0xf4], R13 ;  /* 0x0000f40d01007387 */ /* 0x0001e20000100800 */
[----:B-1----:R-:W-:-:S03]  /*2fff0*/  LOP3.LUT R14, R2, 0x1c8, R23, 0xfe, !PT ;  /* 0x000001c8020e7812 */ /* 0x002fc600078efe17 */
[----:B------:R1:W-:Y:S01]  /*30000*/  STL [R1+0xf0], R12 ;  /* 0x0000f00c01007387 */ /* 0x0003e20000100800 */
[----:B0-----:R-:W-:-:S03]  /*30010*/  LOP3.LUT R13, R2, 0x1c0, R23, 0xfe, !PT ;  /* 0x000001c0020d7812 */ /* 0x001fc600078efe17 */
[----:B------:R0:W-:Y:S01]  /*30020*/  STL [R1+0x94], R14 ;  /* 0x0000940e01007387 */ /* 0x0001e20000100800 */
[----:B-1----:R-:W-:-:S03]  /*30030*/  LOP3.LUT R12, R2, 0x1b0, R23, 0xfe, !PT ;  /* 0x000001b0020c7812 */ /* 0x002fc600078efe17 */
[----:B------:R1:W-:Y:S04]  /*30040*/  STL [R1+0xec], R13 ;  /* 0x0000ec0d01007387 */ /* 0x0003e80000100800 */
[----:B------:R4:W-:Y:S01]  /*30050*/  STL [R1+0xe8], R12 ;  /* 0x0000e80c01007387 */ /* 0x0009e20000100800 */
[C-C-:B0-----:R-:W-:Y:S02]  /*30060*/  LOP3.LUT R14, R2.reuse, 0x1a8, R23.reuse, 0xfe, !PT ;  /* 0x000001a8020e7812 */ /* 0x141fe400078efe17 */
[----:B-1----:R-:W-:-:S03]  /*30070*/  LOP3.LUT R13, R2, 0x1a0, R23, 0xfe, !PT ;  /* 0x000001a0020d7812 */ /* 0x002fc600078efe17 */
[----:B------:R0:W-:Y:S01]  /*30080*/  STL [R1+0xe4], R14 ;  /* 0x0000e40e01007387 */ /* 0x0001e20000100800 */
[----:B----4-:R-:W-:-:S03]  /*30090*/  LOP3.LUT R12, R2, 0x198, R23, 0xfe, !PT ;  /* 0x00000198020c7812 */ /* 0x010fc600078efe17 */
        /* <DEDUP_REMOVED lines=58> */
[----:B------:R-:W-:Y:S01]  /*30440*/  STL [R1+0x6c], R14 ;  /* 0x00006c0e01007387 */ /* 0x000fe20000100800 */
[----:B----4-:R-:W-:-:S03]  /*30450*/  LOP3.LUT R12, R2, 0x88, R23, 0xfe, !PT ;  /* 0x00000088020c7812 */ /* 0x010fc600078efe17 */
[----:B------:R-:W-:Y:S04]  /*30460*/  STL [R1+0x68], R13 ;  /* 0x0000680d01007387 */ /* 0x000fe80000100800 */
[----:B------:R-:W-:Y:S04]  /*30470*/  STL [R1+0x64], R12 ;  /* 0x0000640c01007387 */ /* 0x000fe80000100800 */
[----:B------:R-:W0:Y:S01]  /*30480*/  LDS.128 R12, [R20] ;  /* 0x00000000140c7984 */ /* 0x000e220000000c00 */
[----:B------:R-:W-:-:S05]  /*30490*/  LOP3.LUT R16, R2, 0x80, R23, 0xfe, !PT ;  /* 0x0000008002107812 */ /* 0x000fca00078efe17 */
[----:B------:R-:W-:Y:S04]  /*304a0*/  STL [R1+0x60], R16 ;  /* 0x0000601001007387 */ /* 0x000fe80000100800 */
[----:B------:R-:W1:Y:S04]  /*304b0*/  LDS.128 R16, [R20+0x200] ;  /* 0x0002000014107984 */ /* 0x000e680000000c00 */
[----:B0-----:R0:W-:Y:S04]  /*304c0*/  STL [R1+0xb3c], R13 ;  /* 0x000b3c0d01007387 */ /* 0x0011e80000100800 */
[----:B------:R-:W-:Y:S04]  /*304d0*/  STL [R1+0xb30], R14 ;  /* 0x000b300e01007387 */ /* 0x000fe80000100800 */
[----:B------:R4:W-:Y:S01]  /*304e0*/  STL [R1+0xb2c], R15 ;  /* 0x000b2c0f01007387 */ /* 0x0009e20000100800 */
[----:B0-----:R-:W-:-:S02]  /*304f0*/  LOP3.LUT R13, R2, 0x70, R23, 0xfe, !PT ;  /* 0x00000070020d7812 */ /* 0x001fc400078efe17 */
[C-C-:B----4-:R-:W-:Y:S02]  /*30500*/  LOP3.LUT R15, R2.reuse, 0x68, R23.reuse, 0xfe, !PT ;  /* 0x00000068020f7812 */ /* 0x150fe400078efe17 */
[----:B------:R-:W-:-:S03]  /*30510*/  LOP3.LUT R14, R2, 0x60, R23, 0xfe, !PT ;  /* 0x00000060020e7812 */ /* 0x000fc600078efe17 */
[----:B------:R0:W-:Y:S04]  /*30520*/  STL [R1+0xb34], R15 ;  /* 0x000b340f01007387 */ /* 0x0001e80000100800 */
[----:B------:R4:W-:Y:S04]  /*30530*/  STL [R1+0x5c], R13 ;  /* 0x00005c0d01007387 */ /* 0x0009e80000100800 */
[----:B-1----:R1:W-:Y:S01]  /*30540*/  STL [R1+0xb44], R17 ;  /* 0x000b441101007387 */ /* 0x0023e20000100800 */
[----:B0-----:R-:W-:-:S03]  /*30550*/  LOP3.LUT R15, R2, 0x50, R23, 0xfe, !PT ;  /* 0x00000050020f7812 */ /* 0x001fc600078efe17 */
[----:B------:R0:W-:Y:S01]  /*30560*/  STL [R1+0xb40], R18 ;  /* 0x000b401201007387 */ /* 0x0001e20000100800 */
[----:B----4-:R-:W-:-:S03]  /*30570*/  LOP3.LUT R13, R2, 0x58, R23, 0xfe, !PT ;  /* 0x00000058020d7812 */ /* 0x010fc600078efe17 */
[----:B------:R4:W-:Y:S01]  /*30580*/  STL [R1+0xb38], R19 ;  /* 0x000b381301007387 */ /* 0x0009e20000100800 */
[----:B-1----:R-:W-:-:S03]  /*30590*/  LOP3.LUT R17, R2, 0x28, R23, 0xfe, !PT ;  /* 0x0000002802117812 */ /* 0x002fc600078efe17 */
[----:B------:R-:W-:Y:S01]  /*305a0*/  STL [R1+0xb48], R14 ;  /* 0x000b480e01007387 */ /* 0x000fe20000100800 */
[C-C-:B0-----:R-:W-:Y:S02]  /*305b0*/  LOP3.LUT R18, R2.reuse, 0x30, R23.reuse, 0xfe, !PT ;  /* 0x0000003002127812 */ /* 0x141fe400078efe17 */
[C-C-:B----4-:R-:W-:Y:S01]  /*305c0*/  LOP3.LUT R19, R2.reuse, 0x48, R23.reuse, 0xfe, !PT ;  /* 0x0000004802137812 */ /* 0x150fe200078efe17 */
[----:B------:R-:W-:Y:S04]  /*305d0*/  STL [R1+0xb4c], R15 ;  /* 0x000b4c0f01007387 */ /* 0x000fe80000100800 */
[----:B------:R-:W-:Y:S04]  /*305e0*/  STL [R1+0x50], R13 ;  /* 0x0000500d01007387 */ /* 0x000fe80000100800 */
[----:B------:R-:W-:Y:S04]  /*305f0*/  STL.64 [R1+0xb58], R18 ;  /* 0x000b581201007387 */ /* 0x000fe80000100a00 */
[----:B------:R0:W-:Y:S04]  /*30600*/  STL.64 [R1+0xb50], R16 ;  /* 0x000b501001007387 */ /* 0x0001e80000100a00 */
[----:B0-----:R-:W4:Y:S04]  /*30610*/  LDL.LU R16, [R1+0x10] ;  /* 0x0000100001107983 */ /* 0x001f280000300800 */
[----:B------:R-:W4:Y:S04]  /*30620*/  LDL.LU R17, [R1+0x14] ;  /* 0x0000140001117983 */ /* 0x000f280000300800 */
[----:B------:R-:W5:Y:S04]  /*30630*/  LDL.LU R18, [R1+0x18] ;  /* 0x0000180001127983 */ /* 0x000f680000300800 */
[----:B------:R-:W5:Y:S01]  /*30640*/  LDL.LU R19, [R1+0x1c] ;  /* 0x00001c0001137983 */ /* 0x000f620000300800 */
[----:B------:R-:W-:-:S02]  /*30650*/  LOP3.LUT R21, R2, 0x18, R23, 0xfe, !PT ;  /* 0x0000001802157812 */ /* 0x000fc400078efe17 */
[C---:B------:R-:W-:Y:S02]  /*30660*/  LOP3.LUT R3, R2.reuse, R23, RZ, 0xfc, !PT ;  /* 0x0000001702037212 */ /* 0x040fe400078efcff */
[C-C-:B------:R-:W-:Y:S02]  /*30670*/  LOP3.LUT R0, R2.reuse, 0x1e8, R23.reuse, 0xfe, !PT ;  /* 0x000001e802007812 */ /* 0x140fe400078efe17 */
[C-C-:B------:R-:W-:Y:S02]  /*30680*/  LOP3.LUT R13, R2.reuse, 0x40, R23.reuse, 0xfe, !PT ;  /* 0x00000040020d7812 */ /* 0x140fe400078efe17 */
[C-C-:B------:R-:W-:Y:S02]  /*30690*/  LOP3.LUT R14, R2.reuse, 0x20, R23.reuse, 0xfe, !PT ;  /* 0x00000020020e7812 */ /* 0x140fe400078efe17 */
[C-C-:B------:R-:W-:Y:S02]  /*306a0*/  LOP3.LUT R15, R2.reuse, 0x10, R23.reuse, 0xfe, !PT ;  /* 0x00000010020f7812 */ /* 0x140fe400078efe17 */
[----:B------:R-:W-:Y:S01]  /*306b0*/  LOP3.LUT R2, R2, 0x8, R23, 0xfe, !PT ;  /* 0x0000000802027812 */ /* 0x000fe200078efe17 */
[----:B-----5:R-:W-:Y:S04]  /*306c0*/  STL.64 [R1+0xb68], R18 ;  /* 0x000b681201007387 */ /* 0x020fe80000100a00 */
[----:B----4-:R0:W-:Y:S04]  /*306d0*/  STL.64 [R1+0xb60], R16 ;  /* 0x000b601001007387 */ /* 0x0101e80000100a00 */
[----:B0-----:R-:W4:Y:S04]  /*306e0*/  LDL.LU R16, [R1] ;  /* 0x0000000001107983 */ /* 0x001f280000300800 */
[----:B------:R-:W4:Y:S04]  /*306f0*/  LDL.LU R17, [R1+0x4] ;  /* 0x0000040001117983 */ /* 0x000f280000300800 */
[----:B------:R-:W4:Y:S04]  /*30700*/  LDL.LU R18, [R1+0x8] ;  /* 0x0000080001127983 */ /* 0x000f280000300800 */
[----:B------:R-:W4:Y:S04]  /*30710*/  LDL.LU R19, [R1+0xc] ;  /* 0x00000c0001137983 */ /* 0x000f280000300800 */
[----:B------:R-:W-:Y:S04]  /*30720*/  STL [R1+0x24], R21 ;  /* 0x0000241501007387 */ /* 0x000fe80000100800 */
[----:B------:R-:W0:Y:S04]  /*30730*/  LDS.128 R20, [R20+0x600] ;  /* 0x0006000014147984 */ /* 0x000e280000000c00 */
[----:B------:R-:W-:Y:S06]  /*30740*/  BAR.SYNC.DEFER_BLOCKING 0x0 ;  /* 0x0000000000007b1d */ /* 0x000fec0000010000 */
[----:B------:R1:W-:Y:S04]  /*30750*/  STS.128 [R28], R8 ;  /* 0x000000081c007388 */ /* 0x0003e80000000c00 */
[----:B--2---:R2:W-:Y:S04]  /*30760*/  STS.128 [R28+0x100], R4 ;  /* 0x000100041c007388 */ /* 0x0045e80000000c00 */
[----:B-1----:R-:W5:Y:S04]  /*30770*/  LDL.LU R11, [R1+0x3c] ;  /* 0x00003c00010b7983 */ /* 0x002f680000300800 */
[----:B--2---:R-:W2:Y:S04]  /*30780*/  LDL.LU R7, [R1+0x24] ;  /* 0x0000240001077983 */ /* 0x004ea80000300800 */
[----:B----4-:R1:W-:Y:S04]  /*30790*/  STS.128 [R28+0x80], R16 ;  /* 0x000080101c007388 */ /* 0x0103e80000000c00 */
[----:B-1----:R-:W4:Y:S04]  /*307a0*/  LDL.LU.64 R18, [R1+0xb68] ;  /* 0x000b680001127983 */ /* 0x002f280000300a00 */
[----:B------:R-:W4:Y:S01]  /*307b0*/  LDL.LU.64 R16, [R1+0xb60] ;  /* 0x000b600001107983 */ /* 0x000f220000300a00 */
[C---:B---3--:R-:W-:Y:S01]  /*307c0*/  ISETP.GE.AND P0, PT, R29.reuse, c[0x0][0x178], PT ;  /* 0x00005e001d007a0c */ /* 0x048fe20003f06270 */
[----:B------:R-:W-:-:S02]  /*307d0*/  IMAD R29, R29, c[0x0][0x194], RZ ;  /* 0x000065001d1d7a24 */ /* 0x000fc400078e02ff */
[----:B------:R-:W-:Y:S01]  /*307e0*/  IMAD R6, R15, c[0x0][0x198], RZ ;  /* 0x000066000f067a24 */ /* 0x000fe200078e02ff */
[----:B------:R-:W-:Y:S02]  /*307f0*/  ISETP.LT.AND P2, PT, R0, c[0x0][0x17c], !P0 ;  /* 0x00005f0000007a0c */ /* 0x000fe40004741270 */
[C---:B------:R-:W-:Y:S01]  /*30800*/  ISETP.LT.AND P1, PT, R3.reuse, c[0x0][0x17c], !P0 ;  /* 0x00005f0003007a0c */ /* 0x040fe20004721270 */
[----:B------:R-:W-:Y:S01]  /*30810*/  IMAD R3, R3, c[0x0][0x198], RZ ;  /* 0x0000660003037a24 */ /* 0x000fe200078e02ff */
[----:B------:R-:W-:Y:S02]  /*30820*/  LEA R0, P4, R29, c[0x0][0x170], 0x1 ;  /* 0x00005c001d007a11 */ /* 0x000fe400078808ff */
[----:B------:R-:W-:Y:S01]  /*30830*/  ISETP.LT.AND P5, PT, R15, c[0x0][0x17c], !P0 ;  /* 0x00005f000f007a0c */ /* 0x000fe200047a1270 */
[C---:B------:R-:W-:Y:S01]  /*30840*/  IMAD R9, R2.reuse, c[0x0][0x198], RZ ;  /* 0x0000660002097a24 */ /* 0x040fe200078e02ff */
[----:B------:R-:W-:Y:S01]  /*30850*/  ISETP.LT.AND P3, PT, R2, c[0x0][0x17c], !P0 ;  /* 0x00005f0002007a0c */ /* 0x000fe20004761270 */
[----:B----4-:R1:W-:Y:S04]  /*30860*/  STS.128 [R28+0x180], R16 ;  /* 0x000180101c007388 */ /* 0x0103e80000000c00 */
[----:B-1----:R-:W3:Y:S04]  /*30870*/  LDL.LU.64 R18, [R1+0xb58] ;  /* 0x000b580001127983 */ /* 0x002ee80000300a00 */
[----:B------:R-:W4:Y:S04]  /*30880*/  LDL.LU.64 R16, [R1+0xb50] ;  /* 0x000b500001107983 */ /* 0x000f280000300a00 */
[----:B------:R-:W3:Y:S01]  /*30890*/  LDL.LU R10, [R1+0x38] ;  /* 0x00003800010a7983 */ /* 0x000ee20000300800 */
[----:B------:R-:W-:-:S03]  /*308a0*/  LEA.HI.X.SX32 R2, R29, c[0x0][0x174], 0x1, P4 ;  /* 0x00005d001d027a11 */ /* 0x000fc600020f0eff */
[----:B------:R-:W3:Y:S04]  /*308b0*/  LDL.LU R15, [R1+0xb4c] ;  /* 0x000b4c00010f7983 */ /* 0x000ee80000300800 */
[----:B------:R-:W-:Y:S01]  /*308c0*/  BAR.SYNC.DEFER_BLOCKING 0x0 ;  /* 0x0000000000007b1d */ /* 0x000fe20000010000 */
[-C--:B------:R-:W-:Y:S02]  /*308d0*/  LEA R4, P4, R3, R0.reuse, 0x1 ;  /* 0x0000000003047211 */ /* 0x080fe400078808ff */
[----:B------:R-:W-:Y:S02]  /*308e0*/  LEA R8, P6, R9, R0, 0x1 ;  /* 0x0000000009087211 */ /* 0x000fe400078c08ff */
[-C--:B------:R-:W-:Y:S02]  /*308f0*/  LEA.HI.X.SX32 R5, R3, R2.reuse, 0x1, P4 ;  /* 0x0000000203057211 */ /* 0x080fe400020f0eff */
[C---:B--2---:R-:W-:Y:S01]  /*30900*/  ISETP.LT.AND P4, PT, R7.reuse, c[0x0][0x17c], !P0 ;  /* 0x00005f0007007a0c */ /* 0x044fe20004781270 */
[----:B------:R-:W-:Y:S01]  /*30910*/  IMAD R7, R7, c[0x0][0x198], RZ ;  /* 0x0000660007077a24 */ /* 0x000fe200078e02ff */
[----:B------:R-:W-:Y:S01]  /*30920*/  LEA.HI.X.SX32 R9, R9, R2, 0x1, P6 ;  /* 0x0000000209097211 */ /* 0x000fe200030f0eff */
[----:B------:R1:W-:Y:S02]  /*30930*/  @P1 STG.E.U16 [R4.64], R12 ;  /* 0x0000000c04001986 */ /* 0x0003e4000c10150a */
[----:B-1----:R-:W-:-:S04]  /*30940*/  LEA R4, P1, R6, R0, 0x1 ;  /* 0x0000000006047211 */ /* 0x002fc800078208ff */
[----:B------:R-:W-:Y:S01]  /*30950*/  LEA.HI.X.SX32 R5, R6, R2, 0x1, P1 ;  /* 0x0000000206057211 */ /* 0x000fe200008f0eff */
[C---:B------:R-:W-:Y:S01]  /*30960*/  IMAD R6, R14.reuse, c[0x0][0x198], RZ ;  /* 0x000066000e067a24 */ /* 0x040fe200078e02ff */
[----:B------:R-:W-:Y:S02]  /*30970*/  ISETP.LT.AND P1, PT, R14, c[0x0][0x17c], !P0 ;  /* 0x00005f000e007a0c */ /* 0x000fe40004721270 */
[----:B------:R-:W2:Y:S04]  /*30980*/  LDL.LU R14, [R1+0xb48] ;  /* 0x000b4800010e7983 */ /* 0x000ea80000300800 */
[----:B----4-:R1:W-:Y:S01]  /*30990*/  @P3 STG.E.U16 [R8.64], R16 ;  /* 0x0000001008003986 */ /* 0x0103e2000c10150a */
[----:B-----5:R-:W-:-:S03]  /*309a0*/  ISETP.LT.AND P3, PT, R11, c[0x0][0x17c], !P0 ;  /* 0x00005f000b007a0c */ /* 0x020fc60004761270 */
[----:B------:R4:W-:Y:S01]  /*309b0*/  @P5 STG.E.U16 [R4.64], R24 ;  /* 0x0000001804005986 */ /* 0x0009e2000c10150a */
[----:B------:R-:W-:Y:S02]  /*309c0*/  ISETP.LT.AND P5, PT, R17, c[0x0][0x17c], !P0 ;  /* 0x00005f0011007a0c */ /* 0x000fe400047a1270 */
[----:B-1----:R-:W-:-:S04]  /*309d0*/  LEA R8, P6, R7, R0, 0x1 ;  /* 0x0000000007087211 */ /* 0x002fc800078c08ff */
[----:B------:R-:W-:Y:S01]  /*309e0*/  LEA.HI.X.SX32 R9, R7, R2, 0x1, P6 ;  /* 0x0000000207097211 */ /* 0x000fe200030f0eff */
[----:B------:R-:W-:Y:S02]  /*309f0*/  IMAD R7, R17, c[0x0][0x198], RZ ;  /* 0x0000660011077a24 */ /* 0x000fe400078e02ff */
[----:B------:R-:W5:Y:S04]  /*30a00*/  LDL.LU R17, [R1+0xb44] ;  /* 0x000b440001117983 */ /* 0x000f680000300800 */
[----:B------:R-:W2:Y:S01]  /*30a10*/  LDL.LU R11, [R1+0x50] ;  /* 0x00005000010b7983 */ /* 0x000ea20000300800 */
[----:B----4-:R-:W-:-:S03]  /*30a20*/  LEA R4, P6, R6, R0, 0x1 ;  /* 0x0000000006047211 */ /* 0x010fc600078c08ff */
[----:B0-----:R0:W-:Y:S01]  /*30a30*/  @P4 STG.E.U16 [R8.64], R20 ;  /* 0x0000001408004986 */ /* 0x0011e2000c10150a */
[----:B------:R-:W-:Y:S02]  /*30a40*/  PRMT R12, R12, 0x7632, R12 ;  /* 0x000076320c0c7816 */ /* 0x000fe4000000000c */
[----:B------:R-:W-:Y:S01]  /*30a50*/  LEA.HI.X.SX32 R5, R6, R2, 0x1, P6 ;  /* 0x0000000206057211 */ /* 0x000fe200030f0eff */
[----:B---3--:R-:W-:Y:S01]  /*30a60*/  IMAD R6, R18, c[0x0][0x198], RZ ;  /* 0x0000660012067a24 */ /* 0x008fe200078e02ff */
[----:B------:R-:W-:Y:S02]  /*30a70*/  PRMT R16, R16, 0x7632, R16 ;  /* 0x0000763210107816 */ /* 0x000fe40000000010 */
[----:B0-----:R-:W-:-:S04]  /*30a80*/  LEA R8, P4, R7, R0, 0x1 ;  /* 0x0000000007087211 */ /* 0x001fc800078808ff */
[----:B------:R-:W-:Y:S01]  /*30a90*/  LEA.HI.X.SX32 R9, R7, R2, 0x1, P4 ;  /* 0x0000000207097211 */ /* 0x000fe200020f0eff */
[----:B------:R0:W-:Y:S01]  /*30aa0*/  @P1 STG.E.U16 [R4.64], R12 ;  /* 0x0000000c04001986 */ /* 0x0001e2000c10150a */
[----:B------:R-:W-:Y:S01]  /*30ab0*/  ISETP.LT.AND P4, PT, R18, c[0x0][0x17c], !P0 ;  /* 0x00005f0012007a0c */ /* 0x000fe20004781270 */
[C---:B------:R-:W-:Y:S02]  /*30ac0*/  IMAD R7, R10.reuse, c[0x0][0x198], RZ ;  /* 0x000066000a077a24 */ /* 0x040fe400078e02ff */
[----:B------:R1:W-:Y:S01]  /*30ad0*/  @P5 STG.E.U16 [R8.64], R16 ;  /* 0x0000001008005986 */ /* 0x0003e2000c10150a */
[----:B------:R-:W-:-:S03]  /*30ae0*/  ISETP.LT.AND P1, PT, R10, c[0x0][0x17c], !P0 ;  /* 0x00005f000a007a0c */ /* 0x000fc60004721270 */
[----:B------:R-:W3:Y:S01]  /*30af0*/  LDL.LU R18, [R1+0xb40] ;  /* 0x000b400001127983 */ /* 0x000ee20000300800 */
[----:B0-----:R-:W-:-:S04]  /*30b00*/  LEA R4, P5, R6, R0, 0x1 ;  /* 0x0000000006047211 */ /* 0x001fc800078a08ff */
[----:B------:R-:W-:Y:S02]  /*30b10*/  LEA.HI.X.SX32 R5, R6, R2, 0x1, P5 ;  /* 0x0000000206057211 */ /* 0x000fe400028f0eff */
[----:B------:R-:W-:Y:S02]  /*30b20*/  ISETP.LT.AND P5, PT, R13, c[0x0][0x17c], !P0 ;  /* 0x00005f000d007a0c */ /* 0x000fe400047a1270 */
[----:B------:R-:W4:Y:S01]  /*30b30*/  LDL.LU R13, [R1+0xb3c] ;  /* 0x000b3c00010d7983 */ /* 0x000f220000300800 */
[C---:B------:R-:W-:Y:S02]  /*30b40*/  LEA R6, P6, R7.reuse, R0, 0x1 ;  /* 0x0000000007067211 */ /* 0x040fe400078c08ff */
[----:B------:R-:W-:Y:S01]  /*30b50*/  PRMT R24, R24, 0x7632, R24 ;  /* 0x0000763218187816 */ /* 0x000fe20000000018 */
[----:B------:R-:W3:Y:S01]  /*30b60*/  LDL.LU R10, [R1+0x5c] ;  /* 0x00005c00010a7983 */ /* 0x000ee20000300800 */
[----:B------:R-:W-:Y:S02]  /*30b70*/  LEA.HI.X.SX32 R7, R7, R2, 0x1, P6 ;  /* 0x0000000207077211 */ /* 0x000fe400030f0eff */
[----:B------:R-:W-:Y:S01]  /*30b80*/  PRMT R20, R20, 0x7632, R20 ;  /* 0x0000763214147816 */ /* 0x000fe20000000014 */
[----:B------:R0:W-:Y:S01]  /*30b90*/  @P4 STG.E.U16 [R4.64], R24 ;  /* 0x0000001804004986 */ /* 0x0001e2000c10150a */
[----:B------:R-:W-:-:S03]  /*30ba0*/  ISETP.LT.AND P4, PT, R19, c[0x0][0x17c], !P0 ;  /* 0x00005f0013007a0c */ /* 0x000fc60004781270 */
[----:B------:R-:W3:Y:S04]  /*30bb0*/  LDL.LU R29, [R1+0x40] ;  /* 0x00004000011d7983 */ /* 0x000ee80000300800 */
[----:B------:R0:W-:Y:S01]  /*30bc0*/  @P1 STG.E.U16 [R6.64], R20 ;  /* 0x0000001406001986 */ /* 0x0001e2000c10150a */
[----:B------:R-:W-:-:S03]  /*30bd0*/  ISETP.LT.AND P1, PT, R15, c[0x0][0x17c], !P0 ;  /* 0x00005f000f007a0c */ /* 0x000fc60004721270 */
[----:B------:R-:W3:Y:S04]  /*30be0*/  LDL.LU R19, [R1+0xb38] ;  /* 0x000b380001137983 */ /* 0x000ee80000300800 */
[----:B------:R-:W3:Y:S01]  /*30bf0*/  LDL.LU R15, [R1+0xb34] ;  /* 0x000b3400010f7983 */ /* 0x000ee20000300800 */
[----:B------:R-:W-:-:S04]  /*30c00*/  IMAD.MOV.U32 R28, RZ, RZ, c[0x0][0x198] ;  /* 0x00006600ff1c7624 */ /* 0x000fc800078e00ff */
[----:B------:R-:W-:-:S04]  /*30c10*/  IMAD R3, R28, 0x40, R3 ;  /* 0x000000401c037824 */ /* 0x000fc800078e0203 */
[----:B-1----:R-:W-:Y:S01]  /*30c20*/  IMAD R8, R28, 0x8, R3 ;  /* 0x000000081c087824 */ /* 0x002fe200078e0203 */
[----:B0-----:R-:W-:-:S04]  /*30c30*/  LEA R4, P6, R3, R0, 0x1 ;  /* 0x0000000003047211 */ /* 0x001fc800078c08ff */
[----:B------:R-:W-:Y:S02]  /*30c40*/  LEA.HI.X.SX32 R5, R3, R2, 0x1, P6 ;  /* 0x0000000203057211 */ /* 0x000fe400030f0eff */
[----:B------:R-:W-:-:S04]  /*30c50*/  LEA R6, P6, R8, R0, 0x1 ;  /* 0x0000000008067211 */ /* 0x000fc800078c08ff */
[----:B------:R-:W-:Y:S02]  /*30c60*/  LEA.HI.X.SX32 R7, R8, R2, 0x1, P6 ;  /* 0x0000000208077211 */ /* 0x000fe400030f0eff */
[----:B--2---:R-:W-:Y:S02]  /*30c70*/  ISETP.LT.AND P6, PT, R11, c[0x0][0x17c], !P0 ;  /* 0x00005f000b007a0c */ /* 0x004fe400047c1270 */
[----:B------:R-:W2:Y:S01]  /*30c80*/  LDL.LU R11, [R1+0x60] ;  /* 0x00006000010b7983 */ /* 0x000ea20000300800 */
[----:B------:R-:W-:-:S04]  /*30c90*/  IMAD R3, R28, 0x8, R8 ;  /* 0x000000081c037824 */ /* 0x000fc800078e0208 */
[----:B------:R-:W-:Y:S01]  /*30ca0*/  IMAD R8, R28, 0x8, R3 ;  /* 0x000000081c087824 */ /* 0x000fe200078e0203 */
[----:B----4-:R0:W-:Y:S04]  /*30cb0*/  @P5 STG.E.U16 [R4.64], R13 ;  /* 0x0000000d04005986 */ /* 0x0101e8000c10150a */
[----:B-----5:R1:W-:Y:S01]  /*30cc0*/  @P4 STG.E.U16 [R6.64], R17 ;  /* 0x0000001106004986 */ /* 0x0203e2000c10150a */
[----:B------:R-:W-:-:S03]  /*30cd0*/  ISETP.LT.AND P4, PT, R14, c[0x0][0x17c], !P0 ;  /* 0x00005f000e007a0c */ /* 0x000fc60004781270 */
[----:B------:R-:W4:Y:S01]  /*30ce0*/  LDL.LU R14, [R1+0xb30] ;  /* 0x000b3000010e7983 */ /* 0x000f220000300800 */
[----:B0-----:R-:W-:-:S03]  /*30cf0*/  LEA R4, P5, R3, R0, 0x1 ;  /* 0x0000000003047211 */ /* 0x001fc600078a08ff */
[----:B------:R-:W5:Y:S01]  /*30d00*/  LDL.LU R24, [R1+0x64] ;  /* 0x0000640001187983 */ /* 0x000f620000300800 */
[----:B------:R-:W-:Y:S02]  /*30d10*/  LEA.HI.X.SX32 R5, R3, R2, 0x1, P5 ;  /* 0x0000000203057211 */ /* 0x000fe400028f0eff */
[----:B-1----:R-:W-:-:S04]  /*30d20*/  LEA R6, P5, R8, R0, 0x1 ;  /* 0x0000000008067211 */ /* 0x002fc800078a08ff */
[----:B------:R-:W-:Y:S02]  /*30d30*/  LEA.HI.X.SX32 R7, R8, R2, 0x1, P5 ;  /* 0x0000000208077211 */ /* 0x000fe400028f0eff */
[----:B---3--:R-:W-:Y:S02]  /*30d40*/  ISETP.LT.AND P5, PT, R15, c[0x0][0x17c], !P0 ;  /* 0x00005f000f007a0c */ /* 0x008fe400047a1270 */
[----:B------:R-:W3:Y:S01]  /*30d50*/  LDL.LU R15, [R1+0xb2c] ;  /* 0x000b2c00010f7983 */ /* 0x000ee20000300800 */
[----:B------:R-:W-:-:S03]  /*30d60*/  IMAD R3, R28, 0x8, R8 ;  /* 0x000000081c037824 */ /* 0x000fc600078e0208 */
[----:B------:R-:W3:Y:S04]  /*30d70*/  LDL.LU R16, [R1+0x68] ;  /* 0x0000680001107983 */ /* 0x000ee80000300800 */
[----:B------:R0:W-:Y:S01]  /*30d80*/  @P1 STG.E.U16 [R4.64], R25 ;  /* 0x0000001904001986 */ /* 0x0001e2000c10150a */
[----:B------:R-:W-:-:S03]  /*30d90*/  IMAD R8, R28, 0x8, R3 ;  /* 0x000000081c087824 */ /* 0x000fc600078e0203 */
[----:B------:R-:W3:Y:S04]  /*30da0*/  LDL.LU R9, [R1+0x6c] ;  /* 0x00006c0001097983 */ /* 0x000ee80000300800 */
[----:B------:R-:W3:Y:S01]  /*30db0*/  LDL.LU R12, [R1+0x70] ;  /* 0x00007000010c7983 */ /* 0x000ee20000300800 */
[----:B0-----:R-:W-:-:S03]  /*30dc0*/  LEA R4, P1, R3, R0, 0x1 ;  /* 0x0000000003047211 */ /* 0x001fc600078208ff */
[----:B------:R0:W-:Y:S01]  /*30dd0*/  @P6 STG.E.U16 [R6.64], R21 ;  /* 0x0000001506006986 */ /* 0x0001e2000c10150a */
[----:B------:R-:W-:Y:S02]  /*30de0*/  LEA.HI.X.SX32 R5, R3, R2, 0x1, P1 ;  /* 0x0000000203057211 */ /* 0x000fe400008f0eff */
[----:B------:R-:W-:Y:S02]  /*30df0*/  ISETP.LT.AND P1, PT, R10, c[0x0][0x17c], !P0 ;  /* 0x00005f000a007a0c */ /* 0x000fe40004721270 */
[----:B------:R-:W3:Y:S01]  /*30e00*/  LDL.LU R10, [R1+0x74] ;  /* 0x00007400010a7983 */ /* 0x000ee20000300800 */
[----:B------:R-:W-:Y:S02]  /*30e10*/  PRMT R13, R13, 0x7632, R13 ;  /* 0x000076320d0d7816 */ /* 0x000fe4000000000d */
[----:B0-----:R-:W-:Y:S02]  /*30e20*/  LEA R6, P6, R8, R0, 0x1 ;  /* 0x0000000008067211 */ /* 0x001fe400078c08ff */
[----:B------:R-:W-:-:S02]  /*30e30*/  PRMT R17, R17, 0x7632, R17 ;  /* 0x0000763211117816 */ /* 0x000fc40000000011 */
[----:B------:R-:W-:Y:S01]  /*30e40*/  LEA.HI.X.SX32 R7, R8, R2, 0x1, P6 ;  /* 0x0000000208077211 */ /* 0x000fe200030f0eff */
[----:B------:R0:W-:Y:S04]  /*30e50*/  @P4 STG.E.U16 [R4.64], R13 ;  /* 0x0000000d04004986 */ /* 0x0001e8000c10150a */
[----:B------:R1:W-:Y:S01]  /*30e60*/  @P5 STG.E.U16 [R6.64], R17 ;  /* 0x0000001106005986 */ /* 0x0003e2000c10150a */
[----:B--2---:R-:W-:-:S03]  /*30e70*/  ISETP.LT.AND P5, PT, R11, c[0x0][0x17c], !P0 ;  /* 0x00005f000b007a0c */ /* 0x004fc600047a1270 */
[----:B------:R-:W2:Y:S01]  /*30e80*/  LDL.LU R11, [R1+0x78] ;  /* 0x00007800010b7983 */ /* 0x000ea20000300800 */
[----:B0-----:R-:W-:Y:S01]  /*30e90*/  IADD3 R5, R29, 0x78, RZ ;  /* 0x000000781d057810 */ /* 0x001fe20007ffe0ff */
[----:B------:R-:W-:Y:S01]  /*30ea0*/  IMAD R3, R28, 0x8, R8 ;  /* 0x000000081c037824 */ /* 0x000fe200078e0208 */
[----:B------:R-:W-:Y:S01]  /*30eb0*/  PRMT R25, R25, 0x7632, R25 ;  /* 0x0000763219197816 */ /* 0x000fe20000000019 */
[----:B------:R-:W2:Y:S01]  /*30ec0*/  LDL.LU R13, [R1+0x7c] ;  /* 0x00007c00010d7983 */ /* 0x000ea20000300800 */
[C---:B------:R-:W-:Y:S01]  /*30ed0*/  ISETP.LT.AND P4, PT, R5.reuse, c[0x0][0x17c], !P0 ;  /* 0x00005f0005007a0c */ /* 0x040fe20004781270 */
[----:B------:R-:W-:Y:S01]  /*30ee0*/  IMAD R8, R5, c[0x0][0x198], RZ ;  /* 0x0000660005087a24 */ /* 0x000fe200078e02ff */
[----:B------:R-:W-:-:S04]  /*30ef0*/  LEA R4, P6, R3, R0, 0x1 ;  /* 0x0000000003047211 */ /* 0x000fc800078c08ff */
[----:B------:R-:W-:Y:S01]  /*30f00*/  LEA.HI.X.SX32 R5, R3, R2, 0x1, P6 ;  /* 0x0000000203057211 */ /* 0x000fe200030f0eff */
[----:B------:R-:W-:Y:S01]  /*30f10*/  IMAD R3, R28, 0x10, R3 ;  /* 0x000000101c037824 */ /* 0x000fe200078e0203 */
[C---:B-1----:R-:W-:Y:S02]  /*30f20*/  LEA R6, P6, R8.reuse, R0, 0x1 ;  /* 0x0000000008067211 */ /* 0x042fe400078c08ff */
[----:B------:R-:W-:Y:S01]  /*30f30*/  PRMT R21, R21, 0x7632, R21 ;  /* 0x0000763215157816 */ /* 0x000fe20000000015 */
[----:B------:R0:W-:Y:S01]  /*30f40*/  @P1 STG.E.U16 [R4.64], R25 ;  /* 0x0000001904001986 */ /* 0x0001e2000c10150a */
[----:B------:R-:W-:Y:S01]  /*30f50*/  LEA.HI.X.SX32 R7, R8, R2, 0x1, P6 ;  /* 0x0000000208077211 */ /* 0x000fe200030f0eff */
[----:B------:R-:W-:-:S04]  /*30f60*/  IMAD R8, R28, 0x8, R3 ;  /* 0x000000081c087824 */ /* 0x000fc800078e0203 */
[----:B------:R1:W-:Y:S01]  /*30f70*/  @P4 STG.E.U16 [R6.64], R21 ;  /* 0x0000001506004986 */ /* 0x0003e2000c10150a */
[----:B0-----:R-:W-:-:S04]  /*30f80*/  LEA R4, P6, R3, R0, 0x1 ;  /* 0x0000000003047211 */ /* 0x001fc800078c08ff */
[----:B------:R-:W-:Y:S01]  /*30f90*/  LEA.HI.X.SX32 R5, R3, R2, 0x1, P6 ;  /* 0x0000000203057211 */ /* 0x000fe200030f0eff */
[----:B------:R-:W-:Y:S01]  /*30fa0*/  IMAD R3, R28, 0x8, R8 ;  /* 0x000000081c037824 */ /* 0x000fe200078e0208 */
[----:B-1----:R-:W-:-:S04]  /*30fb0*/  LEA R6, P4, R8, R0, 0x1 ;  /* 0x0000000008067211 */ /* 0x002fc800078808ff */
[----:B------:R-:W-:Y:S01]  /*30fc0*/  LEA.HI.X.SX32 R7, R8, R2, 0x1, P4 ;  /* 0x0000000208077211 */ /* 0x000fe200020f0eff */
[----:B------:R-:W-:Y:S01]  /*30fd0*/  IMAD R8, R28, 0x8, R3 ;  /* 0x000000081c087824 */ /* 0x000fe200078e0203 */
[----:B-----5:R-:W-:Y:S01]  /*30fe0*/  ISETP.LT.AND P1, PT, R24, c[0x0][0x17c], !P0 ;  /* 0x00005f0018007a0c */ /* 0x020fe20004721270 */
[----:B----4-:R0:W-:Y:S04]  /*30ff0*/  @P5 STG.E.U16 [R4.64], R14 ;  /* 0x0000000e04005986 */ /* 0x0101e8000c10150a */
[----:B------:R-:W4:Y:S01]  /*31000*/  LDL.LU R24, [R1+0x80] ;  /* 0x0000800001187983 */ /* 0x000f220000300800 */
[----:B0-----:R-:W-:Y:S02]  /*31010*/  LEA R4, P5, R3, R0, 0x1 ;  /* 0x0000000003047211 */ /* 0x001fe400078a08ff */
[----:B---3--:R-:W-:-:S05]  /*31020*/  ISETP.LT.AND P6, PT, R16, c[0x0][0x17c], !P0 ;  /* 0x00005f0010007a0c */ /* 0x008fca00047c1270 */
[----:B------:R0:W-:Y:S01]  /*31030*/  @P1 STG.E.U16 [R6.64], R18 ;  /* 0x0000001206001986 */ /* 0x0001e2000c10150a */
[----:B------:R-:W-:Y:S01]  /*31040*/  LEA.HI.X.SX32 R5, R3, R2, 0x1, P5 ;  /* 0x0000000203057211 */ /* 0x000fe200028f0eff */
[----:B------:R-:W-:Y:S02]  /*31050*/  IMAD R3, R28, 0x8, R8 ;  /* 0x000000081c037824 */ /* 0x000fe400078e0208 */
[----:B------:R-:W3:Y:S01]  /*31060*/  LDL.LU R16, [R1+0x94] ;  /* 0x0000940001107983 */ /* 0x000ee20000300800 */
[----:B------:R-:W-:Y:S02]  /*31070*/  ISETP.LT.AND P4, PT, R9, c[0x0][0x17c], !P0 ;  /* 0x00005f0009007a0c */ /* 0x000fe40004781270 */
[----:B0-----:R-:W-:Y:S02]  /*31080*/  LEA R6, P1, R8, R0, 0x1 ;  /* 0x0000000008067211 */ /* 0x001fe400078208ff */
[----:B------:R-:W-:Y:S02]  /*31090*/  ISETP.LT.AND P5, PT, R12, c[0x0][0x17c], !P0 ;  /* 0x00005f000c007a0c */ /* 0x000fe400047a1270 */
[----:B------:R-:W-:Y:S01]  /*310a0*/  LEA.HI.X.SX32 R7, R8, R2, 0x1, P1 ;  /* 0x0000000208077211 */ /* 0x000fe200008f0eff */
[----:B------:R0:W-:Y:S01]  /*310b0*/  @P6 STG.E.U16 [R4.64], R26 ;  /* 0x0000001a04006986 */ /* 0x0001e2000c10150a */
[----:B------:R-:W-:-:S03]  /*310c0*/  ISETP.LT.AND P1, PT, R10, c[0x0][0x17c], !P0 ;  /* 0x00005f000a007a0c */ /* 0x000fc60004721270 */
[----:B------:R-:W5:Y:S01]  /*310d0*/  LDL.LU R10, [R1+0x84] ;  /* 0x00008400010a7983 */ /* 0x000f620000300800 */
[C---:B0-----:R-:W-:Y:S01]  /*310e0*/  LEA R4, P6, R3.reuse, R0, 0x1 ;  /* 0x0000000003047211 */ /* 0x041fe200078c08ff */
[----:B------:R-:W-:Y:S01]  /*310f0*/  IMAD R8, R28, 0x8, R3 ;  /* 0x000000081c087824 */ /* 0x000fe200078e0203 */
[----:B------:R-:W-:Y:S01]  /*31100*/  PRMT R14, R14, 0x7632, R14 ;  /* 0x000076320e0e7816 */ /* 0x000fe2000000000e */
[----:B------:R0:W-:Y:S01]  /*31110*/  @P4 STG.E.U16 [R6.64], R22 ;  /* 0x0000001606004986 */ /* 0x0001e2000c10150a */
[----:B------:R-:W-:Y:S01]  /*31120*/  LEA.HI.X.SX32 R5, R3, R2, 0x1, P6 ;  /* 0x0000000203057211 */ /* 0x000fe200030f0eff */
[----:B------:R-:W-:Y:S02]  /*31130*/  IMAD R3, R28, 0x8, R8 ;  /* 0x000000081c037824 */ /* 0x000fe400078e0208 */
[----:B------:R-:W3:Y:S04]  /*31140*/  LDL.LU R9, [R1+0x90] ;  /* 0x0000900001097983 */ /* 0x000ee80000300800 */
[----:B------:R1:W-:Y:S01]  /*31150*/  @P5 STG.E.U16 [R4.64], R14 ;  /* 0x0000000e04005986 */ /* 0x0003e2000c10150a */
[----:B0-----:R-:W-:-:S03]  /*31160*/  LEA R6, P4, R8, R0, 0x1 ;  /* 0x0000000008067211 */ /* 0x001fc600078808ff */
[----:B------:R-:W3:Y:S01]  /*31170*/  LDL.LU R12, [R1+0x8c] ;  /* 0x00008c00010c7983 */ /* 0x000ee20000300800 */
[----:B------:R-:W-:Y:S02]  /*31180*/  PRMT R18, R18, 0x7632, R18 ;  /* 0x0000763212127816 */ /* 0x000fe40000000012 */
[----:B------:R-:W-:Y:S02]  /*31190*/  LEA.HI.X.SX32 R7, R8, R2, 0x1, P4 ;  /* 0x0000000208077211 */ /* 0x000fe400020f0eff */
[----:B-1----:R-:W-:Y:S02]  /*311a0*/  IADD3 R5, R29, 0xb8, RZ ;  /* 0x000000b81d057810 */ /* 0x002fe40007ffe0ff */
[----:B------:R-:W-:Y:S02]  /*311b0*/  LEA R4, P5, R3, R0, 0x1 ;  /* 0x0000000003047211 */ /* 0x000fe400078a08ff */
[C---:B------:R-:W-:Y:S01]  /*311c0*/  ISETP.LT.AND P4, PT, R5.reuse, c[0x0][0x17c], !P0 ;  /* 0x00005f0005007a0c */ /* 0x040fe20004781270 */
[----:B------:R-:W-:Y:S01]  /*311d0*/  IMAD R8, R5, c[0x0][0x198], RZ ;  /* 0x0000660005087a24 */ /* 0x000fe200078e02ff */
[----:B------:R0:W-:Y:S01]  /*311e0*/  @P1 STG.E.U16 [R6.64], R18 ;  /* 0x0000001206001986 */ /* 0x0001e2000c10150a */
[----:B------:R-:W-:-:S02]  /*311f0*/  LEA.HI.X.SX32 R5, R3, R2, 0x1, P5 ;  /* 0x0000000203057211 */ /* 0x000fc400028f0eff */
[----:B------:R-:W-:Y:S02]  /*31200*/  PRMT R26, R26, 0x7632, R26 ;  /* 0x000076321a1a7816 */ /* 0x000fe4000000001a */
[----:B------:R-:W-:Y:S02]  /*31210*/  PRMT R22, R22, 0x7632, R22 ;  /* 0x0000763216167816 */ /* 0x000fe40000000016 */
[----:B0-----:R-:W-:-:S04]  /*31220*/  LEA R6, P5, R8, R0, 0x1 ;  /* 0x0000000008067211 */ /* 0x001fc800078a08ff */
[----:B------:R-:W-:Y:S02]  /*31230*/  LEA.HI.X.SX32 R7, R8, R2, 0x1, P5 ;  /* 0x0000000208077211 */ /* 0x000fe400028f0eff */
[----:B--2---:R-:W-:Y:S02]  /*31240*/  ISETP.LT.AND P6, PT, R11, c[0x0][0x17c], !P0 ;  /* 0x00005f000b007a0c */ /* 0x004fe400047c1270 */
[----:B------:R-:W2:Y:S11]  /*31250*/  LDL.LU R11, [R1+0x88] ;  /* 0x00008800010b7983 */ /* 0x000eb60000300800 */
[----:B------:R-:W-:Y:S04]  /*31260*/  @P6 STG.E.U16 [R4.64], R26 ;  /* 0x0000001a04006986 */ /* 0x000fe8000c10150a */
[----:B------:R0:W-:Y:S04]  /*31270*/  @P4 STG.E.U16 [R6.64], R22 ;  /* 0x0000001606004986 */ /* 0x0001e8000c10150a */
[----:B0-----:R-:W2:Y:S04]  /*31280*/  LDL.LU R22, [R1+0x30] ;  /* 0x0000300001167983 */ /* 0x001ea80000300800 */
[----:B------:R-:W2:Y:S01]  /*31290*/  LDL.LU R26, [R1+0x98] ;  /* 0x00009800011a7983 */ /* 0x000ea20000300800 */
[----:B------:R-:W-:Y:S01]  /*312a0*/  IMAD R3, R28, 0x10, R3 ;  /* 0x000000101c037824 */ /* 0x000fe200078e0203 */
[----:B------:R-:W-:-:S03]  /*312b0*/  ISETP.LT.AND P1, PT, R13, c[0x0][0x17c], !P0 ;  /* 0x00005f000d007a0c */ /* 0x000fc60004721270 */
[----:B------:R-:W-:Y:S01]  /*312c0*/  IMAD R8, R28, 0x8, R3 ;  /* 0x000000081c087824 */ /* 0x000fe200078e0203 */
[----:B------:R-:W-:-:S04]  /*312d0*/  LEA R4, P5, R3, R0, 0x1 ;  /* 0x0000000003047211 */ /* 0x000fc800078a08ff */
[----:B------:R-:W-:Y:S01]  /*312e0*/  LEA.HI.X.SX32 R5, R3, R2, 0x1, P5 ;  /* 0x0000000203057211 */ /* 0x000fe200028f0eff */
[----:B------:R-:W-:Y:S01]  /*312f0*/  IMAD R3, R28, 0x8, R8 ;  /* 0x000000081c037824 */ /* 0x000fe200078e0208 */
[----:B------:R-:W-:Y:S02]  /*31300*/  LEA R6, P4, R8, R0, 0x1 ;  /* 0x0000000008067211 */ /* 0x000fe400078808ff */
[----:B----4-:R-:W-:Y:S02]  /*31310*/  ISETP.LT.AND P6, PT, R24, c[0x0][0x17c], !P0 ;  /* 0x00005f0018007a0c */ /* 0x010fe400047c1270 */
[----:B------:R-:W-:Y:S01]  /*31320*/  LEA.HI.X.SX32 R7, R8, R2, 0x1, P4 ;  /* 0x0000000208077211 */ /* 0x000fe200020f0eff */
[----:B------:R0:W-:Y:S10]  /*31330*/  @P1 STG.E.U16 [R4.64], R15 ;  /* 0x0000000f04001986 */ /* 0x0001f4000c10150a */
[----:B------:R-:W-:Y:S01]  /*31340*/  @P6 STG.E.U16 [R6.64], R19 ;  /* 0x0000001306006986 */ /* 0x000fe2000c10150a */
[----:B0-----:R-:W-:-:S04]  /*31350*/  LEA R4, P4, R3, R0, 0x1 ;  /* 0x0000000003047211 */ /* 0x001fc800078808ff */
[----:B------:R-:W-:-:S05]  /*31360*/  LEA.HI.X.SX32 R5, R3, R2, 0x1, P4 ;  /* 0x0000000203057211 */ /* 0x000fca00020f0eff */
[----:B------:R-:W-:Y:S01]  /*31370*/  @P3 STG.E.U16 [R4.64], R27 ;  /* 0x0000001b04003986 */ /* 0x000fe2000c10150a */
[----:B-----5:R-:W-:Y:S01]  /*31380*/  ISETP.LT.AND P5, PT, R10, c[0x0][0x17c], !P0 ;  /* 0x00005f000a007a0c */ /* 0x020fe200047a1270 */
[----:B------:R-:W-:-:S05]  /*31390*/  IMAD R10, R28, 0x8, R3 ;  /* 0x000000081c0a7824 */ /* 0x000fca00078e0203 */
[----:B------:R-:W-:Y:S01]  /*313a0*/  LEA R8, P6, R10, R0, 0x1 ;  /* 0x000000000a087211 */ /* 0x000fe200078c08ff */
[----:B------:R-:W-:Y:S01]  /*313b0*/  IMAD R3, R28, 0x8, R10 ;  /* 0x000000081c037824 */ /* 0x000fe200078e020a */
[----:B---3--:R-:W-:Y:S02]  /*313c0*/  ISETP.LT.AND P4, PT, R9, c[0x0][0x17c], !P0 ;  /* 0x00005f0009007a0c */ /* 0x008fe40004781270 */
[----:B------:R-:W-:-:S05]  /*313d0*/  LEA.HI.X.SX32 R9, R10, R2, 0x1, P6 ;  /* 0x000000020a097211 */ /* 0x000fca00030f0eff */
[----:B------:R0:W-:Y:S01]  /*313e0*/  @P5 STG.E.U16 [R8.64], R23 ;  /* 0x0000001708005986 */ /* 0x0001e2000c10150a */
[----:B------:R-:W-:Y:S02]  /*313f0*/  ISETP.LT.AND P3, PT, R12, c[0x0][0x17c], !P0 ;  /* 0x00005f000c007a0c */ /* 0x000fe40004761270 */
[----:B------:R-:W-:Y:S02]  /*31400*/  PRMT R20, R15, 0x7632, R20 ;  /* 0x000076320f147816 */ /* 0x000fe40000000014 */
[----:B------:R-:W-:Y:S02]  /*31410*/  IADD3 R24, R29, 0xf8, RZ ;  /* 0x000000f81d187810 */ /* 0x000fe40007ffe0ff */
[----:B0-----:R-:W-:-:S04]  /*31420*/  LEA R8, P5, R3, R0, 0x1 ;  /* 0x0000000003087211 */ /* 0x001fc800078a08ff */
[----:B------:R-:W-:Y:S02]  /*31430*/  LEA.HI.X.SX32 R9, R3, R2, 0x1, P5 ;  /* 0x0000000203097211 */ /* 0x000fe400028f0eff */
[----:B------:R-:W-:Y:S02]  /*31440*/  PRMT R21, R19, 0x7632, R21 ;  /* 0x0000763213157816 */ /* 0x000fe40000000015 */
[----:B------:R-:W-:Y:S02]  /*31450*/  ISETP.LT.AND P1, PT, R16, c[0x0][0x17c], !P0 ;  /* 0x00005f0010007a0c */ /* 0x000fe40004721270 */
[----:B------:R-:W-:Y:S02]  /*31460*/  PRMT R25, R23, 0x7632, R25 ;  /* 0x0000763217197816 */ /* 0x000fe40000000019 */
[----:B--2---:R-:W-:Y:S01]  /*31470*/  ISETP.LT.AND P6, PT, R11, c[0x0][0x17c], !P0 ;  /* 0x00005f000b007a0c */ /* 0x004fe200047c1270 */
[----:B------:R-:W-:-:S04]  /*31480*/  IMAD R11, R28, 0x8, R3 ;  /* 0x000000081c0b7824 */ /* 0x000fc800078e0203 */
[----:B------:R-:W-:Y:S01]  /*31490*/  IMAD R3, R28, 0x8, R11 ;  /* 0x000000081c037824 */ /* 0x000fe200078e020b */
[----:B------:R-:W-:-:S04]  /*314a0*/  LEA R10, P5, R11, R0, 0x1 ;  /* 0x000000000b0a7211 */ /* 0x000fc800078a08ff */
[----:B------:R-:W-:Y:S02]  /*314b0*/  LEA.HI.X.SX32 R11, R11, R2, 0x1, P5 ;  /* 0x000000020b0b7211 */ /* 0x000fe400028f0eff */
[C---:B------:R-:W-:Y:S01]  /*314c0*/  ISETP.LT.AND P5, PT, R24.reuse, c[0x0][0x17c], !P0 ;  /* 0x00005f0018007a0c */ /* 0x040fe200047a1270 */
[----:B------:R0:W-:Y:S01]  /*314d0*/  @P6 STG.E.U16 [R8.64], R20 ;  /* 0x0000001408006986 */ /* 0x0001e2000c10150a */
[----:B------:R-:W-:-:S03]  /*314e0*/  IMAD R24, R24, c[0x0][0x198], RZ ;  /* 0x0000660018187a24 */ /* 0x000fc600078e02ff */
[----:B------:R1:W-:Y:S01]  /*314f0*/  @P3 STG.E.U16 [R10.64], R21 ;  /* 0x000000150a003986 */ /* 0x0003e2000c10150a */
[----:B0-----:R-:W-:-:S03]  /*31500*/  LEA R20, P6, R3, R0, 0x1 ;  /* 0x0000000003147211 */ /* 0x001fc600078c08ff */
[----:B------:R-:W0:Y:S01]  /*31510*/  LDS.128 R4, [R22] ;  /* 0x0000000016047984 */ /* 0x000e220000000c00 */
[----:B-1----:R-:W-:-:S03]  /*31520*/  LEA.HI.X.SX32 R21, R3, R2, 0x1, P6 ;  /* 0x0000000203157211 */ /* 0x002fc600030f0eff */
[----:B------:R-:W1:Y:S04]  /*31530*/  LDS.128 R12, [R22+0x200] ;  /* 0x00020000160c7984 */ /* 0x000e680000000c00 */
[----:B------:R-:W2:Y:S04]  /*31540*/  LDS.128 R16, [R22+0x400] ;  /* 0x0004000016107984 */ /* 0x000ea80000000c00 */
[----:B------:R3:W4:Y:S01]  /*31550*/  LDS.128 R8, [R22+0x600] ;  /* 0x0006000016087984 */ /* 0x0007220000000c00 */
[----:B------:R-:W-:-:S03]  /*31560*/  ISETP.LT.AND P3, PT, R26, c[0x0][0x17c], !P0 ;  /* 0x00005f001a007a0c */ /* 0x000fc60004761270 */
[----:B------:R-:W5:Y:S01]  /*31570*/  LDL.LU R26, [R1+0xb0] ;  /* 0x0000b000011a7983 */ /* 0x000f620000300800 */
[----:B---3--:R-:W-:-:S04]  /*31580*/  LEA R22, P6, R24, R0, 0x1 ;  /* 0x0000000018167211 */ /* 0x008fc800078c08ff */
[----:B------:R-:W-:Y:S02]  /*31590*/  LEA.HI.X.SX32 R23, R24, R2, 0x1, P6 ;  /* 0x0000000218177211 */ /* 0x000fe400030f0eff */
[----:B------:R-:W3:Y:S01]  /*315a0*/  LDL.LU R24, [R1+0x9c] ;  /* 0x00009c0001187983 */ /* 0x000ee20000300800 */
[----:B------:R-:W-:Y:S01]  /*315b0*/  PRMT R27, R27, 0x7632, R27 ;  /* 0x000076321b1b7816 */ /* 0x000fe2000000001b */
[----:B------:R-:W-:-:S04]  /*315c0*/  IMAD R3, R28, 0x10, R3 ;  /* 0x000000101c037824 */ /* 0x000fc800078e0203 */
[----:B------:R0:W-:Y:S02]  /*315d0*/  @P4 STG.E.U16 [R20.64], R27 ;  /* 0x0000001b14004986 */ /* 0x0001e4000c10150a */
[C---:B0-----:R-:W-:Y:S02]  /*315e0*/  LEA R20, P6, R3.reuse, R0, 0x1 ;  /* 0x0000000003147211 */ /* 0x041fe400078c08ff */
[----:B------:R-:W2:Y:S02]  /*315f0*/  LDL.LU R27, [R1+0xa4] ;  /* 0x0000a400011b7983 */ /* 0x000ea40000300800 */
[----:B------:R-:W-:Y:S02]  /*31600*/  LEA.HI.X.SX32 R21, R3, R2, 0x1, P6 ;  /* 0x0000000203157211 */ /* 0x000fe400030f0eff */
[----:B---3--:R-:W-:Y:S01]  /*31610*/  ISETP.LT.AND P4, PT, R24, c[0x0][0x17c], !P0 ;  /* 0x00005f0018007a0c */ /* 0x008fe20004781270 */
[----:B------:R-:W-:Y:S02]  /*31620*/  IMAD R24, R28, 0x8, R3 ;  /* 0x000000081c187824 */ /* 0x000fe400078e0203 */
[----:B------:R-:W3:Y:S04]  /*31630*/  LDL.LU R3, [R1+0xa0] ;  /* 0x0000a00001037983 */ /* 0x000ee80000300800 */
[----:B------:R0:W-:Y:S04]  /*31640*/  @P5 STG.E.U16 [R22.64], R25 ;  /* 0x0000001916005986 */ /* 0x0001e8000c10150a */
[----:B------:R1:W-:Y:S01]  /*31650*/  @P3 STG.E.U16 [R20.64], R4 ;  /* 0x0000000414003986 */ /* 0x0003e2000c10150a */
[----:B0-----:R-:W-:-:S03]  /*31660*/  LEA R22, P6, R24, R0, 0x1 ;  /* 0x0000000018167211 */ /* 0x001fc600078c08ff */
[----:B------:R-:W4:Y:S01]  /*31670*/  LDL.LU R25, [R1+0xac] ;  /* 0x0000ac0001197983 */ /* 0x000f220000300800 */
[----:B------:R-:W-:Y:S02]  /*31680*/  LEA.HI.X.SX32 R23, R24, R2, 0x1, P6 ;  /* 0x0000000218177211 */ /* 0x000fe400030f0eff */
[----:B--2---:R-:W-:Y:S02]  /*31690*/  ISETP.LT.AND P3, PT, R27, c[0x0][0x17c], !P0 ;  /* 0x00005f001b007a0c */ /* 0x004fe40004761270 */
[----:B------:R-:W2:Y:S01]  /*316a0*/  LDL.LU R27, [R1+0xb4] ;  /* 0x0000b400011b7983 */ /* 0x000ea20000300800 */
[----:B---3--:R-:W-:Y:S01]  /*316b0*/  ISETP.LT.AND P5, PT, R3, c[0x0][0x17c], !P0 ;  /* 0x00005f0003007a0c */ /* 0x008fe200047a1270 */
[----:B------:R-:W-:-:S05]  /*316c0*/  IMAD R3, R28, 0x8, R24 ;  /* 0x000000081c037824 */ /* 0x000fca00078e0218 */
[----:B-1----:R-:W-:Y:S01]  /*316d0*/  LEA R20, P6, R3, R0, 0x1 ;  /* 0x0000000003147211 */ /* 0x002fe200078c08ff */
[----:B------:R-:W-:-:S03]  /*316e0*/  IMAD R24, R28, 0x8, R3 ;  /* 0x000000081c187824 */ /* 0x000fc600078e0203 */
[----:B------:R-:W-:Y:S02]  /*316f0*/  LEA.HI.X.SX32 R21, R3, R2, 0x1, P6 ;  /* 0x0000000203157211 */ /* 0x000fe400030f0eff */
[----:B------:R-:W3:Y:S04]  /*31700*/  LDL.LU R3, [R1+0xa8] ;  /* 0x0000a80001037983 */ /* 0x000ee80000300800 */
[----:B------:R0:W-:Y:S04]  /*31710*/  @P4 STG.E.U16 [R22.64], R12 ;  /* 0x0000000c16004986 */ /* 0x0001e8000c10150a */
[----:B------:R1:W-:Y:S01]  /*31720*/  @P5 STG.E.U16 [R20.64], R16 ;  /* 0x0000001014005986 */ /* 0x0003e2000c10150a */
[----:B0-----:R-:W-:-:S04]  /*31730*/  LEA R22, P6, R24, R0, 0x1 ;  /* 0x0000000018167211 */ /* 0x001fc800078c08ff */
[----:B------:R-:W-:Y:S02]  /*31740*/  LEA.HI.X.SX32 R23, R24, R2, 0x1, P6 ;  /* 0x0000000218177211 */ /* 0x000fe400030f0eff */
[----:B------:R-:W-:Y:S02]  /*31750*/  PRMT R12, R4, 0x7632, R12 ;  /* 0x00007632040c7816 */ /* 0x000fe4000000000c */
[----:B----4-:R-:W-:Y:S01]  /*31760*/  ISETP.LT.AND P5, PT, R25, c[0x0][0x17c], !P0 ;  /* 0x00005f0019007a0c */ /* 0x010fe200047a1270 */
[----:B------:R0:W-:Y:S01]  /*31770*/  @P3 STG.E.U16 [R22.64], R8 ;  /* 0x0000000816003986 */ /* 0x0001e2000c10150a */
[----:B-----5:R-:W-:Y:S02]  /*31780*/  ISETP.LT.AND P3, PT, R26, c[0x0][0x17c], !P0 ;  /* 0x00005f001a007a0c */ /* 0x020fe40004761270 */
[----:B-1----:R-:W-:Y:S02]  /*31790*/  PRMT R16, R16, 0x7632, R16 ;  /* 0x0000763210107816 */ /* 0x002fe40000000010 */
[----:B---3--:R-:W-:Y:S01]  /*317a0*/  ISETP.LT.AND P4, PT, R3, c[0x0][0x17c], !P0 ;  /* 0x00005f0003007a0c */ /* 0x008fe20004781270 */
[----:B------:R-:W-:-:S02]  /*317b0*/  IMAD R3, R28, 0x8, R24 ;  /* 0x000000081c037824 */ /* 0x000fc400078e0218 */
[----:B------:R-:W3:Y:S03]  /*317c0*/  LDL.LU R24, [R1+0xc0] ;  /* 0x0000c00001187983 */ /* 0x000ee60000300800 */
[C---:B------:R-:W-:Y:S01]  /*317d0*/  LEA R20, P6, R3.reuse, R0, 0x1 ;  /* 0x0000000003147211 */ /* 0x040fe200078c08ff */
[C---:B------:R-:W-:Y:S01]  /*317e0*/  IMAD R4, R28.reuse, 0x8, R3 ;  /* 0x000000081c047824 */ /* 0x040fe200078e0203 */
[----:B------:R-:W4:Y:S02]  /*317f0*/  LDL.LU R25, [R1+0xc4] ;  /* 0x0000c40001197983 */ /* 0x000f240000300800 */
[----:B------:R-:W-:Y:S01]  /*31800*/  LEA.HI.X.SX32 R21, R3, R2, 0x1, P6 ;  /* 0x0000000203157211 */ /* 0x000fe200030f0eff */
[----:B------:R-:W-:Y:S01]  /*31810*/  IMAD R3, R28, 0x8, R4 ;  /* 0x000000081c037824 */ /* 0x000fe200078e0204 */
[C---:B0-----:R-:W-:Y:S01]  /*31820*/  LEA R22, P6, R4.reuse, R0, 0x1 ;  /* 0x0000000004167211 */ /* 0x041fe200078c08ff */
[----:B------:R-:W5:Y:S04]  /*31830*/  LDL.LU R26, [R1+0xc8] ;  /* 0x0000c800011a7983 */ /* 0x000f680000300800 */
[----:B------:R0:W-:Y:S01]  /*31840*/  @P4 STG.E.U16 [R20.64], R12 ;  /* 0x0000000c14004986 */ /* 0x0001e2000c10150a */
[----:B------:R-:W-:-:S02]  /*31850*/  LEA.HI.X.SX32 R23, R4, R2, 0x1, P6 ;  /* 0x0000000204177211 */ /* 0x000fc400030f0eff */
[----:B0-----:R-:W-:Y:S02]  /*31860*/  IADD3 R21, R29, 0x138, RZ ;  /* 0x000001381d157810 */ /* 0x001fe40007ffe0ff */
[----:B------:R-:W-:Y:S02]  /*31870*/  PRMT R12, R12, 0x7632, R12 ;  /* 0x000076320c0c7816 */ /* 0x000fe4000000000c */
[----:B------:R-:W-:Y:S01]  /*31880*/  LEA R20, P6, R3, R0, 0x1 ;  /* 0x0000000003147211 */ /* 0x000fe200078c08ff */
[C---:B------:R-:W-:Y:S01]  /*31890*/  IMAD R4, R21.reuse, c[0x0][0x198], RZ ;  /* 0x0000660015047a24 */ /* 0x040fe200078e02ff */
[----:B------:R-:W-:Y:S01]  /*318a0*/  ISETP.LT.AND P4, PT, R21, c[0x0][0x17c], !P0 ;  /* 0x00005f0015007a0c */ /* 0x000fe20004781270 */
[----:B------:R0:W-:Y:S01]  /*318b0*/  @P5 STG.E.U16 [R22.64], R12 ;  /* 0x0000000c16005986 */ /* 0x0001e2000c10150a */
[----:B------:R-:W-:Y:S02]  /*318c0*/  LEA.HI.X.SX32 R21, R3, R2, 0x1, P6 ;  /* 0x0000000203157211 */ /* 0x000fe400030f0eff */
[----:B--2---:R-:W-:-:S02]  /*318d0*/  ISETP.LT.AND P5, PT, R27, c[0x0][0x17c], !P0 ;  /* 0x00005f001b007a0c */ /* 0x004fc400047a1270 */
[----:B------:R-:W2:Y:S04]  /*318e0*/  LDL.LU R27, [R1+0xcc] ;  /* 0x0000cc00011b7983 */ /* 0x000ea80000300800 */
[----:B------:R1:W-:Y:S01]  /*318f0*/  @P3 STG.E.U16 [R20.64], R16 ;  /* 0x0000001014003986 */ /* 0x0003e2000c10150a */
[----:B0-----:R-:W-:-:S04]  /*31900*/  LEA R22, P6, R4, R0, 0x1 ;  /* 0x0000000004167211 */ /* 0x001fc800078c08ff */
[----:B------:R-:W-:Y:S01]  /*31910*/  LEA.HI.X.SX32 R23, R4, R2, 0x1, P6 ;  /* 0x0000000204177211 */ /* 0x000fe200030f0eff */
[----:B-1----:R-:W2:Y:S04]  /*31920*/  LDL.LU R16, [R1+0xbc] ;  /* 0x0000bc0001107983 */ /* 0x002ea80000300800 */
[----:B------:R-:W2:Y:S01]  /*31930*/  LDL.LU R4, [R1+0xb8] ;  /* 0x0000b80001047983 */ /* 0x000ea20000300800 */
[----:B------:R-:W-:Y:S01]  /*31940*/  IMAD R3, R28, 0x10, R3 ;  /* 0x000000101c037824 */ /* 0x000fe200078e0203 */
[----:B------:R-:W-:-:S04]  /*31950*/  PRMT R8, R8, 0x7632, R8 ;  /* 0x0000763208087816 */ /* 0x000fc80000000008 */
[C---:B------:R-:W-:Y:S01]  /*31960*/  LEA R20, P6, R3.reuse, R0, 0x1 ;  /* 0x0000000003147211 */ /* 0x040fe200078c08ff */
[----:B------:R0:W-:Y:S03]  /*31970*/  @P4 STG.E.U16 [R22.64], R8 ;  /* 0x0000000816004986 */ /* 0x0001e6000c10150a */
[----:B------:R-:W-:-:S05]  /*31980*/  LEA.HI.X.SX32 R21, R3, R2, 0x1, P6 ;  /* 0x0000000203157211 */ /* 0x000fca00030f0eff */
[----:B------:R1:W-:Y:S01]  /*31990*/  @P5 STG.E.U16 [R20.64], R5 ;  /* 0x0000000514005986 */ /* 0x0003e2000c10150a */
[----:B---3--:R-:W-:-:S03]  /*319a0*/  ISETP.LT.AND P5, PT, R24, c[0x0][0x17c], !P0 ;  /* 0x00005f0018007a0c */ /* 0x008fc600047a1270 */
[----:B------:R-:W3:Y:S01]  /*319b0*/  LDL.LU R24, [R1+0xd0] ;  /* 0x0000d00001187983 */ /* 0x000ee20000300800 */
[----:B--2---:R-:W-:Y:S01]  /*319c0*/  ISETP.LT.AND P3, PT, R4, c[0x0][0x17c], !P0 ;  /* 0x00005f0004007a0c */ /* 0x004fe20004761270 */
[----:B------:R-:W-:Y:S01]  /*319d0*/  IMAD R4, R28, 0x8, R3 ;  /* 0x000000081c047824 */ /* 0x000fe200078e0203 */
[----:B------:R-:W-:-:S03]  /*319e0*/  ISETP.LT.AND P4, PT, R16, c[0x0][0x17c], !P0 ;  /* 0x00005f0010007a0c */ /* 0x000fc60004781270 */
[----:B------:R-:W-:Y:S01]  /*319f0*/  IMAD R3, R28, 0x8, R4 ;  /* 0x000000081c037824 */ /* 0x000fe200078e0204 */
[----:B0-----:R-:W-:-:S04]  /*31a00*/  LEA R22, P6, R4, R0, 0x1 ;  /* 0x0000000004167211 */ /* 0x001fc800078c08ff */
[----:B------:R-:W-:Y:S02]  /*31a10*/  LEA.HI.X.SX32 R23, R4, R2, 0x1, P6 ;  /* 0x0000000204177211 */ /* 0x000fe400030f0eff */
[----:B-1----:R-:W-:-:S04]  /*31a20*/  LEA R20, P6, R3, R0, 0x1 ;  /* 0x0000000003147211 */ /* 0x002fc800078c08ff */
[----:B------:R-:W-:Y:S01]  /*31a30*/  LEA.HI.X.SX32 R21, R3, R2, 0x1, P6 ;  /* 0x0000000203157211 */ /* 0x000fe200030f0eff */
[----:B------:R0:W-:Y:S04]  /*31a40*/  @P3 STG.E.U16 [R22.64], R13 ;  /* 0x0000000d16003986 */ /* 0x0001e8000c10150a */
[----:B------:R-:W-:Y:S01]  /*31a50*/  @P4 STG.E.U16 [R20.64], R17 ;  /* 0x0000001114004986 */ /* 0x000fe2000c10150a */
[----:B-----5:R-:W-:-:S03]  /*31a60*/  ISETP.LT.AND P4, PT, R26, c[0x0][0x17c], !P0 ;  /* 0x00005f001a007a0c */ /* 0x020fc60004781270 */
[----:B------:R-:W2:Y:S01]  /*31a70*/  LDL.LU R26, [R1+0xd8] ;  /* 0x0000d800011a7983 */ /* 0x000ea20000300800 */
[----:B------:R-:W-:-:S05]  /*31a80*/  IMAD R4, R28, 0x8, R3 ;  /* 0x000000081c047824 */ /* 0x000fca00078e0203 */
[----:B0-----:R-:W-:Y:S01]  /*31a90*/  LEA R22, P6, R4, R0, 0x1 ;  /* 0x0000000004167211 */ /* 0x001fe200078c08ff */
[----:B------:R-:W-:-:S03]  /*31aa0*/  IMAD R3, R28, 0x8, R4 ;  /* 0x000000081c037824 */ /* 0x000fc600078e0204 */
[----:B------:R-:W-:Y:S02]  /*31ab0*/  LEA.HI.X.SX32 R23, R4, R2, 0x1, P6 ;  /* 0x0000000204177211 */ /* 0x000fe400030f0eff */
[----:B----4-:R-:W-:-:S03]  /*31ac0*/  ISETP.LT.AND P3, PT, R25, c[0x0][0x17c], !P0 ;  /* 0x00005f0019007a0c */ /* 0x010fc60004761270 */
[----:B------:R0:W-:Y:S01]  /*31ad0*/  @P5 STG.E.U16 [R22.64], R9 ;  /* 0x0000000916005986 */ /* 0x0001e2000c10150a */
[----:B------:R-:W-:Y:S02]  /*31ae0*/  LEA R4, P6, R3, R0, 0x1 ;  /* 0x0000000003047211 */ /* 0x000fe400078c08ff */
[----:B------:R-:W-:Y:S01]  /*31af0*/  PRMT R12, R5, 0x7632, R12 ;  /* 0x00007632050c7816 */ /* 0x000fe2000000000c */
[----:B------:R-:W-:Y:S01]  /*31b00*/  IMAD R8, R28, 0x8, R3 ;  /* 0x000000081c087824 */ /* 0x000fe200078e0203 */
[----:B------:R-:W-:Y:S01]  /*31b10*/  LEA.HI.X.SX32 R5, R3, R2, 0x1, P6 ;  /* 0x0000000203057211 */ /* 0x000fe200030f0eff */
[----:B0-----:R-:W4:Y:S03]  /*31b20*/  LDL.LU R23, [R1+0xd4] ;  /* 0x0000d40001177983 */ /* 0x001f260000300800 */
[----:B------:R-:W-:Y:S01]  /*31b30*/  LEA R20, P6, R8, R0, 0x1 ;  /* 0x0000000008147211 */ /* 0x000fe200078c08ff */
[----:B------:R-:W-:Y:S01]  /*31b40*/  IMAD R3, R28, 0x8, R8 ;  /* 0x000000081c037824 */ /* 0x000fe200078e0208 */
[----:B------:R-:W5:Y:S04]  /*31b50*/  LDL.LU R16, [R1+0xdc] ;  /* 0x0000dc0001107983 */ /* 0x000f680000300800 */
[----:B------:R0:W-:Y:S01]  /*31b60*/  @P3 STG.E.U16 [R4.64], R12 ;  /* 0x0000000c04003986 */ /* 0x0001e2000c10150a */
[----:B------:R-:W-:-:S03]  /*31b70*/  LEA.HI.X.SX32 R21, R8, R2, 0x1, P6 ;  /* 0x0000000208157211 */ /* 0x000fc600030f0eff */
[----:B------:R-:W5:Y:S01]  /*31b80*/  LDL.LU R25, [R1+0xe0] ;  /* 0x0000e00001197983 */ /* 0x000f620000300800 */
[----:B------:R-:W-:Y:S02]  /*31b90*/  ISETP.LT.AND P5, PT, R27, c[0x0][0x17c], !P0 ;  /* 0x00005f001b007a0c */ /* 0x000fe400047a1270 */
[----:B------:R-:W-:Y:S01]  /*31ba0*/  PRMT R13, R13, 0x7632, R13 ;  /* 0x000076320d0d7816 */ /* 0x000fe2000000000d */
[----:B------:R-:W5:Y:S01]  /*31bb0*/  LDL.LU R27, [R1+0xe4] ;  /* 0x0000e400011b7983 */ /* 0x000f620000300800 */
[----:B0-----:R-:W-:Y:S02]  /*31bc0*/  IADD3 R5, R29, 0x178, RZ ;  /* 0x000001781d057810 */ /* 0x001fe40007ffe0ff */
[----:B------:R-:W-:-:S03]  /*31bd0*/  LEA R4, P6, R3, R0, 0x1 ;  /* 0x0000000003047211 */ /* 0x000fc600078c08ff */
[C---:B------:R-:W-:Y:S01]  /*31be0*/  IMAD R8, R5.reuse, c[0x0][0x198], RZ ;  /* 0x0000660005087a24 */ /* 0x040fe200078e02ff */
[----:B------:R-:W-:Y:S02]  /*31bf0*/  ISETP.LT.AND P3, PT, R5, c[0x0][0x17c], !P0 ;  /* 0x00005f0005007a0c */ /* 0x000fe40004761270 */
[----:B------:R-:W-:Y:S02]  /*31c00*/  LEA.HI.X.SX32 R5, R3, R2, 0x1, P6 ;  /* 0x0000000203057211 */ /* 0x000fe400030f0eff */
[----:B------:R-:W-:Y:S01]  /*31c10*/  LEA R12, P6, R8, R0, 0x1 ;  /* 0x00000000080c7211 */ /* 0x000fe200078c08ff */
[----:B------:R0:W-:Y:S01]  /*31c20*/  @P4 STG.E.U16 [R20.64], R13 ;  /* 0x0000000d14004986 */ /* 0x0001e2000c10150a */
[----:B------:R-:W-:-:S05]  /*31c30*/  PRMT R17, R17, 0x7632, R17 ;  /* 0x0000763211117816 */ /* 0x000fca0000000011 */
[----:B------:R1:W-:Y:S01]  /*31c40*/  @P5 STG.E.U16 [R4.64], R17 ;  /* 0x0000001104005986 */ /* 0x0003e2000c10150a */
[----:B0-----:R-:W-:Y:S02]  /*31c50*/  LEA.HI.X.SX32 R13, R8, R2, 0x1, P6 ;  /* 0x00000002080d7211 */ /* 0x001fe400030f0eff */
[----:B------:R-:W-:-:S05]  /*31c60*/  PRMT R8, R9, 0x7632, R8 ;  /* 0x0000763209087816 */ /* 0x000fca0000000008 */
[----:B------:R0:W-:Y:S01]  /*31c70*/  @P3 STG.E.U16 [R12.64], R8 ;  /* 0x000000080c003986 */ /* 0x0001e2000c10150a */
[----:B---3--:R-:W-:-:S03]  /*31c80*/  ISETP.LT.AND P4, PT, R24, c[0x0][0x17c], !P0 ;  /* 0x00005f0018007a0c */ /* 0x008fc60004781270 */
[----:B------:R-:W3:Y:S01]  /*31c90*/  LDL.LU R24, [R1+0xe8] ;  /* 0x0000e80001187983 */ /* 0x000ee20000300800 */
[----:B--2---:R-:W-:-:S03]  /*31ca0*/  ISETP.LT.AND P3, PT, R26, c[0x0][0x17c], !P0 ;  /* 0x00005f001a007a0c */ /* 0x004fc60004761270 */
[----:B------:R-:W2:Y:S01]  /*31cb0*/  LDL.LU R26, [R1+0xec] ;  /* 0x0000ec00011a7983 */ /* 0x000ea20000300800 */
[----:B------:R-:W-:-:S04]  /*31cc0*/  IMAD R3, R28, 0x10, R3 ;  /* 0x000000101c037824 */ /* 0x000fc800078e0203 */
[----:B------:R-:W-:Y:S01]  /*31cd0*/  IMAD R9, R28, 0x8, R3 ;  /* 0x000000081c097824 */ /* 0x000fe200078e0203 */
[----:B-1----:R-:W-:-:S04]  /*31ce0*/  LEA R4, P6, R3, R0, 0x1 ;  /* 0x0000000003047211 */ /* 0x002fc800078c08ff */
[----:B------:R-:W-:Y:S01]  /*31cf0*/  LEA.HI.X.SX32 R5, R3, R2, 0x1, P6 ;  /* 0x0000000203057211 */ /* 0x000fe200030f0eff */
[----:B------:R-:W-:Y:S01]  /*31d00*/  IMAD R3, R28, 0x8, R9 ;  /* 0x000000081c037824 */ /* 0x000fe200078e0209 */
[----:B0-----:R-:W-:-:S03]  /*31d10*/  LEA R8, P6, R9, R0, 0x1 ;  /* 0x0000000009087211 */ /* 0x001fc600078c08ff */
[----:B------:R0:W-:Y:S01]  /*31d20*/  @P4 STG.E.U16 [R4.64], R6 ;  /* 0x0000000604004986 */ /* 0x0001e2000c10150a */
[----:B------:R-:W-:Y:S02]  /*31d30*/  LEA.HI.X.SX32 R9, R9, R2, 0x1, P6 ;  /* 0x0000000209097211 */ /* 0x000fe400030f0eff */
[----:B----4-:R-:W-:Y:S01]  /*31d40*/  ISETP.LT.AND P5, PT, R23, c[0x0][0x17c], !P0 ;  /* 0x00005f0017007a0c */ /* 0x010fe200047a1270 */
[----:B------:R-:W-:Y:S01]  /*31d50*/  IMAD R17, R28, 0x8, R3 ;  /* 0x000000081c117824 */ /* 0x000fe200078e0203 */
[C---:B0-----:R-:W-:Y:S02]  /*31d60*/  LEA R4, P6, R3.reuse, R0, 0x1 ;  /* 0x0000000003047211 */ /* 0x041fe400078c08ff */
[----:B-----5:R-:W-:Y:S02]  /*31d70*/  ISETP.LT.AND P4, PT, R16, c[0x0][0x17c], !P0 ;  /* 0x00005f0010007a0c */ /* 0x020fe40004781270 */
[----:B------:R-:W-:Y:S01]  /*31d80*/  LEA.HI.X.SX32 R5, R3, R2, 0x1, P6 ;  /* 0x0000000203057211 */ /* 0x000fe200030f0eff */
[----:B------:R-:W-:-:S06]  /*31d90*/  IMAD R3, R28, 0x8, R17 ;  /* 0x000000081c037824 */ /* 0x000fcc00078e0211 */
[----:B------:R0:W-:Y:S01]  /*31da0*/  @P5 STG.E.U16 [R8.64], R14 ;  /* 0x0000000e08005986 */ /* 0x0001e2000c10150a */
[----:B------:R-:W-:-:S03]  /*31db0*/  ISETP.LT.AND P5, PT, R25, c[0x0][0x17c], !P0 ;  /* 0x00005f0019007a0c */ /* 0x000fc600047a1270 */
[----:B------:R-:W4:Y:S01]  /*31dc0*/  LDL.LU R25, [R1+0xf4] ;  /* 0x0000f40001197983 */ /* 0x000f220000300800 */
[----:B------:R-:W-:-:S03]  /*31dd0*/  IMAD R13, R28, 0x8, R3 ;  /* 0x000000081c0d7824 */ /* 0x000fc600078e0203 */
[----:B------:R1:W-:Y:S01]  /*31de0*/  @P3 STG.E.U16 [R4.64], R18 ;  /* 0x0000001204003986 */ /* 0x0003e2000c10150a */
[----:B0-----:R-:W-:Y:S02]  /*31df0*/  LEA R8, P6, R17, R0, 0x1 ;  /* 0x0000000011087211 */ /* 0x001fe400078c08ff */
[----:B------:R-:W-:Y:S02]  /*31e00*/  ISETP.LT.AND P3, PT, R27, c[0x0][0x17c], !P0 ;  /* 0x00005f001b007a0c */ /* 0x000fe40004761270 */
[----:B------:R-:W-:Y:S01]  /*31e10*/  LEA.HI.X.SX32 R9, R17, R2, 0x1, P6 ;  /* 0x0000000211097211 */ /* 0x000fe200030f0eff */
[----:B------:R-:W5:Y:S01]  /*31e20*/  LDL.LU R27, [R1+0xf0] ;  /* 0x0000f000011b7983 */ /* 0x000f620000300800 */
[----:B-1----:R-:W-:-:S03]  /*31e30*/  LEA R4, P6, R3, R0, 0x1 ;  /* 0x0000000003047211 */ /* 0x002fc600078c08ff */
[----:B------:R0:W-:Y:S01]  /*31e40*/  @P4 STG.E.U16 [R8.64], R10 ;  /* 0x0000000a08004986 */ /* 0x0001e2000c10150a */
[----:B------:R-:W-:Y:S02]  /*31e50*/  LEA.HI.X.SX32 R5, R3, R2, 0x1, P6 ;  /* 0x0000000203057211 */ /* 0x000fe400030f0eff */
[----:B------:R-:W-:Y:S02]  /*31e60*/  PRMT R6, R6, 0x7632, R6 ;  /* 0x0000763206067816 */ /* 0x000fe40000000006 */
[----:B------:R-:W-:Y:S02]  /*31e70*/  PRMT R14, R14, 0x7632, R14 ;  /* 0x000076320e0e7816 */ /* 0x000fe4000000000e */
[----:B0-----:R-:W-:-:S04]  /*31e80*/  LEA R8, P6, R13, R0, 0x1 ;  /* 0x000000000d087211 */ /* 0x001fc800078c08ff */
[----:B------:R-:W-:Y:S01]  /*31e90*/  LEA.HI.X.SX32 R9, R13, R2, 0x1, P6 ;  /* 0x000000020d097211 */ /* 0x000fe200030f0eff */
[----:B------:R0:W-:Y:S04]  /*31ea0*/  @P5 STG.E.U16 [R4.64], R6 ;  /* 0x0000000604005986 */ /* 0x0001e8000c10150a */
[----:B------:R1:W-:Y:S01]  /*31eb0*/  @P3 STG.E.U16 [R8.64], R14 ;  /* 0x0000000e08003986 */ /* 0x0003e2000c10150a */
[----:B---3--:R-:W-:-:S03]  /*31ec0*/  ISETP.LT.AND P4, PT, R24, c[0x0][0x17c], !P0 ;  /* 0x00005f0018007a0c */ /* 0x008fc60004781270 */
[----:B------:R-:W3:Y:S01]  /*31ed0*/  LDL.LU R24, [R1+0xf8] ;  /* 0x0000f80001187983 */ /* 0x000ee20000300800 */
[----:B--2---:R-:W-:-:S03]  /*31ee0*/  ISETP.LT.AND P3, PT, R26, c[0x0][0x17c], !P0 ;  /* 0x00005f001a007a0c */ /* 0x004fc60004761270 */
[----:B------:R-:W2:Y:S01]  /*31ef0*/  LDL.LU R26, [R1+0xfc] ;  /* 0x0000fc00011a7983 */ /* 0x000ea20000300800 */
[----:B------:R-:W-:Y:S01]  /*31f00*/  IADD3 R3, R29, 0x1b8, RZ ;  /* 0x000001b81d037810 */ /* 0x000fe20007ffe0ff */
[----:B------:R-:W-:-:S03]  /*31f10*/  IMAD R17, R28, 0x8, R13 ;  /* 0x000000081c117824 */ /* 0x000fc600078e020d */
[C---:B------:R-:W-:Y:S01]  /*31f20*/  ISETP.LT.AND P5, PT, R3.reuse, c[0x0][0x17c], !P0 ;  /* 0x00005f0003007a0c */ /* 0x040fe200047a1270 */
[----:B------:R-:W-:Y:S01]  /*31f30*/  IMAD R3, R3, c[0x0][0x198], RZ ;  /* 0x0000660003037a24 */ /* 0x000fe200078e02ff */
[----:B0-----:R-:W-:-:S04]  /*31f40*/  LEA R4, P6, R17, R0, 0x1 ;  /* 0x0000000011047211 */ /* 0x001fc800078c08ff */
[----:B------:R-:W-:Y:S01]  /*31f50*/  LEA.HI.X.SX32 R5, R17, R2, 0x1, P6 ;  /* 0x0000000211057211 */ /* 0x000fe200030f0eff */
[----:B------:R-:W-:Y:S01]  /*31f60*/  IMAD R17, R28, 0x10, R17 ;  /* 0x000000101c117824 */ /* 0x000fe200078e0211 */
[C---:B------:R-:W-:Y:S02]  /*31f70*/  LEA R12, P6, R3.reuse, R0, 0x1 ;  /* 0x00000000030c7211 */ /* 0x040fe400078c08ff */
[----:B------:R-:W-:Y:S02]  /*31f80*/  PRMT R18, R18, 0x7632, R18 ;  /* 0x0000763212127816 */ /* 0x000fe40000000012 */
[----:B------:R-:W-:Y:S01]  /*31f90*/  LEA.HI.X.SX32 R13, R3, R2, 0x1, P6 ;  /* 0x00000002030d7211 */ /* 0x000fe200030f0eff */
[C---:B------:R-:W-:Y:S02]  /*31fa0*/  IMAD R3, R28.reuse, 0x8, R17 ;  /* 0x000000081c037824 */ /* 0x040fe400078e0211 */
[----:B------:R0:W-:Y:S01]  /*31fb0*/  @P4 STG.E.U16 [R4.64], R18 ;  /* 0x0000001204004986 */ /* 0x0001e2000c10150a */
[-C--:B------:R-:W-:Y:S01]  /*31fc0*/  LEA R16, P4, R17, R0.reuse, 0x1 ;  /* 0x0000000011107211 */ /* 0x080fe200078808ff */
[----:B-1----:R-:W-:Y:S01]  /*31fd0*/  IMAD R9, R28, 0x8, R3 ;  /* 0x000000081c097824 */ /* 0x002fe200078e0203 */
[----:B------:R-:W-:-:S02]  /*31fe0*/  LEA R20, P6, R3, R0, 0x1 ;  /* 0x0000000003147211 */ /* 0x000fc400078c08ff */
[----:B------:R-:W-:Y:S01]  /*31ff0*/  PRMT R6, R10, 0x7632, R6 ;  /* 0x000076320a067816 */ /* 0x000fe20000000006 */
[C---:B------:R-:W-:Y:S01]  /*32000*/  IMAD R23, R28.reuse, 0x8, R9 ;  /* 0x000000081c177824 */ /* 0x040fe200078e0209 */
[-C--:B------:R-:W-:Y:S02]  /*32010*/  LEA.HI.X.SX32 R17, R17, R2.reuse, 0x1, P4 ;  /* 0x0000000211117211 */ /* 0x080fe400020f0eff */
[----:B------:R-:W-:Y:S01]  /*32020*/  LEA.HI.X.SX32 R21, R3, R2, 0x1, P6 ;  /* 0x0000000203157211 */ /* 0x000fe200030f0eff */
[----:B------:R1:W-:Y:S04]  /*32030*/  @P5 STG.E.U16 [R12.64], R6 ;  /* 0x000000060c005986 */ /* 0x0003e8000c10150a */
[----:B------:R-:W-:Y:S01]  /*32040*/  @P3 STG.E.U16 [R16.64], R7 ;  /* 0x0000000710003986 */ /* 0x000fe2000c10150a */
[----:B----4-:R-:W-:Y:S01]  /*32050*/  ISETP.LT.AND P4, PT, R25, c[0x0][0x17c], !P0 ;  /* 0x00005f0019007a0c */ /* 0x010fe20004781270 */
[----:B------:R-:W-:-:S02]  /*32060*/  IMAD R25, R28, 0x8, R23 ;  /* 0x000000081c197824 */ /* 0x000fc400078e0217 */
[----:B------:R4:W-:Y:S01]  /*32070*/  @P1 STG.E.U16 [R20.64], R15 ;  /* 0x0000000f14001986 */ /* 0x0009e2000c10150a */
[----:B0-----:R-:W-:Y:S02]  /*32080*/  LEA R4, P1, R9, R0, 0x1 ;  /* 0x0000000009047211 */ /* 0x001fe400078208ff */
[----:B------:R-:W-:Y:S02]  /*32090*/  IADD3 R3, R29, 0x1f8, RZ ;  /* 0x000001f81d037810 */ /* 0x000fe40007ffe0ff */
[----:B------:R-:W-:Y:S02]  /*320a0*/  LEA.HI.X.SX32 R5, R9, R2, 0x1, P1 ;  /* 0x0000000209057211 */ /* 0x000fe400008f0eff */
[----:B-----5:R-:W-:Y:S01]  /*320b0*/  ISETP.LT.AND P5, PT, R27, c[0x0][0x17c], !P0 ;  /* 0x00005f001b007a0c */ /* 0x020fe200047a1270 */
[----:B------:R-:W-:Y:S01]  /*320c0*/  IMAD R27, R28, 0x8, R25 ;  /* 0x000000081c1b7824 */ /* 0x000fe200078e0219 */
[----:B-1----:R-:W-:-:S03]  /*320d0*/  LEA R12, P1, R25, R0, 0x1 ;  /* 0x00000000190c7211 */ /* 0x002fc600078208ff */
[----:B------:R-:W-:Y:S01]  /*320e0*/  IMAD R29, R28, 0x8, R27 ;  /* 0x000000081c1d7824 */ /* 0x000fe200078e021b */
[----:B------:R-:W-:Y:S02]  /*320f0*/  LEA R8, P3, R23, R0, 0x1 ;  /* 0x0000000017087211 */ /* 0x000fe400078608ff */
[----:B------:R-:W-:Y:S01]  /*32100*/  LEA.HI.X.SX32 R13, R25, R2, 0x1, P1 ;  /* 0x00000002190d7211 */ /* 0x000fe200008f0eff */
[----:B------:R-:W-:Y:S01]  /*32110*/  IMAD R6, R3, c[0x0][0x198], RZ ;  /* 0x0000660003067a24 */ /* 0x000fe200078e02ff */
[-C--:B----4-:R-:W-:Y:S02]  /*32120*/  LEA R20, P1, R29, R0.reuse, 0x1 ;  /* 0x000000001d147211 */ /* 0x090fe400078208ff */
[----:B------:R-:W-:Y:S02]  /*32130*/  LEA R16, P6, R27, R0, 0x1 ;  /* 0x000000001b107211 */ /* 0x000fe400078c08ff */
[-C--:B------:R-:W-:Y:S02]  /*32140*/  LEA.HI.X.SX32 R9, R23, R2.reuse, 0x1, P3 ;  /* 0x0000000217097211 */ /* 0x080fe400018f0eff */
[----:B------:R-:W-:-:S02]  /*32150*/  LEA.HI.X.SX32 R21, R29, R2, 0x1, P1 ;  /* 0x000000021d157211 */ /* 0x000fc400008f0eff */
[----:B------:R-:W-:Y:S02]  /*32160*/  LEA.HI.X.SX32 R17, R27, R2, 0x1, P6 ;  /* 0x000000021b117211 */ /* 0x000fe400030f0eff */
[C---:B------:R-:W-:Y:S02]  /*32170*/  LEA R22, P6, R6.reuse, R0, 0x1 ;  /* 0x0000000006167211 */ /* 0x040fe400078c08ff */
[----:B------:R-:W-:Y:S02]  /*32180*/  PRMT R15, R15, 0x7632, R15 ;  /* 0x000076320f0f7816 */ /* 0x000fe4000000000f */
[----:B------:R-:W-:Y:S02]  /*32190*/  LEA.HI.X.SX32 R23, R6, R2, 0x1, P6 ;  /* 0x0000000206177211 */ /* 0x000fe400030f0eff */
[----:B------:R-:W-:Y:S01]  /*321a0*/  PRMT R6, R7, 0x7632, R6 ;  /* 0x0000763207067816 */ /* 0x000fe20000000006 */
[----:B------:R0:W-:Y:S01]  /*321b0*/  @P5 STG.E.U16 [R4.64], R19 ;  /* 0x0000001304005986 */ /* 0x0001e2000c10150a */
[----:B------:R-:W-:-:S03]  /*321c0*/  PRMT R10, R19, 0x7632, R10 ;  /* 0x00007632130a7816 */ /* 0x000fc6000000000a */
[----:B------:R0:W-:Y:S01]  /*321d0*/  @P4 STG.E.U16 [R8.64], R11 ;  /* 0x0000000b08004986 */ /* 0x0001e2000c10150a */
[----:B---3--:R-:W-:-:S13]  /*321e0*/  ISETP.LT.AND P3, PT, R24, c[0x0][0x17c], !P0 ;  /* 0x00005f0018007a0c */ /* 0x008fda0004761270 */
[----:B------:R0:W-:Y:S04]  /*321f0*/  @P3 STG.E.U16 [R12.64], R6 ;  /* 0x000000060c003986 */ /* 0x0001e8000c10150a */
[----:B------:R0:W-:Y:S01]  /*32200*/  @P2 STG.E.U16 [R16.64], R15 ;  /* 0x0000000f10002986 */ /* 0x0001e2000c10150a */
[----:B--2---:R-:W-:Y:S02]  /*32210*/  ISETP.LT.AND P1, PT, R26, c[0x0][0x17c], !P0 ;  /* 0x00005f001a007a0c */ /* 0x004fe40004721270 */
[----:B------:R-:W-:-:S11]  /*32220*/  ISETP.LT.AND P0, PT, R3, c[0x0][0x17c], !P0 ;  /* 0x00005f0003007a0c */ /* 0x000fd60004701270 */
[----:B------:R0:W-:Y:S02]  /*32230*/  @P1 STG.E.U16 [R20.64], R10 ;  /* 0x0000000a14001986 */ /* 0x0001e4000c10150a */
[----:B------:R-:W-:Y:S05]  /*32240*/  @!P0 EXIT ;  /* 0x000000000000894d */ /* 0x000fea0003800000 */
[----:B0-----:R-:W-:-:S05]  /*32250*/  PRMT R11, R11, 0x7632, R11 ;  /* 0x000076320b0b7816 */ /* 0x001fca000000000b */
[----:B------:R-:W-:Y:S01]  /*32260*/  STG.E.U16 [R22.64], R11 ;  /* 0x0000000b16007986 */ /* 0x000fe2000c10150a */
[----:B------:R-:W-:Y:S05]  /*32270*/  EXIT ;  /* 0x000000000000794d */ /* 0x000fea0003800000 */
.L_x_4:
[----:B------:R-:W-:-:S00]  /*32280*/  BRA `(.L_x_4) ;  /* 0xfffffff000007947 */ /* 0x000fc0000383ffff */
[----:B------:R-:W-:-:S00]  /*32290*/  NOP ;  /* 0x0000000000007918 */ /* 0x000fc00000000000 */
        /* <DEDUP_REMOVED lines=14> */
.L_x_5:


//--------------------- .nv.shared.matmul_kernel  --------------------------
	.section	.nv.shared.matmul_kernel,"aw",@nobits
	.sectionflags	@""
	.align	16
